	.target	sm_90a

	.elftype	@"ET_EXEC"


//--------------------- .note.nv.tkinfo           --------------------------
	.section	.note.nv.tkinfo,"",@"SHT_NOTE"
	.sectionflags	@"SHF_NOTE_NV_TKINFO"
	.tkinfo
        /*0018*/ 	.word	0x00000002
        /*0030*/ 	.string	""
        /*0030*/ 	.string	"ptxas"
        /*0030*/ 	.string	"Cuda compilation tools, release 13.0, V13.0.88"
        /*0030*/ 	.string	"Build cuda_13.0.r13.0/compiler.36424714_0"
        /*0030*/ 	.string	"-v  -suppress-debug-info  -lineinfo  -arch sm_90a "



//--------------------- .note.nv.cuinfo           --------------------------
	.section	.note.nv.cuinfo,"",@"SHT_NOTE"
	.sectionflags	@"SHF_NOTE_NV_CUINFO"
        /*0018*/ 	.short	0x0002
        /*001a*/ 	.short	0x005a
        /*001c*/ 	.short	0x0082
	.zero		2


//--------------------- .nv.info                  --------------------------
	.section	.nv.info,"",@"SHT_CUDA_INFO"
	.align	4


	//----- nvinfo : EIATTR_REGCOUNT
	.align		4
        /*0000*/ 	.byte	0x04, 0x2f
        /*0002*/ 	.short	(.L_1 - .L_0)
	.align		4
.L_0:
        /*0004*/ 	.word	index@(matmul_kernel)
        /*0008*/ 	.word	0x00000020


	//----- nvinfo : EIATTR_FRAME_SIZE
	.align		4
.L_1:
        /*000c*/ 	.byte	0x04, 0x11
        /*000e*/ 	.short	(.L_3 - .L_2)
	.align		4
.L_2:
        /*0010*/ 	.word	index@(matmul_kernel)
        /*0014*/ 	.word	0x00004888


	//----- nvinfo : EIATTR_MIN_STACK_SIZE
	.align		4
.L_3:
        /*0018*/ 	.byte	0x04, 0x12
        /*001a*/ 	.short	(.L_5 - .L_4)
	.align		4
.L_4:
        /*001c*/ 	.word	index@(matmul_kernel)
        /*0020*/ 	.word	0x00004888
.L_5:


//--------------------- .nv.compat                --------------------------
	.section	.nv.compat,"",@"SHT_CUDA_COMPAT_INFO"
	.align	4
        /*0000*/ 	.byte	0x02, 0x09, 0x01, 0x00, 0x02, 0x02, 0x01, 0x00, 0x02, 0x05, 0x05, 0x00, 0x03, 0x07, 0x01, 0x01
        /*0010*/ 	.byte	0x02, 0x03, 0x00, 0x00, 0x02, 0x06, 0x01, 0x00, 0x04, 0x0b, 0x08, 0x00, 0x00, 0x00, 0x00, 0x00
        /*0020*/ 	.byte	0x00, 0x00, 0x00, 0x00


//--------------------- .nv.info.matmul_kernel    --------------------------
	.section	.nv.info.matmul_kernel,"",@"SHT_CUDA_INFO"
	.sectionflags	@""
	.align	4


	//----- nvinfo : EIATTR_CUDA_API_VERSION
	.align		4
        /*0000*/ 	.byte	0x04, 0x37
        /*0002*/ 	.short	(.L_7 - .L_6)
.L_6:
        /*0004*/ 	.word	0x00000082


	//----- nvinfo : EIATTR_KPARAM_INFO
	.align		4
.L_7:
        /*0008*/ 	.byte	0x04, 0x17
        /*000a*/ 	.short	(.L_9 - .L_8)
.L_8:
        /*000c*/ 	.word	0x00000000
        /*0010*/ 	.short	0x000d
        /*0012*/ 	.short	0x0048
        /*0014*/ 	.byte	0x00, 0xf4, 0x21, 0x00


	//----- nvinfo : EIATTR_KPARAM_INFO
	.align		4
.L_9:
        /*0018*/ 	.byte	0x04, 0x17
        /*001a*/ 	.short	(.L_11 - .L_10)
.L_10:
        /*001c*/ 	.word	0x00000000
        /*0020*/ 	.short	0x000c
        /*0022*/ 	.short	0x0040
        /*0024*/ 	.byte	0x00, 0xf4, 0x21, 0x00


	//----- nvinfo : EIATTR_KPARAM_INFO
	.align		4
.L_11:
        /*0028*/ 	.byte	0x04, 0x17
        /*002a*/ 	.short	(.L_13 - .L_12)
.L_12:
        /*002c*/ 	.word	0x00000000
        /*0030*/ 	.short	0x000b
        /*0032*/ 	.short	0x0038
        /*0034*/ 	.byte	0x00, 0xf0, 0x11, 0x00


	//----- nvinfo : EIATTR_KPARAM_INFO
	.align		4
.L_13:
        /*0038*/ 	.byte	0x04, 0x17
        /*003a*/ 	.short	(.L_15 - .L_14)
.L_14:
        /*003c*/ 	.word	0x00000000
        /*0040*/ 	.short	0x000a
        /*0042*/ 	.short	0x0034
        /*0044*/ 	.byte	0x00, 0xf0, 0x11, 0x00


	//----- nvinfo : EIATTR_KPARAM_INFO
	.align		4
.L_15:
        /*0048*/ 	.byte	0x04, 0x17
        /*004a*/ 	.short	(.L_17 - .L_16)
.L_16:
        /*004c*/ 	.word	0x00000000
        /*0050*/ 	.short	0x0009
        /*0052*/ 	.short	0x0030
        /*0054*/ 	.byte	0x00, 0xf0, 0x11, 0x00


	//----- nvinfo : EIATTR_KPARAM_INFO
	.align		4
.L_17:
        /*0058*/ 	.byte	0x04, 0x17
        /*005a*/ 	.short	(.L_19 - .L_18)
.L_18:
        /*005c*/ 	.word	0x00000000
        /*0060*/ 	.short	0x0008
        /*0062*/ 	.short	0x002c
        /*0064*/ 	.byte	0x00, 0xf0, 0x11, 0x00


	//----- nvinfo : EIATTR_KPARAM_INFO
	.align		4
.L_19:
        /*0068*/ 	.byte	0x04, 0x17
        /*006a*/ 	.short	(.L_21 - .L_20)
.L_20:
        /*006c*/ 	.word	0x00000000
        /*0070*/ 	.short	0x0007
        /*0072*/ 	.short	0x0028
        /*0074*/ 	.byte	0x00, 0xf0, 0x11, 0x00


	//----- nvinfo : EIATTR_KPARAM_INFO
	.align		4
.L_21:
        /*0078*/ 	.byte	0x04, 0x17
        /*007a*/ 	.short	(.L_23 - .L_22)
.L_22:
        /*007c*/ 	.word	0x00000000
        /*0080*/ 	.short	0x0006
        /*0082*/ 	.short	0x0024
        /*0084*/ 	.byte	0x00, 0xf0, 0x11, 0x00


	//----- nvinfo : EIATTR_KPARAM_INFO
	.align		4
.L_23:
        /*0088*/ 	.byte	0x04, 0x17
        /*008a*/ 	.short	(.L_25 - .L_24)
.L_24:
        /*008c*/ 	.word	0x00000000
        /*0090*/ 	.short	0x0005
        /*0092*/ 	.short	0x0020
        /*0094*/ 	.byte	0x00, 0xf0, 0x11, 0x00


	//----- nvinfo : EIATTR_KPARAM_INFO
	.align		4
.L_25:
        /*0098*/ 	.byte	0x04, 0x17
        /*009a*/ 	.short	(.L_27 - .L_26)
.L_26:
        /*009c*/ 	.word	0x00000000
        /*00a0*/ 	.short	0x0004
        /*00a2*/ 	.short	0x001c
        /*00a4*/ 	.byte	0x00, 0xf0, 0x11, 0x00


	//----- nvinfo : EIATTR_KPARAM_INFO
	.align		4
.L_27:
        /*00a8*/ 	.byte	0x04, 0x17
        /*00aa*/ 	.short	(.L_29 - .L_28)
.L_28:
        /*00ac*/ 	.word	0x00000000
        /*00b0*/ 	.short	0x0003
        /*00b2*/ 	.short	0x0018
        /*00b4*/ 	.byte	0x00, 0xf0, 0x11, 0x00


	//----- nvinfo : EIATTR_KPARAM_INFO
	.align		4
.L_29:
        /*00b8*/ 	.byte	0x04, 0x17
        /*00ba*/ 	.short	(.L_31 - .L_30)
.L_30:
        /*00bc*/ 	.word	0x00000000
        /*00c0*/ 	.short	0x0002
        /*00c2*/ 	.short	0x0010
        /*00c4*/ 	.byte	0x00, 0xf4, 0x21, 0x00


	//----- nvinfo : EIATTR_KPARAM_INFO
	.align		4
.L_31:
        /*00c8*/ 	.byte	0x04, 0x17
        /*00ca*/ 	.short	(.L_33 - .L_32)
.L_32:
        /*00cc*/ 	.word	0x00000000
        /*00d0*/ 	.short	0x0001
        /*00d2*/ 	.short	0x0008
        /*00d4*/ 	.byte	0x00, 0xf4, 0x21, 0x00


	//----- nvinfo : EIATTR_KPARAM_INFO
	.align		4
.L_33:
        /*00d8*/ 	.byte	0x04, 0x17
        /*00da*/ 	.short	(.L_35 - .L_34)
.L_34:
        /*00dc*/ 	.word	0x00000000
        /*00e0*/ 	.short	0x0000
        /*00e2*/ 	.short	0x0000
        /*00e4*/ 	.byte	0x00, 0xf4, 0x21, 0x00


	//----- nvinfo : EIATTR_SPARSE_MMA_MASK
	.align		4
.L_35:
        /*00e8*/ 	.byte	0x03, 0x50
        /*00ea*/ 	.short	0x0000


	//----- nvinfo : EIATTR_MAXREG_COUNT
	.align		4
        /*00ec*/ 	.byte	0x03, 0x1b
        /*00ee*/ 	.short	0x00ff


	//----- nvinfo : EIATTR_NUM_BARRIERS
	.align		4
        /*00f0*/ 	.byte	0x02, 0x4c
        /*00f2*/ 	.byte	0x01
	.zero		1


	//----- nvinfo : EIATTR_ANNOTATIONS
	.align		4
        /*00f4*/ 	.byte	0x04, 0x55
        /*00f6*/ 	.short	(.L_37 - .L_36)


	//   ....[0]....
.L_36:
        /*00f8*/ 	.word	0x00000001
        /*00fc*/ 	.byte	0x70, 0x00, 0x00, 0x00, 0x01, 0x00, 0x00, 0x00, 0xa0, 0x00, 0x00, 0x00, 0x01, 0x00, 0x00, 0x00
        /* <DEDUP_REMOVED lines=622> */
        /*27ec*/ 	.byte	0x10, 0x24, 0x01, 0x00


	//----- nvinfo : EIATTR_MERCURY_ISA_VERSION
	.align		4
.L_37:
        /*27f0*/ 	.byte	0x03, 0x5f
        /*27f2*/ 	.short	0x0101


	//----- nvinfo : EIATTR_EXIT_INSTR_OFFSETS
	.align		4
        /*27f4*/ 	.byte	0x04, 0x1c
        /*27f6*/ 	.short	(.L_39 - .L_38)


	//   ....[0]....
.L_38:
        /*27f8*/ 	.word	0x0008cda0


	//   ....[1]....
        /*27fc*/ 	.word	0x0008cdd0


	//----- nvinfo : EIATTR_REQNTID
	.align		4
.L_39:
        /*2800*/ 	.byte	0x04, 0x10
        /*2802*/ 	.short	(.L_41 - .L_40)
.L_40:
        /*2804*/ 	.word	0x00000040
        /*2808*/ 	.word	0x00000001
        /*280c*/ 	.word	0x00000001


	//----- nvinfo : EIATTR_CBANK_PARAM_SIZE
	.align		4
.L_41:
        /*2810*/ 	.byte	0x03, 0x19
        /*2812*/ 	.short	0x0050


	//----- nvinfo : EIATTR_PARAM_CBANK
	.align		4
        /*2814*/ 	.byte	0x04, 0x0a
        /*2816*/ 	.short	(.L_43 - .L_42)
	.align		4
.L_42:
        /*2818*/ 	.word	index@(.nv.constant0.matmul_kernel)
        /*281c*/ 	.short	0x0210
        /*281e*/ 	.short	0x0050


	//----- nvinfo : EIATTR_SW_WAR
	.align		4
.L_43:
        /*2820*/ 	.byte	0x04, 0x36
        /*2822*/ 	.short	(.L_45 - .L_44)
.L_44:
        /*2824*/ 	.word	0x00000008
.L_45:


//--------------------- .nv.callgraph             --------------------------
	.section	.nv.callgraph,"",@"SHT_CUDA_CALLGRAPH"
	.align	4
	.sectionentsize	8
	.align		4
        /*0000*/ 	.word	0x00000000
	.align		4
        /*0004*/ 	.word	0xffffffff
	.align		4
        /*0008*/ 	.word	0x00000000
	.align		4
        /*000c*/ 	.word	0xfffffffe
	.align		4
        /*0010*/ 	.word	0x00000000
	.align		4
        /*0014*/ 	.word	0xfffffffd
	.align		4
        /*0018*/ 	.word	0x00000000
	.align		4
        /*001c*/ 	.word	0xfffffffc


//--------------------- .text.matmul_kernel       --------------------------
	.section	.text.matmul_kernel,"ax",@progbits
	.align	128
        .global         matmul_kernel
        .type           matmul_kernel,@function
        .size           matmul_kernel,(.L_x_3 - matmul_kernel)
        .other          matmul_kernel,@"STO_CUDA_ENTRY STV_DEFAULT"
matmul_kernel:
.text.matmul_kernel:
[----:B------:R-:W0:Y:S02]  /*0000*/  LDC R1, c[0x0][0x28] ;  /* 0x00000a00ff017b82 */ /* 0x000e240000000800 */
[----:B0-----:R-:W-:-:S06]  /*0010*/  VIADD R1, R1, 0xffffb778 ;  /* 0xffffb77801017836 */ /* 0x001fcc0000000000 */
[----:B------:R-:W0:Y:S01]  /*0020*/  LDC.64 R4, c[0x0][0x228] ;  /* 0x00008a00ff047b82 */ /* 0x000e220000000a00 */
[----:B------:R-:W1:Y:S01]  /*0030*/  S2R R14, SR_TID.X ;  /* 0x00000000000e7919 */ /* 0x000e620000002100 */
[----:B------:R-:W-:Y:S01]  /*0040*/  ULDC UR5, c[0x0][0x230] ;  /* 0x00008c0000057ab9 */ /* 0x000fe20000000800 */
[----:B------:R-:W-:Y:S01]  /*0050*/  UMOV UR6, 0x400 ;  /* 0x0000040000067882 */ /* 0x000fe20000000000 */
[----:B------:R-:W-:Y:S01]  /*0060*/  UIADD3 UR5, UR5, 0x1f, URZ ;  /* 0x0000001f05057890 */ /* 0x000fe2000fffe03f */
[----:B------:R2:W-:Y:S01]  /*0070*/  STL [R1], RZ ;  /* 0x000000ff01007387 */ /* 0x0005e20000100800 */
[----:B------:R-:W-:Y:S02]  /*0080*/  ULDC.64 UR58, c[0x0][0x208] ;  /* 0x00008200003a7ab9 */ /* 0x000fe40000000a00 */
[----:B------:R-:W3:Y:S01]  /*0090*/  S2UR UR7, SR_CgaCtaId ;  /* 0x00000000000779c3 */ /* 0x000ee20000008800 */
[----:B------:R2:W-:Y:S01]  /*00a0*/  STL [R1+0x4], RZ ;  /* 0x000004ff01007387 */ /* 0x0005e20000100800 */
[----:B------:R-:W-:-:S03]  /*00b0*/  UISETP.GE.AND UP0, UPT, UR5, 0x20, UPT ;  /* 0x000000200500788c */ /* 0x000fc6000bf06270 */
[----:B------:R2:W-:Y:S04]  /*00c0*/  STL [R1+0x8], RZ ;  /* 0x000008ff01007387 */ /* 0x0005e80000100800 */
[----:B------:R2:W-:Y:S04]  /*00d0*/  STL [R1+0xc], RZ ;  /* 0x00000cff01007387 */ /* 0x0005e80000100800 */
[----:B------:R2:W-:Y:S01]  /*00e0*/  STL [R1+0x10], RZ ;  /* 0x000010ff01007387 */ /* 0x0005e20000100800 */
[----:B0-----:R-:W-:-:S03]  /*00f0*/  VIADD R0, R5, 0x1ff ;  /* 0x000001ff05007836 */ /* 0x001fc60000000000 */
[----:B------:R2:W-:Y:S04]  /*0100*/  STL [R1+0x14], RZ ;  /* 0x000014ff01007387 */ /* 0x0005e80000100800 */
[----:B------:R2:W-:Y:S01]  /*0110*/  STL [R1+0x18], RZ ;  /* 0x000018ff01007387 */ /* 0x0005e20000100800 */
[----:B------:R-:W-:Y:S01]  /*0120*/  SHF.R.S32.HI R3, RZ, 0x1f, R0 ;  /* 0x0000001fff037819 */ /* 0x000fe20000011400 */
[----:B---3--:R-:W-:Y:S02]  /*0130*/  ULEA UR6, UR7, UR6, 0x18 ;  /* 0x0000000607067291 */ /* 0x008fe4000f8ec03f */
[----:B------:R2:W-:Y:S01]  /*0140*/  STL [R1+0x1c], RZ ;  /* 0x00001cff01007387 */ /* 0x0005e20000100800 */
[----:B------:R-:W-:-:S03]  /*0150*/  LEA.HI R3, R3, R0, RZ, 0x9 ;  /* 0x0000000003037211 */ /* 0x000fc600078f48ff */
[----:B------:R2:W-:Y:S01]  /*0160*/  STL [R1+0x40], RZ ;  /* 0x000040ff01007387 */ /* 0x0005e20000100800 */
[----:B------:R-:W-:-:S03]  /*0170*/  SHF.R.S32.HI R0, RZ, 0x9, R3 ;  /* 0x00000009ff007819 */ /* 0x000fc60000011403 */
[----:B------:R2:W-:Y:S02]  /*0180*/  STL [R1+0x44], RZ ;  /* 0x000044ff01007387 */ /* 0x0005e40000100800 */
[----:B------:R-:W-:Y:S02]  /*0190*/  IMAD.SHL.U32 R0, R0, 0x8, RZ ;  /* 0x0000000800007824 */ /* 0x000fe400078e00ff */
[----:B------:R2:W-:Y:S03]  /*01a0*/  STL [R1+0x48], RZ ;  /* 0x000048ff01007387 */ /* 0x0005e60000100800 */
[-C--:B------:R-:W-:Y:S01]  /*01b0*/  IABS R9, R0.reuse ;  /* 0x0000000000097213 */ /* 0x080fe20000000000 */
[----:B------:R2:W-:Y:S01]  /*01c0*/  STL [R1+0x4c], RZ ;  /* 0x00004cff01007387 */ /* 0x0005e20000100800 */
[----:B------:R-:W-:Y:S02]  /*01d0*/  IABS R12, R0 ;  /* 0x00000000000c7213 */ /* 0x000fe40000000000 */
[----:B------:R-:W0:Y:S01]  /*01e0*/  I2F.RP R2, R9 ;  /* 0x0000000900027306 */ /* 0x000e220000209400 */
[----:B------:R2:W-:Y:S04]  /*01f0*/  STL [R1+0x30], RZ ;  /* 0x000030ff01007387 */ /* 0x0005e80000100800 */
[----:B------:R2:W-:Y:S04]  /*0200*/  STL [R1+0x34], RZ ;  /* 0x000034ff01007387 */ /* 0x0005e80000100800 */
[----:B------:R2:W-:Y:S04]  /*0210*/  STL [R1+0x38], RZ ;  /* 0x000038ff01007387 */ /* 0x0005e80000100800 */
[----:B------:R2:W-:Y:S01]  /*0220*/  STL [R1+0x3c], RZ ;  /* 0x00003cff01007387 */ /* 0x0005e20000100800 */
[----:B0-----:R-:W0:Y:S03]  /*0230*/  MUFU.RCP R2, R2 ;  /* 0x0000000200027308 */ /* 0x001e260000001000 */
[----:B------:R2:W-:Y:S04]  /*0240*/  STL [R1+0x20], RZ ;  /* 0x000020ff01007387 */ /* 0x0005e80000100800 */
[----:B------:R2:W-:Y:S04]  /*0250*/  STL [R1+0x24], RZ ;  /* 0x000024ff01007387 */ /* 0x0005e80000100800 */
[----:B------:R2:W-:Y:S04]  /*0260*/  STL [R1+0x28], RZ ;  /* 0x000028ff01007387 */ /* 0x0005e80000100800 */
[----:B------:R2:W-:Y:S01]  /*0270*/  STL [R1+0x2c], RZ ;  /* 0x00002cff01007387 */ /* 0x0005e20000100800 */
[----:B0-----:R-:W-:-:S03]  /*0280*/  VIADD R6, R2, 0xffffffe ;  /* 0x0ffffffe02067836 */ /* 0x001fc60000000000 */
[----:B------:R2:W-:Y:S01]  /*0290*/  STL [R1+0x50], RZ ;  /* 0x000050ff01007387 */ /* 0x0005e20000100800 */
[----:B------:R-:W-:Y:S01]  /*02a0*/  IMAD.MOV R2, RZ, RZ, -R12 ;  /* 0x000000ffff027224 */ /* 0x000fe200078e0a0c */
[----:B------:R0:W3:Y:S02]  /*02b0*/  F2I.FTZ.U32.TRUNC.NTZ R7, R6 ;  /* 0x0000000600077305 */ /* 0x0000e4000021f000 */
[----:B------:R2:W-:Y:S04]  /*02c0*/  STL [R1+0x54], RZ ;  /* 0x000054ff01007387 */ /* 0x0005e80000100800 */
[----:B------:R2:W-:Y:S04]  /*02d0*/  STL [R1+0x58], RZ ;  /* 0x000058ff01007387 */ /* 0x0005e80000100800 */
[----:B------:R2:W-:Y:S01]  /*02e0*/  STL [R1+0x5c], RZ ;  /* 0x00005cff01007387 */ /* 0x0005e20000100800 */
[----:B0-----:R-:W-:-:S03]  /*02f0*/  IMAD.MOV.U32 R6, RZ, RZ, RZ ;  /* 0x000000ffff067224 */ /* 0x001fc600078e00ff */
[----:B------:R2:W-:Y:S01]  /*0300*/  STL [R1+0x80], RZ ;  /* 0x000080ff01007387 */ /* 0x0005e20000100800 */
[----:B---3--:R-:W-:-:S03]  /*0310*/  IMAD.MOV R8, RZ, RZ, -R7 ;  /* 0x000000ffff087224 */ /* 0x008fc600078e0a07 */
[----:B------:R2:W-:Y:S01]  /*0320*/  STL [R1+0x84], RZ ;  /* 0x000084ff01007387 */ /* 0x0005e20000100800 */
[----:B------:R-:W-:-:S03]  /*0330*/  IMAD R11, R8, R9, RZ ;  /* 0x00000009080b7224 */ /* 0x000fc600078e02ff */
[----:B------:R2:W-:Y:S01]  /*0340*/  STL [R1+0x88], RZ ;  /* 0x000088ff01007387 */ /* 0x0005e20000100800 */
[----:B------:R-:W-:-:S03]  /*0350*/  IMAD.HI.U32 R7, R7, R11, R6 ;  /* 0x0000000b07077227 */ /* 0x000fc600078e0006 */
[----:B------:R2:W-:Y:S04]  /*0360*/  STL [R1+0x8c], RZ ;  /* 0x00008cff01007387 */ /* 0x0005e80000100800 */
        /* <DEDUP_REMOVED lines=252> */
[----:B------:R2:W-:Y:S01]  /*1330*/  STL [R1+0x6d0], RZ ;  /* 0x0006d0ff01007387 */ /* 0x0005e20000100800 */
[----:B------:R-:W0:Y:S03]  /*1340*/  S2R R3, SR_CTAID.X ;  /* 0x0000000000037919 */ /* 0x000e260000002500 */
        /* <DEDUP_REMOVED lines=8> */
[----:B0-----:R-:W-:-:S03]  /*13d0*/  IABS R10, R3 ;  /* 0x00000003000a7213 */ /* 0x001fc60000000000 */
[----:B------:R2:W-:Y:S02]  /*13e0*/  STL [R1+0x6e4], RZ ;  /* 0x0006e4ff01007387 */ /* 0x0005e40000100800 */
[----:B------:R-:W-:Y:S02]  /*13f0*/  IMAD.MOV.U32 R8, RZ, RZ, R10 ;  /* 0x000000ffff087224 */ /* 0x000fe400078e000a */
[----:B------:R2:W-:Y:S02]  /*1400*/  STL [R1+0x6e8], RZ ;  /* 0x0006e8ff01007387 */ /* 0x0005e40000100800 */
[----:B------:R-:W-:Y:S02]  /*1410*/  IMAD.HI.U32 R7, R7, R8, RZ ;  /* 0x0000000807077227 */ /* 0x000fe400078e00ff */
[----:B------:R2:W-:Y:S02]  /*1420*/  STL [R1+0x6ec], RZ ;  /* 0x0006ecff01007387 */ /* 0x0005e40000100800 */
[----:B------:R-:W-:-:S02]  /*1430*/  IMAD R2, R7, R2, R8 ;  /* 0x0000000207027224 */ /* 0x000fc400078e0208 */
[----:B------:R2:W-:Y:S03]  /*1440*/  STL [R1+0x6f0], RZ ;  /* 0x0006f0ff01007387 */ /* 0x0005e60000100800 */
[----:B------:R-:W-:Y:S01]  /*1450*/  ISETP.GT.U32.AND P1, PT, R9, R2, PT ;  /* 0x000000020900720c */ /* 0x000fe20003f24070 */
[----:B------:R2:W-:Y:S04]  /*1460*/  STL [R1+0x6f4], RZ ;  /* 0x0006f4ff01007387 */ /* 0x0005e80000100800 */
[----:B------:R2:W-:Y:S04]  /*1470*/  STL [R1+0x6f8], RZ ;  /* 0x0006f8ff01007387 */ /* 0x0005e80000100800 */
[----:B------:R2:W-:Y:S04]  /*1480*/  STL [R1+0x6fc], RZ ;  /* 0x0006fcff01007387 */ /* 0x0005e80000100800 */
[----:B------:R2:W-:Y:S01]  /*1490*/  STL [R1+0x710], RZ ;  /* 0x000710ff01007387 */ /* 0x0005e20000100800 */
[----:B------:R-:W-:-:S02]  /*14a0*/  @!P1 IMAD.IADD R2, R2, 0x1, -R9 ;  /* 0x0000000102029824 */ /* 0x000fc400078e0a09 */
[----:B------:R-:W-:Y:S01]  /*14b0*/  @!P1 VIADD R7, R7, 0x1 ;  /* 0x0000000107079836 */ /* 0x000fe20000000000 */
[----:B------:R2:W-:Y:S01]  /*14c0*/  STL [R1+0x714], RZ ;  /* 0x000714ff01007387 */ /* 0x0005e20000100800 */
[----:B------:R-:W-:Y:S02]  /*14d0*/  ISETP.NE.AND P1, PT, R0, RZ, PT ;  /* 0x000000ff0000720c */ /* 0x000fe40003f25270 */
[----:B------:R-:W-:Y:S01]  /*14e0*/  ISETP.GE.U32.AND P0, PT, R2, R9, PT ;  /* 0x000000090200720c */ /* 0x000fe20003f06070 */
[----:B------:R2:W-:Y:S01]  /*14f0*/  STL [R1+0x718], RZ ;  /* 0x000718ff01007387 */ /* 0x0005e20000100800 */
[----:B------:R-:W-:-:S03]  /*1500*/  LOP3.LUT R2, R3, R0, RZ, 0x3c, !PT ;  /* 0x0000000003027212 */ /* 0x000fc600078e3cff */
[----:B------:R2:W-:Y:S01]  /*1510*/  STL [R1+0x71c], RZ ;  /* 0x00071cff01007387 */ /* 0x0005e20000100800 */
[----:B------:R-:W-:Y:S01]  /*1520*/  ISETP.GE.AND P2, PT, R2, RZ, PT ;  /* 0x000000ff0200720c */ /* 0x000fe20003f46270 */
[----:B------:R-:W-:Y:S02]  /*1530*/  VIADD R2, R4, 0x7f ;  /* 0x0000007f04027836 */ /* 0x000fe40000000000 */
[----:B------:R2:W-:Y:S04]  /*1540*/  STL [R1+0x700], RZ ;  /* 0x000700ff01007387 */ /* 0x0005e80000100800 */
[----:B------:R2:W-:Y:S01]  /*1550*/  STL [R1+0x704], RZ ;  /* 0x000704ff01007387 */ /* 0x0005e20000100800 */
[----:B------:R-:W-:-:S03]  /*1560*/  @P0 VIADD R7, R7, 0x1 ;  /* 0x0000000107070836 */ /* 0x000fc60000000000 */
[----:B------:R2:W-:Y:S01]  /*1570*/  STL [R1+0x708], RZ ;  /* 0x000708ff01007387 */ /* 0x0005e20000100800 */
[----:B------:R-:W-:Y:S01]  /*1580*/  IMAD.MOV.U32 R8, RZ, RZ, R7 ;  /* 0x000000ffff087224 */ /* 0x000fe200078e0007 */
[----:B------:R-:W-:Y:S02]  /*1590*/  SHF.R.S32.HI R7, RZ, 0x1f, R2 ;  /* 0x0000001fff077819 */ /* 0x000fe40000011402 */
[----:B------:R2:W-:Y:S01]  /*15a0*/  STL [R1+0x70c], RZ ;  /* 0x00070cff01007387 */ /* 0x0005e20000100800 */
[----:B------:R-:W-:Y:S01]  /*15b0*/  @!P2 IMAD.MOV R8, RZ, RZ, -R8 ;  /* 0x000000ffff08a224 */ /* 0x000fe200078e0a08 */
[----:B------:R-:W-:Y:S02]  /*15c0*/  @!P1 LOP3.LUT R8, RZ, R0, RZ, 0x33, !PT ;  /* 0x00000000ff089212 */ /* 0x000fe400078e33ff */
[----:B------:R2:W-:Y:S01]  /*15d0*/  STL [R1+0x720], RZ ;  /* 0x000720ff01007387 */ /* 0x0005e20000100800 */
[----:B------:R-:W-:Y:S02]  /*15e0*/  LEA.HI R7, R7, R2, RZ, 0x7 ;  /* 0x0000000207077211 */ /* 0x000fe400078f38ff */
[----:B------:R-:W-:Y:S01]  /*15f0*/  IMAD.SHL.U32 R6, R8, 0x8, RZ ;  /* 0x0000000808067824 */ /* 0x000fe200078e00ff */
[----:B------:R2:W-:Y:S01]  /*1600*/  STL [R1+0x724], RZ ;  /* 0x000724ff01007387 */ /* 0x0005e20000100800 */
[----:B------:R-:W-:-:S03]  /*1610*/  IMAD.MOV R8, RZ, RZ, -R8 ;  /* 0x000000ffff087224 */ /* 0x000fc600078e0a08 */
[----:B------:R2:W-:Y:S01]  /*1620*/  STL [R1+0x728], RZ ;  /* 0x000728ff01007387 */ /* 0x0005e20000100800 */
[----:B------:R-:W-:Y:S01]  /*1630*/  LEA.HI.SX32 R7, R7, -R6, 0x19 ;  /* 0x8000000607077211 */ /* 0x000fe200078fcaff */
[----:B------:R-:W-:Y:S02]  /*1640*/  IMAD R10, R0, R8, R3 ;  /* 0x00000008000a7224 */ /* 0x000fe400078e0203 */
[----:B------:R2:W-:Y:S01]  /*1650*/  STL [R1+0x72c], RZ ;  /* 0x00072cff01007387 */ /* 0x0005e20000100800 */
[----:B------:R-:W-:Y:S01]  /*1660*/  VIMNMX R7, R7, 0x8, PT ;  /* 0x0000000807077848 */ /* 0x000fe20003fe0100 */
[----:B------:R-:W-:Y:S01]  /*1670*/  IMAD.MOV.U32 R8, RZ, RZ, RZ ;  /* 0x000000ffff087224 */ /* 0x000fe200078e00ff */
[----:B------:R-:W-:Y:S01]  /*1680*/  IABS R13, R10 ;  /* 0x0000000a000d7213 */ /* 0x000fe20000000000 */
[----:B------:R2:W-:Y:S01]  /*1690*/  STL [R1+0x730], RZ ;  /* 0x000730ff01007387 */ /* 0x0005e20000100800 */
[----:B------:R-:W-:-:S03]  /*16a0*/  IABS R11, R7 ;  /* 0x00000007000b7213 */ /* 0x000fc60000000000 */
[----:B------:R2:W-:Y:S01]  /*16b0*/  STL [R1+0x734], RZ ;  /* 0x000734ff01007387 */ /* 0x0005e20000100800 */
[----:B------:R-:W0:Y:S03]  /*16c0*/  I2F.RP R2, R11 ;  /* 0x0000000b00027306 */ /* 0x000e260000209400 */
        /* <DEDUP_REMOVED lines=10> */
[----:B------:R2:W-:Y:S04]  /*1770*/  STL [R1+0x8b8], RZ ;  /* 0x0008b8ff01007387 */ /* 0x0005e80000100800 */
[----:B------:R2:W-:Y:S01]  /*1780*/  STL [R1+0x8bc], RZ ;  /* 0x0008bcff01007387 */ /* 0x0005e20000100800 */
[----:B------:R-:W0:Y:S03]  /*1790*/  F2I.FTZ.U32.TRUNC.NTZ R9, R9 ;  /* 0x0000000900097305 */ /* 0x000e26000021f000 */
[----:B------:R2:W-:Y:S04]  /*17a0*/  STL [R1+0x8d0], RZ ;  /* 0x0008d0ff01007387 */ /* 0x0005e80000100800 */
[----:B------:R2:W-:Y:S04]  /*17b0*/  STL [R1+0x8d4], RZ ;  /* 0x0008d4ff01007387 */ /* 0x0005e80000100800 */
[----:B------:R2:W-:Y:S04]  /*17c0*/  STL [R1+0x8d8], RZ ;  /* 0x0008d8ff01007387 */ /* 0x0005e80000100800 */
[----:B------:R2:W-:Y:S01]  /*17d0*/  STL [R1+0x8dc], RZ ;  /* 0x0008dcff01007387 */ /* 0x0005e20000100800 */
[----:B0-----:R-:W-:-:S03]  /*17e0*/  IMAD.MOV R12, RZ, RZ, -R9 ;  /* 0x000000ffff0c7224 */ /* 0x001fc600078e0a09 */
[----:B------:R2:W-:Y:S01]  /*17f0*/  STL [R1+0x8e0], RZ ;  /* 0x0008e0ff01007387 */ /* 0x0005e20000100800 */
[----:B------:R-:W-:-:S03]  /*1800*/  IMAD.MOV.U32 R0, RZ, RZ, R12 ;  /* 0x000000ffff007224 */ /* 0x000fc600078e000c */
[----:B------:R2:W-:Y:S01]  /*1810*/  STL [R1+0x8e4], RZ ;  /* 0x0008e4ff01007387 */ /* 0x0005e20000100800 */
[----:B------:R-:W-:Y:S01]  /*1820*/  IMAD R3, R0, R11, RZ ;  /* 0x0000000b00037224 */ /* 0x000fe200078e02ff */
[----:B------:R-:W-:Y:S02]  /*1830*/  IABS R0, R7 ;  /* 0x0000000700007213 */ /* 0x000fe40000000000 */
[----:B------:R2:W-:Y:S01]  /*1840*/  STL [R1+0x8e8], RZ ;  /* 0x0008e8ff01007387 */ /* 0x0005e20000100800 */
[----:B------:R-:W-:-:S03]  /*1850*/  IMAD.HI.U32 R8, R9, R3, R8 ;  /* 0x0000000309087227 */ /* 0x000fc600078e0008 */
[----:B------:R2:W-:Y:S01]  /*1860*/  STL [R1+0x8ec], RZ ;  /* 0x0008ecff01007387 */ /* 0x0005e20000100800 */
[----:B------:R-:W-:Y:S02]  /*1870*/  IMAD.MOV R0, RZ, RZ, -R0 ;  /* 0x000000ffff007224 */ /* 0x000fe400078e0a00 */
[----:B------:R-:W-:Y:S01]  /*1880*/  IMAD.HI.U32 R2, R8, R13, RZ ;  /* 0x0000000d08027227 */ /* 0x000fe200078e00ff */
[----:B------:R2:W-:Y:S01]  /*1890*/  STL [R1+0x900], RZ ;  /* 0x000900ff01007387 */ /* 0x0005e20000100800 */
[----:B-1----:R-:W-:Y:S02]  /*18a0*/  LOP3.LUT R8, R14, 0x20, RZ, 0xc0, !PT ;  /* 0x000000200e087812 */ /* 0x002fe400078ec0ff */
[----:B------:R-:W-:Y:S01]  /*18b0*/  IMAD R0, R2, R0, R13 ;  /* 0x0000000002007224 */ /* 0x000fe200078e020d */
[----:B------:R2:W-:Y:S01]  /*18c0*/  STL [R1+0x904], RZ ;  /* 0x000904ff01007387 */ /* 0x0005e20000100800 */
[----:B------:R-:W-:-:S03]  /*18d0*/  R2UR UR4, R8 ;  /* 0x00000000080472ca */ /* 0x000fc600000e0000 */
[----:B------:R2:W-:Y:S01]  /*18e0*/  STL [R1+0x908], RZ ;  /* 0x000908ff01007387 */ /* 0x0005e20000100800 */
[----:B------:R-:W-:-:S03]  /*18f0*/  ISETP.GT.U32.AND P1, PT, R11, R0, PT ;  /* 0x000000000b00720c */ /* 0x000fc60003f24070 */
[----:B------:R2:W-:Y:S04]  /*1900*/  STL [R1+0x90c], RZ ;  /* 0x00090cff01007387 */ /* 0x0005e80000100800 */
[----:B------:R2:W-:Y:S04]  /*1910*/  STL [R1+0x8f0], RZ ;  /* 0x0008f0ff01007387 */ /* 0x0005e80000100800 */
[----:B------:R2:W-:Y:S02]  /*1920*/  STL [R1+0x8f4], RZ ;  /* 0x0008f4ff01007387 */ /* 0x0005e40000100800 */
[----:B------:R-:W-:-:S02]  /*1930*/  @!P1 IMAD.IADD R0, R0, 0x1, -R11 ;  /* 0x0000000100009824 */ /* 0x000fc400078e0a0b */
[----:B------:R2:W-:Y:S01]  /*1940*/  STL [R1+0x8f8], RZ ;  /* 0x0008f8ff01007387 */ /* 0x0005e20000100800 */
[----:B------:R-:W-:Y:S01]  /*1950*/  @!P1 VIADD R2, R2, 0x1 ;  /* 0x0000000102029836 */ /* 0x000fe20000000000 */
[----:B------:R-:W-:Y:S02]  /*1960*/  ISETP.NE.AND P1, PT, R7, RZ, PT ;  /* 0x000000ff0700720c */ /* 0x000fe40003f25270 */
[----:B------:R2:W-:Y:S01]  /*1970*/  STL [R1+0x8fc], RZ ;  /* 0x0008fcff01007387 */ /* 0x0005e20000100800 */
[----:B------:R-:W-:Y:S02]  /*1980*/  ISETP.GE.U32.AND P0, PT, R0, R11, PT ;  /* 0x0000000b0000720c */ /* 0x000fe40003f06070 */
[-C--:B------:R-:W-:Y:S01]  /*1990*/  LOP3.LUT R0, R10, R7.reuse, RZ, 0x3c, !PT ;  /* 0x000000070a007212 */ /* 0x080fe200078e3cff */
[----:B------:R2:W-:Y:S03]  /*19a0*/  STL [R1+0x910], RZ ;  /* 0x000910ff01007387 */ /* 0x0005e60000100800 */
[----:B------:R-:W-:Y:S01]  /*19b0*/  ISETP.GE.AND P2, PT, R0, RZ, PT ;  /* 0x000000ff0000720c */ /* 0x000fe20003f46270 */
[----:B------:R2:W-:Y:S04]  /*19c0*/  STL [R1+0x914], RZ ;  /* 0x000914ff01007387 */ /* 0x0005e80000100800 */
[----:B------:R2:W-:Y:S02]  /*19d0*/  STL [R1+0x918], RZ ;  /* 0x000918ff01007387 */ /* 0x0005e40000100800 */
[----:B------:R-:W-:Y:S01]  /*19e0*/  @P0 VIADD R2, R2, 0x1 ;  /* 0x0000000102020836 */ /* 0x000fe20000000000 */
[----:B------:R-:W-:Y:S01]  /*19f0*/  PLOP3.LUT P0, PT, PT, PT, UP0, 0x80, 0x0 ;  /* 0x000000000000781c */ /* 0x000fe20003f0f008 */
[----:B------:R2:W-:Y:S04]  /*1a00*/  STL [R1+0x91c], RZ ;  /* 0x00091cff01007387 */ /* 0x0005e80000100800 */
[----:B------:R2:W-:Y:S01]  /*1a10*/  STL [R1+0x920], RZ ;  /* 0x000920ff01007387 */ /* 0x0005e20000100800 */
[----:B------:R-:W-:Y:S01]  /*1a20*/  @!P2 IMAD.MOV R2, RZ, RZ, -R2 ;  /* 0x000000ffff02a224 */ /* 0x000fe200078e0a02 */
[----:B------:R-:W-:-:S02]  /*1a30*/  @!P1 LOP3.LUT R2, RZ, R7, RZ, 0x33, !PT ;  /* 0x00000007ff029212 */ /* 0x000fc400078e33ff */
[----:B------:R2:W-:Y:S03]  /*1a40*/  STL [R1+0x924], RZ ;  /* 0x000924ff01007387 */ /* 0x0005e60000100800 */
[----:B------:R-:W-:Y:S01]  /*1a50*/  IMAD.MOV R0, RZ, RZ, -R2 ;  /* 0x000000ffff007224 */ /* 0x000fe200078e0a02 */
[----:B------:R2:W-:Y:S01]  /*1a60*/  STL [R1+0x928], RZ ;  /* 0x000928ff01007387 */ /* 0x0005e20000100800 */
[----:B------:R-:W-:Y:S02]  /*1a70*/  IMAD.SHL.U32 R2, R2, 0x200, RZ ;  /* 0x0000020002027824 */ /* 0x000fe400078e00ff */
[----:B------:R-:W-:Y:S01]  /*1a80*/  IMAD R3, R7, R0, R10 ;  /* 0x0000000007037224 */ /* 0x000fe200078e020a */
[----:B------:R2:W-:Y:S01]  /*1a90*/  STL [R1+0x92c], RZ ;  /* 0x00092cff01007387 */ /* 0x0005e20000100800 */
[----:B------:R-:W-:Y:S02]  /*1aa0*/  LOP3.LUT R0, R14, 0x3f, RZ, 0xc0, !PT ;  /* 0x0000003f0e007812 */ /* 0x000fe400078ec0ff */
[----:B------:R-:W-:Y:S01]  /*1ab0*/  IMAD.IADD R3, R6, 0x1, R3 ;  /* 0x0000000106037824 */ /* 0x000fe200078e0203 */
[----:B------:R2:W-:Y:S03]  /*1ac0*/  STL [R1+0xa50], RZ ;  /* 0x000a50ff01007387 */ /* 0x0005e60000100800 */
[----:B------:R-:W-:Y:S01]  /*1ad0*/  IMAD R3, R3, 0x80, R0 ;  /* 0x0000008003037824 */ /* 0x000fe200078e0200 */
[----:B------:R2:W-:Y:S03]  /*1ae0*/  STL [R1+0xa54], RZ ;  /* 0x000a54ff01007387 */ /* 0x0005e60000100800 */
[----:B------:R-:W-:Y:S01]  /*1af0*/  VIADD R28, R3, 0x40 ;  /* 0x00000040031c7836 */ /* 0x000fe20000000000 */
        /* <DEDUP_REMOVED lines=166> */
[----:B------:R-:W-:Y:S05]  /*2560*/  @!P0 BRA `(.L_x_0) ;  /* 0x000005b400c88947 */ /* 0x000fea0003800000 */
[----:B------:R-:W-:Y:S01]  /*2570*/  IABS R8, R5 ;  /* 0x0000000500087213 */ /* 0x000fe20000000000 */
[----:B------:R-:W-:Y:S01]  /*2580*/  IMAD.U32 R19, RZ, RZ, UR4 ;  /* 0x00000004ff137e24 */ /* 0x000fe2000f8e00ff */
[----:B------:R-:W-:Y:S01]  /*2590*/  STL [R1+0x2198], R5 ;  /* 0x0021980501007387 */ /* 0x000fe20000100800 */
[----:B------:R-:W-:Y:S01]  /*25a0*/  IMAD.MOV.U32 R20, RZ, RZ, RZ ;  /* 0x000000ffff147224 */ /* 0x000fe200078e00ff */
[----:B------:R-:W0:Y:S01]  /*25b0*/  I2F.RP R6, R8 ;  /* 0x0000000800067306 */ /* 0x000e220000209400 */
[----:B------:R-:W-:Y:S01]  /*25c0*/  ULDC UR8, c[0x0][0x23c] ;  /* 0x00008f0000087ab9 */ /* 0x000fe20000000800 */
[----:B------:R-:W-:Y:S01]  /*25d0*/  LEA.HI R19, R19, R2, RZ, 0x1b ;  /* 0x0000000213137211 */ /* 0x000fe200078fd8ff */
[----:B------:R-:W-:Y:S01]  /*25e0*/  ULDC.64 UR10, c[0x0][0x218] ;  /* 0x00008600000a7ab9 */ /* 0x000fe20000000a00 */
[----:B------:R-:W-:Y:S01]  /*25f0*/  ULDC UR9, c[0x0][0x234] ;  /* 0x00008d0000097ab9 */ /* 0x000fe20000000800 */
[----:B------:R-:W-:Y:S01]  /*2600*/  ULDC.64 UR12, c[0x0][0x210] ;  /* 0x00008400000c7ab9 */ /* 0x000fe20000000a00 */
[----:B------:R-:W-:Y:S01]  /*2610*/  ULDC UR7, c[0x0][0x238] ;  /* 0x00008e0000077ab9 */ /* 0x000fe20000000800 */
[----:B------:R-:W-:-:S02]  /*2620*/  VIADD R0, R19, 0x1fe ;  /* 0x000001fe13007836 */ /* 0x000fc40000000000 */
[C---:B------:R-:W-:Y:S02]  /*2630*/  VIADD R15, R19.reuse, 0x1fc ;  /* 0x000001fc130f7836 */ /* 0x040fe40000000000 */
[C---:B------:R-:W-:Y:S01]  /*2640*/  VIADD R12, R19.reuse, 0x1fa ;  /* 0x000001fa130c7836 */ /* 0x040fe20000000000 */
[----:B------:R-:W-:Y:S01]  /*2650*/  IABS R9, R0 ;  /* 0x0000000000097213 */ /* 0x000fe20000000000 */
[C---:B------:R-:W-:Y:S01]  /*2660*/  VIADD R14, R19.reuse, 0x1f8 ;  /* 0x000001f8130e7836 */ /* 0x040fe20000000000 */
[----:B------:R-:W-:Y:S01]  /*2670*/  IABS R11, R15 ;  /* 0x0000000f000b7213 */ /* 0x000fe20000000000 */
[----:B0-----:R-:W0:Y:S01]  /*2680*/  MUFU.RCP R6, R6 ;  /* 0x0000000600067308 */ /* 0x001e220000001000 */
[----:B------:R-:W-:Y:S01]  /*2690*/  IABS R13, R12 ;  /* 0x0000000c000d7213 */ /* 0x000fe20000000000 */
[----:B------:R-:W-:Y:S01]  /*26a0*/  VIADD R18, R19, 0x1ec ;  /* 0x000001ec13127836 */ /* 0x000fe20000000000 */
[----:B------:R-:W-:Y:S02]  /*26b0*/  IABS R23, R14 ;  /* 0x0000000e00177213 */ /* 0x000fe40000000000 */
[----:B------:R-:W-:-:S02]  /*26c0*/  ISETP.GE.AND P2, PT, R0, RZ, PT ;  /* 0x000000ff0000720c */ /* 0x000fc40003f46270 */
[----:B------:R-:W-:Y:S01]  /*26d0*/  ISETP.GE.AND P4, PT, R15, RZ, PT ;  /* 0x000000ff0f00720c */ /* 0x000fe20003f86270 */
[----:B0-----:R-:W-:-:S06]  /*26e0*/  VIADD R21, R6, 0xffffffe ;  /* 0x0ffffffe06157836 */ /* 0x001fcc0000000000 */
[----:B------:R-:W0:Y:S02]  /*26f0*/  F2I.FTZ.U32.TRUNC.NTZ R21, R21 ;  /* 0x0000001500157305 */ /* 0x000e24000021f000 */
[----:B0-----:R-:W-:-:S04]  /*2700*/  IMAD.MOV R7, RZ, RZ, -R21 ;  /* 0x000000ffff077224 */ /* 0x001fc800078e0a15 */
[----:B------:R-:W-:-:S04]  /*2710*/  IMAD R7, R7, R8, RZ ;  /* 0x0000000807077224 */ /* 0x000fc800078e02ff */
[----:B------:R-:W-:-:S04]  /*2720*/  IMAD.HI.U32 R20, R21, R7, R20 ;  /* 0x0000000715147227 */ /* 0x000fc800078e0014 */
[----:B------:R-:W-:Y:S02]  /*2730*/  IMAD.MOV.U32 R7, RZ, RZ, R9 ;  /* 0x000000ffff077224 */ /* 0x000fe400078e0009 */
[----:B------:R-:W-:-:S04]  /*2740*/  IMAD.HI.U32 R9, R20, R13, RZ ;  /* 0x0000000d14097227 */ /* 0x000fc800078e00ff */
[----:B------:R-:W-:-:S04]  /*2750*/  IMAD.HI.U32 R6, R20, R7, RZ ;  /* 0x0000000714067227 */ /* 0x000fc800078e00ff */
[----:B------:R-:W-:Y:S02]  /*2760*/  IMAD.MOV R6, RZ, RZ, -R6 ;  /* 0x000000ffff067224 */ /* 0x000fe400078e0a06 */
[----:B------:R-:W-:-:S04]  /*2770*/  IMAD.HI.U32 R10, R20, R23, RZ ;  /* 0x00000017140a7227 */ /* 0x000fc800078e00ff */
[----:B------:R-:W-:Y:S02]  /*2780*/  IMAD R6, R8, R6, R7 ;  /* 0x0000000608067224 */ /* 0x000fe400078e0207 */
[----:B------:R-:W-:-:S03]  /*2790*/  IMAD.HI.U32 R7, R20, R11, RZ ;  /* 0x0000000b14077227 */ /* 0x000fc600078e00ff */
[C---:B------:R-:W-:Y:S01]  /*27a0*/  ISETP.GT.U32.AND P0, PT, R8.reuse, R6, PT ;  /* 0x000000060800720c */ /* 0x040fe20003f04070 */
[----:B------:R-:W-:Y:S02]  /*27b0*/  IMAD.MOV R7, RZ, RZ, -R7 ;  /* 0x000000ffff077224 */ /* 0x000fe400078e0a07 */
[----:B------:R-:W-:Y:S02]  /*27c0*/  IMAD.MOV R9, RZ, RZ, -R9 ;  /* 0x000000ffff097224 */ /* 0x000fe400078e0a09 */
[C---:B------:R-:W-:Y:S02]  /*27d0*/  IMAD R7, R8.reuse, R7, R11 ;  /* 0x0000000708077224 */ /* 0x040fe400078e020b */
[----:B------:R-:W-:Y:S02]  /*27e0*/  IMAD.MOV R10, RZ, RZ, -R10 ;  /* 0x000000ffff0a7224 */ /* 0x000fe400078e0a0a */
[C---:B------:R-:W-:Y:S01]  /*27f0*/  IMAD R9, R8.reuse, R9, R13 ;  /* 0x0000000908097224 */ /* 0x040fe200078e020d */
[C---:B------:R-:W-:Y:S01]  /*2800*/  ISETP.GT.U32.AND P5, PT, R8.reuse, R7, PT ;  /* 0x000000070800720c */ /* 0x040fe20003fa4070 */
[----:B------:R-:W-:-:S02]  /*2810*/  IMAD R23, R8, R10, R23 ;  /* 0x0000000a08177224 */ /* 0x000fc400078e0217 */
[--C-:B------:R-:W-:Y:S01]  /*2820*/  @!P0 IMAD.IADD R6, R6, 0x1, -R8.reuse ;  /* 0x0000000106068824 */ /* 0x100fe200078e0a08 */
[----:B------:R-:W-:Y:S01]  /*2830*/  ISETP.GT.U32.AND P1, PT, R8, R9, PT ;  /* 0x000000090800720c */ /* 0x000fe20003f24070 */
[C---:B------:R-:W-:Y:S01]  /*2840*/  VIADD R11, R19.reuse, 0x1f6 ;  /* 0x000001f6130b7836 */ /* 0x040fe20000000000 */
[----:B------:R-:W-:Y:S01]  /*2850*/  ISETP.GE.AND P0, PT, R12, RZ, PT ;  /* 0x000000ff0c00720c */ /* 0x000fe20003f06270 */
[C---:B------:R-:W-:Y:S01]  /*2860*/  VIADD R12, R19.reuse, 0x1f4 ;  /* 0x000001f4130c7836 */ /* 0x040fe20000000000 */
[C---:B------:R-:W-:Y:S01]  /*2870*/  ISETP.GT.U32.AND P3, PT, R8.reuse, R6, PT ;  /* 0x000000060800720c */ /* 0x040fe20003f64070 */
[----:B------:R-:W-:Y:S01]  /*2880*/  VIADD R13, R19, 0x1f2 ;  /* 0x000001f2130d7836 */ /* 0x000fe20000000000 */
[----:B------:R-:W-:Y:S02]  /*2890*/  IABS R21, R11 ;  /* 0x0000000b00157213 */ /* 0x000fe40000000000 */
[----:B------:R-:W-:Y:S01]  /*28a0*/  IABS R17, R12 ;  /* 0x0000000c00117213 */ /* 0x000fe20000000000 */
[----:B------:R-:W-:Y:S01]  /*28b0*/  @!P5 IMAD.IADD R7, R7, 0x1, -R8 ;  /* 0x000000010707d824 */ /* 0x000fe200078e0a08 */
[----:B------:R-:W-:Y:S01]  /*28c0*/  ISETP.GT.U32.AND P5, PT, R8, R23, PT ;  /* 0x000000170800720c */ /* 0x000fe20003fa4070 */
[----:B------:R-:W-:Y:S01]  /*28d0*/  IMAD.HI.U32 R0, R20, R21, RZ ;  /* 0x0000001514007227 */ /* 0x000fe200078e00ff */
[----:B------:R-:W-:-:S02]  /*28e0*/  IABS R15, R13 ;  /* 0x0000000d000f7213 */ /* 0x000fc40000000000 */
[----:B------:R-:W-:Y:S01]  /*28f0*/  ISETP.GT.U32.AND P6, PT, R8, R7, PT ;  /* 0x000000070800720c */ /* 0x000fe20003fc4070 */
[----:B------:R-:W-:Y:S01]  /*2900*/  @!P1 IMAD.IADD R9, R9, 0x1, -R8 ;  /* 0x0000000109099824 */ /* 0x000fe200078e0a08 */
[----:B------:R-:W-:Y:S01]  /*2910*/  ISETP.GE.AND P1, PT, R11, RZ, PT ;  /* 0x000000ff0b00720c */ /* 0x000fe20003f26270 */
[----:B------:R-:W-:-:S04]  /*2920*/  IMAD.HI.U32 R10, R20, R17, RZ ;  /* 0x00000011140a7227 */ /* 0x000fc800078e00ff */
[----:B------:R-:W-:Y:S02]  /*2930*/  IMAD.MOV R0, RZ, RZ, -R0 ;  /* 0x000000ffff007224 */ /* 0x000fe400078e0a00 */
[--C-:B------:R-:W-:Y:S01]  /*2940*/  @!P5 IMAD.IADD R23, R23, 0x1, -R8.reuse ;  /* 0x000000011717d824 */ /* 0x100fe200078e0a08 */
[----:B------:R-:W-:Y:S01]  /*2950*/  ISETP.GT.U32.AND P5, PT, R8, R9, PT ;  /* 0x000000090800720c */ /* 0x000fe20003fa4070 */
[--C-:B------:R-:W-:Y:S01]  /*2960*/  @!P3 IMAD.IADD R6, R6, 0x1, -R8.reuse ;  /* 0x000000010606b824 */ /* 0x100fe200078e0a08 */
[----:B------:R-:W-:Y:S01]  /*2970*/  ISETP.GE.AND P3, PT, R14, RZ, PT ;  /* 0x000000ff0e00720c */ /* 0x000fe20003f66270 */
[----:B------:R-:W-:Y:S01]  /*2980*/  @!P6 IMAD.IADD R7, R7, 0x1, -R8 ;  /* 0x000000010707e824 */ /* 0x000fe200078e0a08 */
[----:B------:R-:W-:Y:S01]  /*2990*/  ISETP.GT.U32.AND P6, PT, R8, R23, PT ;  /* 0x000000170800720c */ /* 0x000fe20003fc4070 */
[----:B------:R-:W-:-:S04]  /*29a0*/  IMAD.HI.U32 R11, R20, R15, RZ ;  /* 0x0000000f140b7227 */ /* 0x000fc800078e00ff */
[----:B------:R-:W-:Y:S02]  /*29b0*/  IMAD.MOV R10, RZ, RZ, -R10 ;  /* 0x000000ffff0a7224 */ /* 0x000fe400078e0a0a */
[C---:B------:R-:W-:Y:S02]  /*29c0*/  IMAD R21, R8.reuse, R0, R21 ;  /* 0x0000000008157224 */ /* 0x040fe400078e0215 */
[----:B------:R-:W-:Y:S02]  /*29d0*/  IMAD.MOV R11, RZ, RZ, -R11 ;  /* 0x000000ffff0b7224 */ /* 0x000fe400078e0a0b */
[C---:B------:R-:W-:Y:S02]  /*29e0*/  IMAD R17, R8.reuse, R10, R17 ;  /* 0x0000000a08117224 */ /* 0x040fe400078e0211 */
[----:B------:R-:W-:Y:S01]  /*29f0*/  @!P2 IMAD.MOV R6, RZ, RZ, -R6 ;  /* 0x000000ffff06a224 */ /* 0x000fe200078e0a06 */
[C---:B------:R-:W-:Y:S01]  /*2a00*/  ISETP.GT.U32.AND P2, PT, R8.reuse, R21, PT ;  /* 0x000000150800720c */ /* 0x040fe20003f44070 */
[----:B------:R-:W-:-:S02]  /*2a10*/  IMAD R15, R8, R11, R15 ;  /* 0x0000000b080f7224 */ /* 0x000fc400078e020f */
[----:B------:R-:W-:Y:S01]  /*2a20*/  @!P4 IMAD.MOV R7, RZ, RZ, -R7 ;  /* 0x000000ffff07c224 */ /* 0x000fe200078e0a07 */
[----:B------:R-:W-:Y:S01]  /*2a30*/  ISETP.GT.U32.AND P4, PT, R8, R17, PT ;  /* 0x000000110800720c */ /* 0x000fe20003f84070 */
[--C-:B------:R-:W-:Y:S01]  /*2a40*/  @!P5 IMAD.IADD R9, R9, 0x1, -R8.reuse ;  /* 0x000000010909d824 */ /* 0x100fe200078e0a08 */
[----:B------:R-:W-:Y:S01]  /*2a50*/  ISETP.GE.AND P5, PT, R12, RZ, PT ;  /* 0x000000ff0c00720c */ /* 0x000fe20003fa6270 */
[--C-:B------:R-:W-:Y:S01]  /*2a60*/  @!P6 IMAD.IADD R23, R23, 0x1, -R8.reuse ;  /* 0x000000011717e824 */ /* 0x100fe200078e0a08 */
[----:B------:R-:W-:Y:S01]  /*2a70*/  ISETP.GT.U32.AND P6, PT, R8, R15, PT ;  /* 0x0000000f0800720c */ /* 0x000fe20003fc4070 */
[C---:B------:R-:W-:Y:S01]  /*2a80*/  VIADD R0, R19.reuse, 0x1f0 ;  /* 0x000001f013007836 */ /* 0x040fe20000000000 */
[----:B------:R0:W-:Y:S01]  /*2a90*/  STL [R1+0x219c], R6 ;  /* 0x00219c0601007387 */ /* 0x0001e20000100800 */
[----:B------:R-:W-:Y:S02]  /*2aa0*/  VIADD R12, R19, 0x1ee ;  /* 0x000001ee130c7836 */ /* 0x000fe40000000000 */
[--C-:B------:R-:W-:Y:S01]  /*2ab0*/  @!P2 IMAD.IADD R21, R21, 0x1, -R8.reuse ;  /* 0x000000011515a824 */ /* 0x100fe200078e0a08 */
[----:B------:R-:W-:Y:S01]  /*2ac0*/  IABS R11, R0 ;  /* 0x00000000000b7213 */ /* 0x000fe20000000000 */
[----:B------:R-:W-:Y:S01]  /*2ad0*/  IMAD.MOV.U32 R16, RZ, RZ, R9 ;  /* 0x000000ffff107224 */ /* 0x000fe200078e0009 */
[----:B------:R-:W-:Y:S01]  /*2ae0*/  IABS R14, R12 ;  /* 0x0000000c000e7213 */ /* 0x000fe20000000000 */
[----:B------:R-:W-:Y:S01]  /*2af0*/  @!P4 IMAD.IADD R17, R17, 0x1, -R8 ;  /* 0x000000011111c824 */ /* 0x000fe200078e0a08 */
[----:B------:R-:W-:Y:S01]  /*2b00*/  ISETP.GE.AND P2, PT, R13, RZ, PT ;  /* 0x000000ff0d00720c */ /* 0x000fe20003f46270 */
[----:B------:R-:W-:Y:S01]  /*2b10*/  IMAD.HI.U32 R10, R20, R11, RZ ;  /* 0x0000000b140a7227 */ /* 0x000fe200078e00ff */
[----:B------:R-:W-:-:S03]  /*2b20*/  ISETP.GT.U32.AND P4, PT, R8, R21, PT ;  /* 0x000000150800720c */ /* 0x000fc60003f84070 */
[----:B------:R-:W-:Y:S02]  /*2b30*/  IMAD.MOV.U32 R13, RZ, RZ, R14 ;  /* 0x000000ffff0d7224 */ /* 0x000fe400078e000e */
[----:B------:R-:W-:Y:S01]  /*2b40*/  @!P6 IMAD.IADD R15, R15, 0x1, -R8 ;  /* 0x000000010f0fe824 */ /* 0x000fe200078e0a08 */
[----:B------:R-:W-:Y:S01]  /*2b50*/  ISETP.GT.U32.AND P6, PT, R8, R17, PT ;  /* 0x000000110800720c */ /* 0x000fe20003fc4070 */
[----:B------:R-:W-:Y:S02]  /*2b60*/  IMAD.MOV R10, RZ, RZ, -R10 ;  /* 0x000000ffff0a7224 */ /* 0x000fe400078e0a0a */
[----:B------:R-:W-:-:S04]  /*2b70*/  IMAD.HI.U32 R9, R20, R13, RZ ;  /* 0x0000000d14097227 */ /* 0x000fc800078e00ff */
[C---:B------:R-:W-:Y:S02]  /*2b80*/  IMAD R11, R8.reuse, R10, R11 ;  /* 0x0000000a080b7224 */ /* 0x040fe400078e020b */
[----:B------:R-:W-:Y:S02]  /*2b90*/  IMAD.MOV R14, RZ, RZ, -R9 ;  /* 0x000000ffff0e7224 */ /* 0x000fe400078e0a09 */
[----:B------:R-:W-:Y:S01]  /*2ba0*/  @!P4 IMAD.IADD R21, R21, 0x1, -R8 ;  /* 0x000000011515c824 */ /* 0x000fe200078e0a08 */
[C---:B------:R-:W-:Y:S01]  /*2bb0*/  ISETP.GT.U32.AND P4, PT, R8.reuse, R11, PT ;  /* 0x0000000b0800720c */ /* 0x040fe20003f84070 */
[C---:B------:R-:W-:Y:S02]  /*2bc0*/  IMAD R14, R8.reuse, R14, R13 ;  /* 0x0000000e080e7224 */ /* 0x040fe400078e020d */
[----:B------:R-:W-:Y:S01]  /*2bd0*/  @!P0 IMAD.MOV R16, RZ, RZ, -R16 ;  /* 0x000000ffff108224 */ /* 0x000fe200078e0a10 */
[C---:B------:R-:W-:Y:S01]  /*2be0*/  ISETP.GT.U32.AND P0, PT, R8.reuse, R15, PT ;  /* 0x0000000f0800720c */ /* 0x040fe20003f04070 */
[----:B------:R-:W-:Y:S01]  /*2bf0*/  @!P6 IMAD.IADD R17, R17, 0x1, -R8 ;  /* 0x000000011111e824 */ /* 0x000fe200078e0a08 */
[----:B------:R-:W-:Y:S01]  /*2c00*/  ISETP.GT.U32.AND P6, PT, R8, R14, PT ;  /* 0x0000000e0800720c */ /* 0x000fe20003fc4070 */
[----:B------:R-:W-:Y:S01]  /*2c10*/  VIADD R10, R19, 0x1ea ;  /* 0x000001ea130a7836 */ /* 0x000fe20000000000 */
[----:B------:R1:W-:Y:S01]  /*2c20*/  STL [R1+0x48], R16 ;  /* 0x0000481001007387 */ /* 0x0003e20000100800 */
[----:B0-----:R-:W-:-:S02]  /*2c30*/  IMAD.MOV.U32 R6, RZ, RZ, R23 ;  /* 0x000000ffff067224 */ /* 0x001fc400078e0017 */
[----:B------:R-:W-:Y:S01]  /*2c40*/  IMAD.MOV.U32 R5, RZ, RZ, R21 ;  /* 0x000000ffff057224 */ /* 0x000fe200078e0015 */
[----:B------:R-:W-:Y:S01]  /*2c50*/  IABS R13, R10 ;  /* 0x0000000a000d7213 */ /* 0x000fe20000000000 */
[----:B------:R-:W-:Y:S01]  /*2c60*/  @!P4 IMAD.IADD R11, R11, 0x1, -R8 ;  /* 0x000000010b0bc824 */ /* 0x000fe200078e0a08 */
[----:B------:R-:W-:Y:S01]  /*2c70*/  ISETP.GE.AND P4, PT, R12, RZ, PT ;  /* 0x000000ff0c00720c */ /* 0x000fe20003f86270 */
[----:B------:R-:W-:Y:S02]  /*2c80*/  @!P3 IMAD.MOV R6, RZ, RZ, -R6 ;  /* 0x000000ffff06b224 */ /* 0x000fe400078e0a06 */
[--C-:B------:R-:W-:Y:S01]  /*2c90*/  @!P0 IMAD.IADD R15, R15, 0x1, -R8.reuse ;  /* 0x000000010f0f8824 */ /* 0x100fe200078e0a08 */
[----:B-1----:R-:W-:Y:S01]  /*2ca0*/  IABS R16, R18 ;  /* 0x0000001200107213 */ /* 0x002fe20000000000 */
[----:B------:R-:W-:Y:S01]  /*2cb0*/  @!P6 IMAD.IADD R14, R14, 0x1, -R8 ;  /* 0x000000010e0ee824 */ /* 0x000fe200078e0a08 */
[----:B------:R-:W-:Y:S01]  /*2cc0*/  ISETP.GE.AND P0, PT, R0, RZ, PT ;  /* 0x000000ff0000720c */ /* 0x000fe20003f06270 */
[----:B------:R-:W-:Y:S01]  /*2cd0*/  IMAD.HI.U32 R0, R20, R13, RZ ;  /* 0x0000000d14007227 */ /* 0x000fe200078e00ff */
[----:B------:R-:W-:Y:S01]  /*2ce0*/  ISETP.GT.U32.AND P6, PT, R8, R11, PT ;  /* 0x0000000b0800720c */ /* 0x000fe20003fc4070 */
[----:B------:R0:W-:Y:S02]  /*2cf0*/  STL [R1+0x54], R6 ;  /* 0x0000540601007387 */ /* 0x0001e40000100800 */
[----:B------:R-:W-:-:S02]  /*2d00*/  IMAD.MOV.U32 R9, RZ, RZ, R16 ;  /* 0x000000ffff097224 */ /* 0x000fc400078e0010 */
[----:B------:R-:W-:Y:S01]  /*2d10*/  @!P1 IMAD.MOV R5, RZ, RZ, -R5 ;  /* 0x000000ffff059224 */ /* 0x000fe200078e0a05 */
[----:B------:R-:W-:Y:S01]  /*2d20*/  ISETP.GT.U32.AND P1, PT, R8, R14, PT ;  /* 0x0000000e0800720c */ /* 0x000fe20003f24070 */
[----:B------:R-:W-:-:S03]  /*2d30*/  IMAD.HI.U32 R22, R20, R9, RZ ;  /* 0x0000000914167227 */ /* 0x000fc600078e00ff */
[----:B------:R1:W-:Y:S01]  /*2d40*/  STL [R1+0x5c], R5 ;  /* 0x00005c0501007387 */ /* 0x0003e20000100800 */
[----:B------:R-:W-:Y:S02]  /*2d50*/  IMAD.MOV R24, RZ, RZ, -R22 ;  /* 0x000000ffff187224 */ /* 0x000fe400078e0a16 */
[----:B------:R-:W-:Y:S02]  /*2d60*/  VIADD R16, R19, 0x1e8 ;  /* 0x000001e813107836 */ /* 0x000fe40000000000 */
[C---:B------:R-:W-:Y:S02]  /*2d70*/  IMAD R12, R8.reuse, R24, R9 ;  /* 0x00000018080c7224 */ /* 0x040fe400078e0209 */
[----:B------:R-:W-:Y:S01]  /*2d80*/  IMAD.MOV R0, RZ, RZ, -R0 ;  /* 0x000000ffff007224 */ /* 0x000fe200078e0a00 */
[----:B------:R-:W-:Y:S01]  /*2d90*/  IABS R22, R16 ;  /* 0x0000001000167213 */ /* 0x000fe20000000000 */
[----:B0-----:R-:W-:Y:S01]  /*2da0*/  IMAD.MOV.U32 R6, RZ, RZ, R17 ;  /* 0x000000ffff067224 */ /* 0x001fe200078e0011 */
[----:B------:R-:W-:Y:S01]  /*2db0*/  ISETP.GT.U32.AND P3, PT, R8, R12, PT ;  /* 0x0000000c0800720c */ /* 0x000fe20003f64070 */
[----:B-1----:R-:W-:-:S02]  /*2dc0*/  IMAD.MOV.U32 R5, RZ, RZ, R15 ;  /* 0x000000ffff057224 */ /* 0x002fc400078e000f */
[----:B------:R-:W-:Y:S02]  /*2dd0*/  IMAD R0, R8, R0, R13 ;  /* 0x0000000008007224 */ /* 0x000fe400078e020d */
[----:B------:R-:W-:Y:S01]  /*2de0*/  @!P5 IMAD.MOV R6, RZ, RZ, -R6 ;  /* 0x000000ffff06d224 */ /* 0x000fe200078e0a06 */
[----:B------:R-:W-:Y:S01]  /*2df0*/  ISETP.GE.AND P5, PT, R18, RZ, PT ;  /* 0x000000ff1200720c */ /* 0x000fe20003fa6270 */
[----:B------:R-:W-:Y:S01]  /*2e00*/  @!P2 IMAD.MOV R5, RZ, RZ, -R5 ;  /* 0x000000ffff05a224 */ /* 0x000fe200078e0a05 */
[----:B------:R-:W-:Y:S01]  /*2e10*/  ISETP.GE.AND P2, PT, R10, RZ, PT ;  /* 0x000000ff0a00720c */ /* 0x000fe20003f46270 */
[----:B------:R-:W-:Y:S01]  /*2e20*/  @!P6 IMAD.IADD R11, R11, 0x1, -R8 ;  /* 0x000000010b0be824 */ /* 0x000fe200078e0a08 */
[----:B------:R-:W-:Y:S01]  /*2e30*/  ISETP.GT.U32.AND P6, PT, R8, R0, PT ;  /* 0x000000000800720c */ /* 0x000fe20003fc4070 */
[----:B------:R-:W-:Y:S01]  /*2e40*/  IMAD.MOV.U32 R9, RZ, RZ, R22 ;  /* 0x000000ffff097224 */ /* 0x000fe200078e0016 */
[----:B------:R-:W-:Y:S01]  /*2e50*/  STL [R1+0x64], R6 ;  /* 0x0000640601007387 */ /* 0x000fe20000100800 */
[----:B------:R-:W-:-:S02]  /*2e60*/  VIADD R10, R19, 0x1e6 ;  /* 0x000001e6130a7836 */ /* 0x000fc40000000000 */
[----:B------:R-:W-:Y:S01]  /*2e70*/  IMAD.HI.U32 R15, R20, R9, RZ ;  /* 0x00000009140f7227 */ /* 0x000fe200078e00ff */
[----:B------:R0:W-:Y:S02]  /*2e80*/  STL [R1+0x3c8], R5 ;  /* 0x0003c80501007387 */ /* 0x0001e40000100800 */
[----:B------:R-:W-:Y:S01]  /*2e90*/  IABS R23, R10 ;  /* 0x0000000a00177213 */ /* 0x000fe20000000000 */
[----:B------:R-:W-:Y:S02]  /*2ea0*/  IMAD.MOV R15, RZ, RZ, -R15 ;  /* 0x000000ffff0f7224 */ /* 0x000fe400078e0a0f */
[--C-:B------:R-:W-:Y:S01]  /*2eb0*/  @!P1 IMAD.IADD R14, R14, 0x1, -R8.reuse ;  /* 0x000000010e0e9824 */ /* 0x100fe200078e0a08 */
[----:B------:R-:W-:Y:S01]  /*2ec0*/  ISETP.GE.AND P1, PT, R16, RZ, PT ;  /* 0x000000ff1000720c */ /* 0x000fe20003f26270 */
[----:B------:R-:W-:Y:S01]  /*2ed0*/  @!P3 IMAD.IADD R12, R12, 0x1, -R8 ;  /* 0x000000010c0cb824 */ /* 0x000fe200078e0a08 */
[----:B------:R-:W-:Y:S01]  /*2ee0*/  ISETP.GE.AND P3, PT, R10, RZ, PT ;  /* 0x000000ff0a00720c */ /* 0x000fe20003f66270 */
[----:B------:R-:W-:-:S02]  /*2ef0*/  IMAD R24, R8, R15, R9 ;  /* 0x0000000f08187224 */ /* 0x000fc400078e0209 */
[----:B0-----:R-:W-:Y:S02]  /*2f00*/  IMAD.MOV.U32 R5, RZ, RZ, R11 ;  /* 0x000000ffff057224 */ /* 0x001fe400078e000b */
[----:B------:R-:W-:Y:S01]  /*2f10*/  @!P6 IMAD.IADD R0, R0, 0x1, -R8 ;  /* 0x000000010000e824 */ /* 0x000fe200078e0a08 */
[----:B------:R-:W-:Y:S01]  /*2f20*/  ISETP.GT.U32.AND P6, PT, R8, R12, PT ;  /* 0x0000000c0800720c */ /* 0x000fe20003fc4070 */
[----:B------:R-:W-:Y:S02]  /*2f30*/  @!P0 IMAD.MOV R5, RZ, RZ, -R5 ;  /* 0x000000ffff058224 */ /* 0x000fe400078e0a05 */
[----:B------:R-:W-:Y:S01]  /*2f40*/  IMAD.HI.U32 R11, R20, R23, RZ ;  /* 0x00000017140b7227 */ /* 0x000fe200078e00ff */
[----:B------:R-:W-:Y:S02]  /*2f50*/  ISETP.GT.U32.AND P0, PT, R8, R0, PT ;  /* 0x000000000800720c */ /* 0x000fe40003f04070 */
[----:B------:R0:W-:Y:S01]  /*2f60*/  STL [R1+0x3cc], R5 ;  /* 0x0003cc0501007387 */ /* 0x0001e20000100800 */
[----:B------:R-:W-:-:S02]  /*2f70*/  IMAD.MOV R11, RZ, RZ, -R11 ;  /* 0x000000ffff0b7224 */ /* 0x000fc400078e0a0b */
[C---:B------:R-:W-:Y:S02]  /*2f80*/  VIADD R10, R19.reuse, 0x1e4 ;  /* 0x000001e4130a7836 */ /* 0x040fe40000000000 */
[----:B------:R-:W-:Y:S02]  /*2f90*/  IMAD R23, R8, R11, R23 ;  /* 0x0000000b08177224 */ /* 0x000fe400078e0217 */
[----:B------:R-:W-:Y:S01]  /*2fa0*/  VIADD R13, R19, 0x1e2 ;  /* 0x000001e2130d7836 */ /* 0x000fe20000000000 */
[----:B------:R-:W-:Y:S01]  /*2fb0*/  IABS R17, R10 ;  /* 0x0000000a00117213 */ /* 0x000fe20000000000 */
[----:B------:R-:W-:Y:S01]  /*2fc0*/  @!P6 IMAD.IADD R12, R12, 0x1, -R8 ;  /* 0x000000010c0ce824 */ /* 0x000fe200078e0a08 */
[----:B------:R-:W-:Y:S01]  /*2fd0*/  ISETP.GT.U32.AND P6, PT, R8, R23, PT ;  /* 0x000000170800720c */ /* 0x000fe20003fc4070 */
[----:B0-----:R-:W-:Y:S01]  /*2fe0*/  IMAD.MOV.U32 R5, RZ, RZ, R14 ;  /* 0x000000ffff057224 */ /* 0x001fe200078e000e */
[----:B------:R-:W-:Y:S01]  /*2ff0*/  IABS R22, R13 ;  /* 0x0000000d00167213 */ /* 0x000fe20000000000 */
[----:B------:R-:W-:-:S04]  /*3000*/  IMAD.HI.U32 R14, R20, R17, RZ ;  /* 0x00000011140e7227 */ /* 0x000fc800078e00ff */
[----:B------:R-:W-:Y:S01]  /*3010*/  @!P4 IMAD.MOV R5, RZ, RZ, -R5 ;  /* 0x000000ffff05c224 */ /* 0x000fe200078e0a05 */
[----:B------:R-:W-:Y:S01]  /*3020*/  ISETP.GT.U32.AND P4, PT, R8, R24, PT ;  /* 0x000000180800720c */ /* 0x000fe20003f84070 */
[----:B------:R-:W-:-:S03]  /*3030*/  IMAD.HI.U32 R11, R20, R22, RZ ;  /* 0x00000016140b7227 */ /* 0x000fc600078e00ff */
[----:B------:R0:W-:Y:S01]  /*3040*/  STL [R1+0x3d0], R5 ;  /* 0x0003d00501007387 */ /* 0x0001e20000100800 */
[----:B------:R-:W-:Y:S01]  /*3050*/  @!P0 IMAD.IADD R0, R0, 0x1, -R8 ;  /* 0x0000000100008824 */ /* 0x000fe200078e0a08 */
[----:B------:R-:W-:Y:S01]  /*3060*/  ISETP.GE.AND P0, PT, R10, RZ, PT ;  /* 0x000000ff0a00720c */ /* 0x000fe20003f06270 */
[----:B------:R-:W-:Y:S02]  /*3070*/  IMAD.MOV R14, RZ, RZ, -R14 ;  /* 0x000000ffff0e7224 */ /* 0x000fe400078e0a0e */
[----:B------:R-:W-:Y:S02]  /*3080*/  VIADD R9, R19, 0x1e0 ;  /* 0x000001e013097836 */ /* 0x000fe40000000000 */
[----:B------:R-:W-:Y:S02]  /*3090*/  IMAD.MOV R11, RZ, RZ, -R11 ;  /* 0x000000ffff0b7224 */ /* 0x000fe400078e0a0b */
[----:B------:R-:W-:Y:S01]  /*30a0*/  @!P4 IMAD.IADD R24, R24, 0x1, -R8 ;  /* 0x000000011818c824 */ /* 0x000fe200078e0a08 */
[----:B------:R-:W-:Y:S01]  /*30b0*/  IABS R21, R9 ;  /* 0x0000000900157213 */ /* 0x000fe20000000000 */
[----:B0-----:R-:W-:Y:S01]  /*30c0*/  IMAD.MOV.U32 R5, RZ, RZ, R12 ;  /* 0x000000ffff057224 */ /* 0x001fe200078e000c */
[----:B------:R-:W-:Y:S01]  /*30d0*/  ISETP.GE.AND P4, PT, R13, RZ, PT ;  /* 0x000000ff0d00720c */ /* 0x000fe20003f86270 */
[----:B------:R-:W-:-:S02]  /*30e0*/  IMAD R17, R8, R14, R17 ;  /* 0x0000000e08117224 */ /* 0x000fc400078e0211 */
[----:B------:R-:W-:Y:S01]  /*30f0*/  @!P5 IMAD.MOV R5, RZ, RZ, -R5 ;  /* 0x000000ffff05d224 */ /* 0x000fe200078e0a05 */
[C---:B------:R-:W-:Y:S01]  /*3100*/  ISETP.GT.U32.AND P5, PT, R8.reuse, R24, PT ;  /* 0x000000180800720c */ /* 0x040fe20003fa4070 */
[----:B------:R-:W-:Y:S02]  /*3110*/  @!P6 IMAD.IADD R23, R23, 0x1, -R8 ;  /* 0x000000011717e824 */ /* 0x000fe400078e0a08 */
[----:B------:R-:W-:Y:S01]  /*3120*/  IMAD R22, R8, R11, R22 ;  /* 0x0000000b08167224 */ /* 0x000fe200078e0216 */
[----:B------:R0:W-:Y:S01]  /*3130*/  STL [R1+0x3d4], R5 ;  /* 0x0003d40501007387 */ /* 0x0001e20000100800 */
[----:B------:R-:W-:Y:S01]  /*3140*/  IMAD.HI.U32 R10, R20, R21, RZ ;  /* 0x00000015140a7227 */ /* 0x000fe200078e00ff */
[----:B------:R-:W-:-:S03]  /*3150*/  ISETP.GT.U32.AND P6, PT, R8, R23, PT ;  /* 0x000000170800720c */ /* 0x000fc60003fc4070 */
[----:B------:R-:W-:Y:S02]  /*3160*/  IMAD.MOV R10, RZ, RZ, -R10 ;  /* 0x000000ffff0a7224 */ /* 0x000fe400078e0a0a */
[----:B------:R-:W-:Y:S02]  /*3170*/  VIADD R13, R19, 0x1de ;  /* 0x000001de130d7836 */ /* 0x000fe40000000000 */
[----:B------:R-:W-:Y:S01]  /*3180*/  @!P5 IMAD.IADD R24, R24, 0x1, -R8 ;  /* 0x000000011818d824 */ /* 0x000fe200078e0a08 */
[C---:B------:R-:W-:Y:S01]  /*3190*/  ISETP.GT.U32.AND P5, PT, R8.reuse, R22, PT ;  /* 0x000000160800720c */ /* 0x040fe20003fa4070 */
[----:B0-----:R-:W-:Y:S01]  /*31a0*/  IMAD.MOV.U32 R5, RZ, RZ, R0 ;  /* 0x000000ffff057224 */ /* 0x001fe200078e0000 */
[----:B------:R-:W-:Y:S01]  /*31b0*/  IABS R15, R13 ;  /* 0x0000000d000f7213 */ /* 0x000fe20000000000 */
[C---:B------:R-:W-:Y:S02]  /*31c0*/  IMAD R21, R8.reuse, R10, R21 ;  /* 0x0000000a08157224 */ /* 0x040fe400078e0215 */
[----:B------:R-:W-:Y:S01]  /*31d0*/  @!P2 IMAD.MOV R5, RZ, RZ, -R5 ;  /* 0x000000ffff05a224 */ /* 0x000fe200078e0a05 */
[C---:B------:R-:W-:Y:S01]  /*31e0*/  ISETP.GT.U32.AND P2, PT, R8.reuse, R17, PT ;  /* 0x000000110800720c */ /* 0x040fe20003f44070 */
[--C-:B------:R-:W-:Y:S01]  /*31f0*/  @!P6 IMAD.IADD R23, R23, 0x1, -R8.reuse ;  /* 0x000000011717e824 */ /* 0x100fe200078e0a08 */
[----:B------:R-:W-:Y:S01]  /*3200*/  ISETP.GT.U32.AND P6, PT, R8, R21, PT ;  /* 0x000000150800720c */ /* 0x000fe20003fc4070 */
[----:B------:R-:W-:Y:S01]  /*3210*/  IMAD.HI.U32 R18, R20, R15, RZ ;  /* 0x0000000f14127227 */ /* 0x000fe200078e00ff */
[----:B------:R0:W-:Y:S03]  /*3220*/  STL [R1+0x3d8], R5 ;  /* 0x0003d80501007387 */ /* 0x0001e60000100800 */
[----:B------:R-:W-:-:S02]  /*3230*/  @!P5 IMAD.IADD R22, R22, 0x1, -R8 ;  /* 0x000000011616d824 */ /* 0x000fc400078e0a08 */
[----:B------:R-:W-:Y:S02]  /*3240*/  VIADD R0, R19, 0x1dc ;  /* 0x000001dc13007836 */ /* 0x000fe40000000000 */
[----:B------:R-:W-:Y:S02]  /*3250*/  IMAD.MOV R18, RZ, RZ, -R18 ;  /* 0x000000ffff127224 */ /* 0x000fe400078e0a12 */
[--C-:B------:R-:W-:Y:S01]  /*3260*/  @!P2 IMAD.IADD R17, R17, 0x1, -R8.reuse ;  /* 0x000000011111a824 */ /* 0x100fe200078e0a08 */
[----:B------:R-:W-:Y:S01]  /*3270*/  IABS R12, R0 ;  /* 0x00000000000c7213 */ /* 0x000fe20000000000 */
[----:B------:R-:W-:Y:S01]  /*3280*/  VIADD R14, R19, 0x1da ;  /* 0x000001da130e7836 */ /* 0x000fe20000000000 */
[----:B------:R-:W-:Y:S01]  /*3290*/  ISETP.GE.AND P2, PT, R9, RZ, PT ;  /* 0x000000ff0900720c */ /* 0x000fe20003f46270 */
[C---:B------:R-:W-:Y:S01]  /*32a0*/  IMAD R15, R8.reuse, R18, R15 ;  /* 0x00000012080f7224 */ /* 0x040fe200078e020f */
[C---:B------:R-:W-:Y:S01]  /*32b0*/  ISETP.GT.U32.AND P5, PT, R8.reuse, R17, PT ;  /* 0x000000110800720c */ /* 0x040fe20003fa4070 */
[----:B------:R-:W-:Y:S01]  /*32c0*/  @!P6 IMAD.IADD R21, R21, 0x1, -R8 ;  /* 0x000000011515e824 */ /* 0x000fe200078e0a08 */
[----:B------:R-:W-:Y:S01]  /*32d0*/  IABS R11, R14 ;  /* 0x0000000e000b7213 */ /* 0x000fe20000000000 */
[----:B------:R-:W-:Y:S01]  /*32e0*/  VIADD R16, R19, 0x1d8 ;  /* 0x000001d813107836 */ /* 0x000fe20000000000 */
[----:B------:R-:W-:Y:S01]  /*32f0*/  ISETP.GT.U32.AND P6, PT, R8, R22, PT ;  /* 0x000000160800720c */ /* 0x000fe20003fc4070 */
[----:B------:R-:W-:-:S03]  /*3300*/  IMAD.HI.U32 R9, R20, R12, RZ ;  /* 0x0000000c14097227 */ /* 0x000fc600078e00ff */
[----:B------:R-:W-:Y:S01]  /*3310*/  IABS R10, R16 ;  /* 0x00000010000a7213 */ /* 0x000fe20000000000 */
[----:B------:R-:W-:Y:S02]  /*3320*/  IMAD.MOV.U32 R6, RZ, RZ, R24 ;  /* 0x000000ffff067224 */ /* 0x000fe400078e0018 */
[----:B------:R-:W-:Y:S02]  /*3330*/  IMAD.MOV R9, RZ, RZ, -R9 ;  /* 0x000000ffff097224 */ /* 0x000fe400078e0a09 */
[----:B------:R-:W-:Y:S01]  /*3340*/  @!P5 IMAD.IADD R17, R17, 0x1, -R8 ;  /* 0x000000011111d824 */ /* 0x000fe200078e0a08 */
[----:B------:R-:W-:Y:S01]  /*3350*/  ISETP.GT.U32.AND P5, PT, R8, R15, PT ;  /* 0x0000000f0800720c */ /* 0x000fe20003fa4070 */
[----:B0-----:R-:W-:Y:S02]  /*3360*/  IMAD.MOV.U32 R5, RZ, RZ, R23 ;  /* 0x000000ffff057224 */ /* 0x001fe400078e0017 */
[----:B------:R-:W-:-:S04]  /*3370*/  IMAD.HI.U32 R18, R20, R11, RZ ;  /* 0x0000000b14127227 */ /* 0x000fc800078e00ff */
[----:B------:R-:W-:Y:S01]  /*3380*/  @!P1 IMAD.MOV R6, RZ, RZ, -R6 ;  /* 0x000000ffff069224 */ /* 0x000fe200078e0a06 */
[C---:B------:R-:W-:Y:S01]  /*3390*/  ISETP.GT.U32.AND P1, PT, R8.reuse, R21, PT ;  /* 0x000000150800720c */ /* 0x040fe20003f24070 */
[----:B------:R-:W-:Y:S01]  /*33a0*/  @!P3 IMAD.MOV R5, RZ, RZ, -R5 ;  /* 0x000000ffff05b224 */ /* 0x000fe200078e0a05 */
[----:B------:R-:W-:Y:S01]  /*33b0*/  ISETP.GE.AND P3, PT, R13, RZ, PT ;  /* 0x000000ff0d00720c */ /* 0x000fe20003f66270 */
[----:B------:R-:W-:Y:S01]  /*33c0*/  IMAD R12, R8, R9, R12 ;  /* 0x00000009080c7224 */ /* 0x000fe200078e020c */
[----:B------:R-:W-:Y:S01]  /*33d0*/  STL [R1+0x6c], R6 ;  /* 0x00006c0601007387 */ /* 0x000fe20000100800 */
[----:B------:R-:W-:Y:S02]  /*33e0*/  IMAD.MOV R18, RZ, RZ, -R18 ;  /* 0x000000ffff127224 */ /* 0x000fe400078e0a12 */
[----:B------:R-:W-:Y:S01]  /*33f0*/  IMAD.HI.U32 R9, R20, R10, RZ ;  /* 0x0000000a14097227 */ /* 0x000fe200078e00ff */
[----:B------:R0:W-:Y:S03]  /*3400*/  STL [R1+0x74], R5 ;  /* 0x0000740501007387 */ /* 0x0001e60000100800 */
[----:B------:R-:W-:Y:S01]  /*3410*/  @!P6 IMAD.IADD R22, R22, 0x1, -R8 ;  /* 0x000000011616e824 */ /* 0x000fe200078e0a08 */
[C---:B------:R-:W-:Y:S01]  /*3420*/  ISETP.GT.U32.AND P6, PT, R8.reuse, R12, PT ;  /* 0x0000000c0800720c */ /* 0x040fe20003fc4070 */
[----:B------:R-:W-:-:S02]  /*3430*/  IMAD R11, R8, R18, R11 ;  /* 0x00000012080b7224 */ /* 0x000fc400078e020b */
[----:B------:R-:W-:Y:S02]  /*3440*/  IMAD.MOV R9, RZ, RZ, -R9 ;  /* 0x000000ffff097224 */ /* 0x000fe400078e0a09 */
[----:B------:R-:W-:Y:S01]  /*3450*/  @!P5 IMAD.IADD R15, R15, 0x1, -R8 ;  /* 0x000000010f0fd824 */ /* 0x000fe200078e0a08 */
[C---:B------:R-:W-:Y:S01]  /*3460*/  ISETP.GT.U32.AND P5, PT, R8.reuse, R11, PT ;  /* 0x0000000b0800720c */ /* 0x040fe20003fa4070 */
[----:B0-----:R-:W-:Y:S02]  /*3470*/  IMAD.MOV.U32 R5, RZ, RZ, R17 ;  /* 0x000000ffff057224 */ /* 0x001fe400078e0011 */
[C---:B------:R-:W-:Y:S02]  /*3480*/  IMAD R10, R8.reuse, R9, R10 ;  /* 0x00000009080a7224 */ /* 0x040fe400078e020a */
[----:B------:R-:W-:Y:S01]  /*3490*/  @!P0 IMAD.MOV R5, RZ, RZ, -R5 ;  /* 0x000000ffff058224 */ /* 0x000fe200078e0a05 */
[----:B------:R-:W-:Y:S01]  /*34a0*/  ISETP.GT.U32.AND P0, PT, R8, R15, PT ;  /* 0x0000000f0800720c */ /* 0x000fe20003f04070 */
[----:B------:R-:W-:-:S02]  /*34b0*/  IMAD.MOV.U32 R6, RZ, RZ, R22 ;  /* 0x000000ffff067224 */ /* 0x000fc400078e0016 */
[----:B------:R-:W-:Y:S01]  /*34c0*/  VIADD R13, R19, 0x1d6 ;  /* 0x000001d6130d7836 */ /* 0x000fe20000000000 */
[----:B------:R0:W-:Y:S01]  /*34d0*/  STL [R1+0x3c4], R5 ;  /* 0x0003c40501007387 */ /* 0x0001e20000100800 */
[----:B------:R-:W-:Y:S01]  /*34e0*/  @!P1 IMAD.IADD R21, R21, 0x1, -R8 ;  /* 0x0000000115159824 */ /* 0x000fe200078e0a08 */
[----:B------:R-:W-:Y:S01]  /*34f0*/  ISETP.GE.AND P1, PT, R0, RZ, PT ;  /* 0x000000ff0000720c */ /* 0x000fe20003f26270 */
[----:B------:R-:W-:Y:S01]  /*3500*/  @!P4 IMAD.MOV R6, RZ, RZ, -R6 ;  /* 0x000000ffff06c224 */ /* 0x000fe200078e0a06 */
[----:B------:R-:W-:Y:S01]  /*3510*/  ISETP.GT.U32.AND P4, PT, R8, R10, PT ;  /* 0x0000000a0800720c */ /* 0x000fe20003f84070 */
[--C-:B------:R-:W-:Y:S01]  /*3520*/  @!P6 IMAD.IADD R12, R12, 0x1, -R8.reuse ;  /* 0x000000010c0ce824 */ /* 0x100fe200078e0a08 */
[----:B------:R-:W-:Y:S01]  /*3530*/  IABS R0, R13 ;  /* 0x0000000d00007213 */ /* 0x000fe20000000000 */
[----:B------:R-:W-:Y:S01]  /*3540*/  VIADD R9, R19, 0x1d4 ;  /* 0x000001d413097836 */ /* 0x000fe20000000000 */
[----:B------:R-:W-:Y:S01]  /*3550*/  STL [R1+0x7c], R6 ;  /* 0x00007c0601007387 */ /* 0x000fe20000100800 */
[----:B------:R-:W-:Y:S01]  /*3560*/  @!P5 IMAD.IADD R11, R11, 0x1, -R8 ;  /* 0x000000010b0bd824 */ /* 0x000fe200078e0a08 */
[----:B------:R-:W-:Y:S01]  /*3570*/  ISETP.GT.U32.AND P6, PT, R8, R12, PT ;  /* 0x0000000c0800720c */ /* 0x000fe20003fc4070 */
[----:B0-----:R-:W-:Y:S01]  /*3580*/  IMAD.MOV.U32 R5, RZ, RZ, R21 ;  /* 0x000000ffff057224 */ /* 0x001fe200078e0015 */
[----:B------:R-:W-:Y:S01]  /*3590*/  IABS R18, R9 ;  /* 0x0000000900127213 */ /* 0x000fe20000000000 */
[----:B------:R-:W-:Y:S01]  /*35a0*/  IMAD.HI.U32 R17, R20, R0, RZ ;  /* 0x0000000014117227 */ /* 0x000fe200078e00ff */
[----:B------:R-:W-:-:S03]  /*35b0*/  ISETP.GT.U32.AND P5, PT, R8, R11, PT ;  /* 0x0000000b0800720c */ /* 0x000fc60003fa4070 */
[----:B------:R-:W-:Y:S01]  /*35c0*/  @!P2 IMAD.MOV R5, RZ, RZ, -R5 ;  /* 0x000000ffff05a224 */ /* 0x000fe200078e0a05 */
[----:B------:R-:W-:Y:S01]  /*35d0*/  ISETP.GE.AND P2, PT, R14, RZ, PT ;  /* 0x000000ff0e00720c */ /* 0x000fe20003f46270 */
[--C-:B------:R-:W-:Y:S01]  /*35e0*/  @!P0 IMAD.IADD R15, R15, 0x1, -R8.reuse ;  /* 0x000000010f0f8824 */ /* 0x100fe200078e0a08 */
[----:B------:R-:W-:Y:S01]  /*35f0*/  ISETP.GE.AND P0, PT, R16, RZ, PT ;  /* 0x000000ff1000720c */ /* 0x000fe20003f06270 */
[----:B------:R-:W-:Y:S01]  /*3600*/  IMAD.MOV R17, RZ, RZ, -R17 ;  /* 0x000000ffff117224 */ /* 0x000fe200078e0a11 */
[----:B------:R0:W-:Y:S01]  /*3610*/  STL [R1+0x8c], R5 ;  /* 0x00008c0501007387 */ /* 0x0001e20000100800 */
[----:B------:R-:W-:Y:S01]  /*3620*/  @!P4 IMAD.IADD R10, R10, 0x1, -R8 ;  /* 0x000000010a0ac824 */ /* 0x000fe200078e0a08 */
[----:B------:R-:W-:Y:S01]  /*3630*/  ISETP.GE.AND P4, PT, R13, RZ, PT ;  /* 0x000000ff0d00720c */ /* 0x000fe20003f86270 */
[----:B------:R-:W-:Y:S02]  /*3640*/  IMAD.MOV.U32 R14, RZ, RZ, R18 ;  /* 0x000000ffff0e7224 */ /* 0x000fe400078e0012 */
[----:B------:R-:W-:-:S02]  /*3650*/  IMAD R0, R8, R17, R0 ;  /* 0x0000001108007224 */ /* 0x000fc400078e0200 */
[----:B------:R-:W-:-:S04]  /*3660*/  IMAD.HI.U32 R16, R20, R14, RZ ;  /* 0x0000000e14107227 */ /* 0x000fc800078e00ff */
[----:B0-----:R-:W-:Y:S02]  /*3670*/  IMAD.MOV.U32 R5, RZ, RZ, R15 ;  /* 0x000000ffff057224 */ /* 0x001fe400078e000f */
[----:B------:R-:W-:Y:S01]  /*3680*/  @!P6 IMAD.IADD R12, R12, 0x1, -R8 ;  /* 0x000000010c0ce824 */ /* 0x000fe200078e0a08 */
[C---:B------:R-:W-:Y:S01]  /*3690*/  ISETP.GT.U32.AND P6, PT, R8.reuse, R0, PT ;  /* 0x000000000800720c */ /* 0x040fe20003fc4070 */
[----:B------:R-:W-:Y:S01]  /*36a0*/  @!P3 IMAD.MOV R5, RZ, RZ, -R5 ;  /* 0x000000ffff05b224 */ /* 0x000fe200078e0a05 */
[C---:B------:R-:W-:Y:S01]  /*36b0*/  ISETP.GT.U32.AND P3, PT, R8.reuse, R10, PT ;  /* 0x0000000a0800720c */ /* 0x040fe20003f64070 */
[----:B------:R-:W-:Y:S02]  /*36c0*/  IMAD.MOV R16, RZ, RZ, -R16 ;  /* 0x000000ffff107224 */ /* 0x000fe400078e0a10 */
[----:B------:R-:W-:Y:S01]  /*36d0*/  @!P5 IMAD.IADD R11, R11, 0x1, -R8 ;  /* 0x000000010b0bd824 */ /* 0x000fe200078e0a08 */
[----:B------:R-:W-:Y:S01]  /*36e0*/  ISETP.GE.AND P5, PT, R9, RZ, PT ;  /* 0x000000ff0900720c */ /* 0x000fe20003fa6270 */
[----:B------:R-:W-:Y:S01]  /*36f0*/  IMAD R9, R8, R16, R14 ;  /* 0x0000001008097224 */ /* 0x000fe200078e020e */
[----:B------:R0:W-:Y:S01]  /*3700*/  STL [R1+0x94], R5 ;  /* 0x0000940501007387 */ /* 0x0001e20000100800 */
[----:B------:R-:W-:-:S02]  /*3710*/  VIADD R18, R19, 0x1d2 ;  /* 0x000001d213127836 */ /* 0x000fc40000000000 */
[----:B------:R-:W-:Y:S02]  /*3720*/  IMAD.MOV.U32 R6, RZ, RZ, R11 ;  /* 0x000000ffff067224 */ /* 0x000fe400078e000b */
[--C-:B------:R-:W-:Y:S02]  /*3730*/  @!P6 IMAD.IADD R0, R0, 0x1, -R8.reuse ;  /* 0x000000010000e824 */ /* 0x100fe400078e0a08 */
[----:B------:R-:W-:Y:S01]  /*3740*/  @!P3 IMAD.IADD R10, R10, 0x1, -R8 ;  /* 0x000000010a0ab824 */ /* 0x000fe200078e0a08 */
[C---:B------:R-:W-:Y:S01]  /*3750*/  ISETP.GT.U32.AND P3, PT, R8.reuse, R9, PT ;  /* 0x000000090800720c */ /* 0x040fe20003f64070 */
[----:B------:R-:W-:Y:S01]  /*3760*/  VIADD R14, R19, 0x1ce ;  /* 0x000001ce130e7836 */ /* 0x000fe20000000000 */
[----:B------:R-:W-:Y:S01]  /*3770*/  ISETP.GT.U32.AND P6, PT, R8, R0, PT ;  /* 0x000000000800720c */ /* 0x000fe20003fc4070 */
[----:B0-----:R-:W-:Y:S02]  /*3780*/  IMAD.MOV.U32 R5, RZ, RZ, R12 ;  /* 0x000000ffff057224 */ /* 0x001fe400078e000c */
[----:B------:R-:W-:-:S02]  /*3790*/  @!P2 IMAD.MOV R6, RZ, RZ, -R6 ;  /* 0x000000ffff06a224 */ /* 0x000fc400078e0a06 */
[----:B------:R-:W-:Y:S01]  /*37a0*/  @!P1 IMAD.MOV R5, RZ, RZ, -R5 ;  /* 0x000000ffff059224 */ /* 0x000fe200078e0a05 */
[----:B------:R-:W-:Y:S01]  /*37b0*/  ISETP.GE.AND P1, PT, R18, RZ, PT ;  /* 0x000000ff1200720c */ /* 0x000fe20003f26270 */
[C---:B------:R-:W-:Y:S01]  /*37c0*/  VIADD R15, R19.reuse, 0x1d0 ;  /* 0x000001d0130f7836 */ /* 0x040fe20000000000 */
[----:B------:R-:W-:Y:S01]  /*37d0*/  IABS R18, R18 ;  /* 0x0000001200127213 */ /* 0x000fe20000000000 */
[----:B------:R-:W-:Y:S01]  /*37e0*/  VIADD R13, R19, 0x1cc ;  /* 0x000001cc130d7836 */ /* 0x000fe20000000000 */
[----:B------:R0:W-:Y:S01]  /*37f0*/  STL [R1+0xc8], R5 ;  /* 0x0000c80501007387 */ /* 0x0001e20000100800 */
[----:B------:R-:W-:Y:S01]  /*3800*/  @!P3 IMAD.IADD R9, R9, 0x1, -R8 ;  /* 0x000000010909b824 */ /* 0x000fe200078e0a08 */
[----:B------:R-:W-:Y:S01]  /*3810*/  ISETP.GE.AND P2, PT, R15, RZ, PT ;  /* 0x000000ff0f00720c */ /* 0x000fe20003f46270 */
[----:B------:R-:W-:Y:S01]  /*3820*/  IMAD.HI.U32 R12, R20, R18, RZ ;  /* 0x00000012140c7227 */ /* 0x000fe200078e00ff */
[----:B------:R-:W-:Y:S01]  /*3830*/  STL [R1+0x3b8], R6 ;  /* 0x0003b80601007387 */ /* 0x000fe20000100800 */
[----:B------:R-:W-:-:S02]  /*3840*/  IABS R15, R15 ;  /* 0x0000000f000f7213 */ /* 0x000fc40000000000 */
[----:B------:R-:W-:Y:S01]  /*3850*/  ISETP.GT.U32.AND P3, PT, R8, R9, PT ;  /* 0x000000090800720c */ /* 0x000fe20003f64070 */
[----:B------:R-:W-:Y:S01]  /*3860*/  @!P6 IMAD.IADD R0, R0, 0x1, -R8 ;  /* 0x000000010000e824 */ /* 0x000fe200078e0a08 */
[----:B------:R-:W-:Y:S01]  /*3870*/  ISETP.GE.AND P6, PT, R13, RZ, PT ;  /* 0x000000ff0d00720c */ /* 0x000fe20003fc6270 */
[----:B0-----:R-:W-:Y:S01]  /*3880*/  IMAD.MOV.U32 R5, RZ, RZ, R10 ;  /* 0x000000ffff057224 */ /* 0x001fe200078e000a */
[----:B------:R-:W-:Y:S01]  /*3890*/  IABS R13, R13 ;  /* 0x0000000d000d7213 */ /* 0x000fe20000000000 */
[----:B------:R-:W-:Y:S02]  /*38a0*/  IMAD.MOV R12, RZ, RZ, -R12 ;  /* 0x000000ffff0c7224 */ /* 0x000fe400078e0a0c */
[----:B------:R-:W-:Y:S01]  /*38b0*/  @!P0 IMAD.MOV R5, RZ, RZ, -R5 ;  /* 0x000000ffff058224 */ /* 0x000fe200078e0a05 */
[----:B------:R-:W-:Y:S01]  /*38c0*/  ISETP.GE.AND P0, PT, R14, RZ, PT ;  /* 0x000000ff0e00720c */ /* 0x000fe20003f06270 */
[----:B------:R-:W-:Y:S01]  /*38d0*/  IMAD R18, R8, R12, R18 ;  /* 0x0000000c08127224 */ /* 0x000fe200078e0212 */
[----:B------:R-:W-:Y:S01]  /*38e0*/  IABS R14, R14 ;  /* 0x0000000e000e7213 */ /* 0x000fe20000000000 */
[C---:B------:R-:W-:Y:S01]  /*38f0*/  IMAD.HI.U32 R11, R20.reuse, R15, RZ ;  /* 0x0000000f140b7227 */ /* 0x040fe200078e00ff */
[----:B------:R0:W-:Y:S03]  /*3900*/  STL [R1+0x3bc], R5 ;  /* 0x0003bc0501007387 */ /* 0x0001e60000100800 */
[----:B------:R-:W-:-:S04]  /*3910*/  IMAD.HI.U32 R10, R20, R14, RZ ;  /* 0x0000000e140a7227 */ /* 0x000fc800078e00ff */
[----:B------:R-:W-:Y:S02]  /*3920*/  IMAD.MOV R10, RZ, RZ, -R10 ;  /* 0x000000ffff0a7224 */ /* 0x000fe400078e0a0a */
[----:B------:R-:W-:Y:S02]  /*3930*/  @!P3 IMAD.IADD R9, R9, 0x1, -R8 ;  /* 0x000000010909b824 */ /* 0x000fe400078e0a08 */
[----:B0-----:R-:W-:Y:S02]  /*3940*/  IMAD.MOV.U32 R5, RZ, RZ, R0 ;  /* 0x000000ffff057224 */ /* 0x001fe400078e0000 */
[C---:B------:R-:W-:Y:S02]  /*3950*/  IMAD R14, R8.reuse, R10, R14 ;  /* 0x0000000a080e7224 */ /* 0x040fe400078e020e */
[----:B------:R-:W-:Y:S01]  /*3960*/  @!P4 IMAD.MOV R5, RZ, RZ, -R5 ;  /* 0x000000ffff05c224 */ /* 0x000fe200078e0a05 */
[----:B------:R-:W-:Y:S01]  /*3970*/  ISETP.GT.U32.AND P4, PT, R8, R18, PT ;  /* 0x000000120800720c */ /* 0x000fe20003f84070 */
[----:B------:R-:W-:-:S02]  /*3980*/  IMAD.MOV R11, RZ, RZ, -R11 ;  /* 0x000000ffff0b7224 */ /* 0x000fc400078e0a0b */
[----:B------:R-:W-:Y:S01]  /*3990*/  VIADD R17, R19, 0x1c8 ;  /* 0x000001c813117836 */ /* 0x000fe20000000000 */
[----:B------:R0:W-:Y:S01]  /*39a0*/  STL [R1+0xe8], R5 ;  /* 0x0000e80501007387 */ /* 0x0001e20000100800 */
[----:B------:R-:W-:Y:S02]  /*39b0*/  IMAD R15, R8, R11, R15 ;  /* 0x0000000b080f7224 */ /* 0x000fe400078e020f */
[----:B------:R-:W-:Y:S01]  /*39c0*/  IMAD.HI.U32 R0, R20, R13, RZ ;  /* 0x0000000d14007227 */ /* 0x000fe200078e00ff */
[----:B------:R-:W-:Y:S02]  /*39d0*/  IABS R23, R17 ;  /* 0x0000001100177213 */ /* 0x000fe40000000000 */
[----:B------:R-:W-:Y:S01]  /*39e0*/  ISETP.GT.U32.AND P3, PT, R8, R15, PT ;  /* 0x0000000f0800720c */ /* 0x000fe20003f64070 */
[----:B------:R-:W-:Y:S02]  /*39f0*/  IMAD.MOV R0, RZ, RZ, -R0 ;  /* 0x000000ffff007224 */ /* 0x000fe400078e0a00 */
[----:B------:R-:W-:-:S02]  /*3a00*/  @!P4 IMAD.IADD R18, R18, 0x1, -R8 ;  /* 0x000000011212c824 */ /* 0x000fc400078e0a08 */
[----:B0-----:R-:W-:Y:S02]  /*3a10*/  IMAD.MOV.U32 R5, RZ, RZ, R9 ;  /* 0x000000ffff057224 */ /* 0x001fe400078e0009 */
[----:B------:R-:W-:Y:S01]  /*3a20*/  VIADD R24, R19, 0x1ca ;  /* 0x000001ca13187836 */ /* 0x000fe20000000000 */
[C---:B------:R-:W-:Y:S01]  /*3a30*/  ISETP.GT.U32.AND P4, PT, R8.reuse, R18, PT ;  /* 0x000000120800720c */ /* 0x040fe20003f84070 */
[----:B------:R-:W-:Y:S01]  /*3a40*/  @!P5 IMAD.MOV R5, RZ, RZ, -R5 ;  /* 0x000000ffff05d224 */ /* 0x000fe200078e0a05 */
[C---:B------:R-:W-:Y:S01]  /*3a50*/  ISETP.GT.U32.AND P5, PT, R8.reuse, R14, PT ;  /* 0x0000000e0800720c */ /* 0x040fe20003fa4070 */
[----:B------:R-:W-:Y:S01]  /*3a60*/  IMAD R13, R8, R0, R13 ;  /* 0x00000000080d7224 */ /* 0x000fe200078e020d */
[----:B------:R-:W-:Y:S01]  /*3a70*/  IABS R9, R24 ;  /* 0x0000001800097213 */ /* 0x000fe20000000000 */
[----:B------:R-:W-:Y:S01]  /*3a80*/  IMAD.HI.U32 R11, R20, R23, RZ ;  /* 0x00000017140b7227 */ /* 0x000fe200078e00ff */
[----:B------:R0:W-:Y:S03]  /*3a90*/  STL [R1+0xf0], R5 ;  /* 0x0000f00501007387 */ /* 0x0001e60000100800 */
[----:B------:R-:W-:-:S02]  /*3aa0*/  @!P3 IMAD.IADD R15, R15, 0x1, -R8 ;  /* 0x000000010f0fb824 */ /* 0x000fc400078e0a08 */
[----:B------:R-:W-:Y:S02]  /*3ab0*/  IMAD.MOV R11, RZ, RZ, -R11 ;  /* 0x000000ffff0b7224 */ /* 0x000fe400078e0a0b */
[--C-:B------:R-:W-:Y:S01]  /*3ac0*/  @!P4 IMAD.IADD R18, R18, 0x1, -R8.reuse ;  /* 0x000000011212c824 */ /* 0x100fe200078e0a08 */
[----:B------:R-:W-:Y:S01]  /*3ad0*/  ISETP.GT.U32.AND P4, PT, R8, R13, PT ;  /* 0x0000000d0800720c */ /* 0x000fe20003f84070 */
[----:B------:R-:W-:Y:S01]  /*3ae0*/  @!P5 IMAD.IADD R14, R14, 0x1, -R8 ;  /* 0x000000010e0ed824 */ /* 0x000fe200078e0a08 */
[C---:B------:R-:W-:Y:S01]  /*3af0*/  ISETP.GT.U32.AND P3, PT, R8.reuse, R15, PT ;  /* 0x0000000f0800720c */ /* 0x040fe20003f64070 */
[----:B------:R-:W-:Y:S02]  /*3b00*/  IMAD R23, R8, R11, R23 ;  /* 0x0000000b08177224 */ /* 0x000fe400078e0217 */
[----:B------:R-:W-:Y:S01]  /*3b10*/  IMAD.HI.U32 R16, R20, R9, RZ ;  /* 0x0000000914107227 */ /* 0x000fe200078e00ff */
[----:B------:R-:W-:-:S03]  /*3b20*/  ISETP.GT.U32.AND P5, PT, R8, R14, PT ;  /* 0x0000000e0800720c */ /* 0x000fc60003fa4070 */
[----:B------:R-:W-:Y:S02]  /*3b30*/  IMAD.MOV R16, RZ, RZ, -R16 ;  /* 0x000000ffff107224 */ /* 0x000fe400078e0a10 */
[----:B------:R-:W-:Y:S02]  /*3b40*/  VIADD R10, R19, 0x1c6 ;  /* 0x000001c6130a7836 */ /* 0x000fe40000000000 */
[----:B------:R-:W-:Y:S02]  /*3b50*/  IMAD R9, R8, R16, R9 ;  /* 0x0000001008097224 */ /* 0x000fe400078e0209 */
[----:B0-----:R-:W-:Y:S01]  /*3b60*/  IMAD.MOV.U32 R5, RZ, RZ, R18 ;  /* 0x000000ffff057224 */ /* 0x001fe200078e0012 */
[----:B------:R-:W-:Y:S01]  /*3b70*/  IABS R0, R10 ;  /* 0x0000000a00007213 */ /* 0x000fe20000000000 */
[--C-:B------:R-:W-:Y:S01]  /*3b80*/  @!P4 IMAD.IADD R13, R13, 0x1, -R8.reuse ;  /* 0x000000010d0dc824 */ /* 0x100fe200078e0a08 */
[----:B------:R-:W-:Y:S01]  /*3b90*/  ISETP.GE.AND P4, PT, R24, RZ, PT ;  /* 0x000000ff1800720c */ /* 0x000fe20003f86270 */
[----:B------:R-:W-:Y:S01]  /*3ba0*/  @!P5 IMAD.IADD R14, R14, 0x1, -R8 ;  /* 0x000000010e0ed824 */ /* 0x000fe200078e0a08 */
[----:B------:R-:W-:Y:S01]  /*3bb0*/  ISETP.GT.U32.AND P5, PT, R8, R23, PT ;  /* 0x000000170800720c */ /* 0x000fe20003fa4070 */
[----:B------:R-:W-:-:S02]  /*3bc0*/  VIADD R12, R19, 0x1c4 ;  /* 0x000001c4130c7836 */ /* 0x000fc40000000000 */
[----:B------:R-:W-:Y:S02]  /*3bd0*/  VIADD R11, R19, 0x1c2 ;  /* 0x000001c2130b7836 */ /* 0x000fe40000000000 */
[--C-:B------:R-:W-:Y:S01]  /*3be0*/  @!P3 IMAD.IADD R15, R15, 0x1, -R8.reuse ;  /* 0x000000010f0fb824 */ /* 0x100fe200078e0a08 */
[C---:B------:R-:W-:Y:S01]  /*3bf0*/  ISETP.GT.U32.AND P3, PT, R8.reuse, R9, PT ;  /* 0x000000090800720c */ /* 0x040fe20003f64070 */
[----:B------:R-:W-:Y:S01]  /*3c00*/  @!P1 IMAD.MOV R5, RZ, RZ, -R5 ;  /* 0x000000ffff059224 */ /* 0x000fe200078e0a05 */
[----:B------:R-:W-:Y:S01]  /*3c10*/  ISETP.GT.U32.AND P1, PT, R8, R13, PT ;  /* 0x0000000d0800720c */ /* 0x000fe20003f24070 */
[----:B------:R-:W-:Y:S01]  /*3c20*/  IMAD.HI.U32 R21, R20, R0, RZ ;  /* 0x0000000014157227 */ /* 0x000fe200078e00ff */
[----:B------:R-:W-:Y:S02]  /*3c30*/  IABS R22, R12 ;  /* 0x0000000c00167213 */ /* 0x000fe40000000000 */
[----:B------:R-:W-:Y:S01]  /*3c40*/  IABS R18, R11 ;  /* 0x0000000b00127213 */ /* 0x000fe20000000000 */
[----:B------:R-:W-:Y:S01]  /*3c50*/  @!P5 IMAD.IADD R23, R23, 0x1, -R8 ;  /* 0x000000011717d824 */ /* 0x000fe200078e0a08 */
[----:B------:R0:W-:Y:S01]  /*3c60*/  STL [R1+0x154], R5 ;  /* 0x0001540501007387 */ /* 0x0001e20000100800 */
[----:B------:R-:W-:-:S02]  /*3c70*/  IMAD.MOV R21, RZ, RZ, -R21 ;  /* 0x000000ffff157224 */ /* 0x000fc400078e0a15 */
[----:B------:R-:W-:Y:S01]  /*3c80*/  IMAD.HI.U32 R16, R20, R22, RZ ;  /* 0x0000001614107227 */ /* 0x000fe200078e00ff */
[----:B------:R-:W-:-:S03]  /*3c90*/  ISETP.GT.U32.AND P5, PT, R8, R23, PT ;  /* 0x000000170800720c */ /* 0x000fc60003fa4070 */
[----:B------:R-:W-:Y:S02]  /*3ca0*/  IMAD R0, R8, R21, R0 ;  /* 0x0000001508007224 */ /* 0x000fe400078e0200 */
[----:B------:R-:W-:Y:S02]  /*3cb0*/  IMAD.MOV R16, RZ, RZ, -R16 ;  /* 0x000000ffff107224 */ /* 0x000fe400078e0a10 */
[----:B0-----:R-:W-:Y:S02]  /*3cc0*/  IMAD.MOV.U32 R5, RZ, RZ, R15 ;  /* 0x000000ffff057224 */ /* 0x001fe400078e000f */
[----:B------:R-:W-:-:S04]  /*3cd0*/  IMAD.HI.U32 R15, R20, R18, RZ ;  /* 0x00000012140f7227 */ /* 0x000fc800078e00ff */
[----:B------:R-:W-:Y:S02]  /*3ce0*/  @!P2 IMAD.MOV R5, RZ, RZ, -R5 ;  /* 0x000000ffff05a224 */ /* 0x000fe400078e0a05 */
[--C-:B------:R-:W-:Y:S01]  /*3cf0*/  @!P3 IMAD.IADD R9, R9, 0x1, -R8.reuse ;  /* 0x000000010909b824 */ /* 0x100fe200078e0a08 */
[----:B------:R-:W-:Y:S01]  /*3d00*/  ISETP.GE.AND P3, PT, R17, RZ, PT ;  /* 0x000000ff1100720c */ /* 0x000fe20003f66270 */
[----:B------:R-:W-:Y:S01]  /*3d10*/  @!P1 IMAD.IADD R13, R13, 0x1, -R8 ;  /* 0x000000010d0d9824 */ /* 0x000fe200078e0a08 */
[----:B------:R0:W-:Y:S01]  /*3d20*/  STL [R1+0x158], R5 ;  /* 0x0001580501007387 */ /* 0x0001e20000100800 */
[----:B------:R-:W-:Y:S01]  /*3d30*/  IMAD.MOV R15, RZ, RZ, -R15 ;  /* 0x000000ffff0f7224 */ /* 0x000fe200078e0a0f */
[C---:B------:R-:W-:Y:S01]  /*3d40*/  ISETP.GT.U32.AND P1, PT, R8.reuse, R0, PT ;  /* 0x000000000800720c */ /* 0x040fe20003f24070 */
[C---:B------:R-:W-:Y:S01]  /*3d50*/  IMAD R22, R8.reuse, R16, R22 ;  /* 0x0000001008167224 */ /* 0x040fe200078e0216 */
[C---:B------:R-:W-:Y:S01]  /*3d60*/  ISETP.GT.U32.AND P2, PT, R8.reuse, R9, PT ;  /* 0x000000090800720c */ /* 0x040fe20003f44070 */
[----:B------:R-:W-:-:S02]  /*3d70*/  IMAD R18, R8, R15, R18 ;  /* 0x0000000f08127224 */ /* 0x000fc400078e0212 */
[----:B------:R-:W-:Y:S02]  /*3d80*/  IMAD.MOV.U32 R6, RZ, RZ, R14 ;  /* 0x000000ffff067224 */ /* 0x000fe400078e000e */
[----:B------:R-:W-:Y:S01]  /*3d90*/  @!P5 IMAD.IADD R23, R23, 0x1, -R8 ;  /* 0x000000011717d824 */ /* 0x000fe200078e0a08 */
[----:B------:R-:W-:Y:S01]  /*3da0*/  ISETP.GT.U32.AND P5, PT, R8, R18, PT ;  /* 0x000000120800720c */ /* 0x000fe20003fa4070 */
[----:B0-----:R-:W-:Y:S02]  /*3db0*/  IMAD.MOV.U32 R5, RZ, RZ, R13 ;  /* 0x000000ffff057224 */ /* 0x001fe400078e000d */
[----:B------:R-:W-:Y:S01]  /*3dc0*/  @!P0 IMAD.MOV R6, RZ, RZ, -R6 ;  /* 0x000000ffff068224 */ /* 0x000fe200078e0a06 */
[----:B------:R-:W-:Y:S01]  /*3dd0*/  ISETP.GE.AND P0, PT, R10, RZ, PT ;  /* 0x000000ff0a00720c */ /* 0x000fe20003f06270 */
[----:B------:R-:W-:Y:S01]  /*3de0*/  @!P6 IMAD.MOV R5, RZ, RZ, -R5 ;  /* 0x000000ffff05e224 */ /* 0x000fe200078e0a05 */
[----:B------:R-:W-:Y:S01]  /*3df0*/  ISETP.GT.U32.AND P6, PT, R8, R22, PT ;  /* 0x000000160800720c */ /* 0x000fe20003fc4070 */
[C---:B------:R-:W-:Y:S01]  /*3e00*/  VIADD R10, R19.reuse, 0x1c0 ;  /* 0x000001c0130a7836 */ /* 0x040fe20000000000 */
[----:B------:R-:W-:Y:S01]  /*3e10*/  STL [R1+0x15c], R6 ;  /* 0x00015c0601007387 */ /* 0x000fe20000100800 */
[----:B------:R-:W-:-:S02]  /*3e20*/  VIADD R14, R19, 0x1be ;  /* 0x000001be130e7836 */ /* 0x000fc40000000000 */
[--C-:B------:R-:W-:Y:S01]  /*3e30*/  @!P1 IMAD.IADD R0, R0, 0x1, -R8.reuse ;  /* 0x0000000100009824 */ /* 0x100fe200078e0a08 */
[----:B------:R-:W-:Y:S01]  /*3e40*/  ISETP.GE.AND P1, PT, R11, RZ, PT ;  /* 0x000000ff0b00720c */ /* 0x000fe20003f26270 */
[--C-:B------:R-:W-:Y:S01]  /*3e50*/  @!P2 IMAD.IADD R9, R9, 0x1, -R8.reuse ;  /* 0x000000010909a824 */ /* 0x100fe200078e0a08 */
[----:B------:R-:W-:Y:S01]  /*3e60*/  IABS R13, R10 ;  /* 0x0000000a000d7213 */ /* 0x000fe20000000000 */
[----:B------:R0:W-:Y:S01]  /*3e70*/  STL [R1+0x16c], R5 ;  /* 0x00016c0501007387 */ /* 0x0001e20000100800 */
[----:B------:R-:W-:Y:S01]  /*3e80*/  IABS R11, R14 ;  /* 0x0000000e000b7213 */ /* 0x000fe20000000000 */
[--C-:B------:R-:W-:Y:S01]  /*3e90*/  @!P5 IMAD.IADD R18, R18, 0x1, -R8.reuse ;  /* 0x000000011212d824 */ /* 0x100fe200078e0a08 */
[----:B------:R-:W-:Y:S01]  /*3ea0*/  ISETP.GE.AND P2, PT, R12, RZ, PT ;  /* 0x000000ff0c00720c */ /* 0x000fe20003f46270 */
[----:B------:R-:W-:Y:S01]  /*3eb0*/  @!P6 IMAD.IADD R22, R22, 0x1, -R8 ;  /* 0x000000011616e824 */ /* 0x000fe200078e0a08 */
[----:B------:R-:W-:Y:S01]  /*3ec0*/  ISETP.GT.U32.AND P6, PT, R8, R0, PT ;  /* 0x000000000800720c */ /* 0x000fe20003fc4070 */
[----:B------:R-:W-:-:S03]  /*3ed0*/  IMAD.HI.U32 R12, R20, R13, RZ ;  /* 0x0000000d140c7227 */ /* 0x000fc600078e00ff */
[C---:B------:R-:W-:Y:S01]  /*3ee0*/  ISETP.GT.U32.AND P5, PT, R8.reuse, R22, PT ;  /* 0x000000160800720c */ /* 0x040fe20003fa4070 */
[----:B0-----:R-:W-:Y:S02]  /*3ef0*/  IMAD.MOV.U32 R5, RZ, RZ, R9 ;  /* 0x000000ffff057224 */ /* 0x001fe400078e0009 */
[----:B------:R-:W-:Y:S02]  /*3f00*/  IMAD.MOV.U32 R9, RZ, RZ, R11 ;  /* 0x000000ffff097224 */ /* 0x000fe400078e000b */
[----:B------:R-:W-:Y:S01]  /*3f10*/  @!P4 IMAD.MOV R5, RZ, RZ, -R5 ;  /* 0x000000ffff05c224 */ /* 0x000fe200078e0a05 */
[----:B------:R-:W-:Y:S01]  /*3f20*/  ISETP.GT.U32.AND P4, PT, R8, R18, PT ;  /* 0x000000120800720c */ /* 0x000fe20003f84070 */
[----:B------:R-:W-:Y:S02]  /*3f30*/  IMAD.MOV R12, RZ, RZ, -R12 ;  /* 0x000000ffff0c7224 */ /* 0x000fe400078e0a0c */
[----:B------:R-:W-:Y:S01]  /*3f40*/  IMAD.HI.U32 R11, R20, R9, RZ ;  /* 0x00000009140b7227 */ /* 0x000fe200078e00ff */
[----:B------:R0:W-:Y:S03]  /*3f50*/  STL [R1+0x170], R5 ;  /* 0x0001700501007387 */ /* 0x0001e60000100800 */
[----:B------:R-:W-:-:S02]  /*3f60*/  IMAD R13, R8, R12, R13 ;  /* 0x0000000c080d7224 */ /* 0x000fc400078e020d */
[----:B------:R-:W-:Y:S02]  /*3f70*/  IMAD.MOV R11, RZ, RZ, -R11 ;  /* 0x000000ffff0b7224 */ /* 0x000fe400078e0a0b */
[--C-:B------:R-:W-:Y:S01]  /*3f80*/  @!P6 IMAD.IADD R0, R0, 0x1, -R8.reuse ;  /* 0x000000010000e824 */ /* 0x100fe200078e0a08 */
[C---:B------:R-:W-:Y:S01]  /*3f90*/  ISETP.GT.U32.AND P6, PT, R8.reuse, R13, PT ;  /* 0x0000000d0800720c */ /* 0x040fe20003fc4070 */
[----:B------:R-:W-:Y:S02]  /*3fa0*/  IMAD R9, R8, R11, R9 ;  /* 0x0000000b08097224 */ /* 0x000fe400078e0209 */
[C---:B------:R-:W-:Y:S02]  /*3fb0*/  VIADD R17, R19.reuse, 0x1bc ;  /* 0x000001bc13117836 */ /* 0x040fe40000000000 */
[--C-:B------:R-:W-:Y:S01]  /*3fc0*/  @!P4 IMAD.IADD R18, R18, 0x1, -R8.reuse ;  /* 0x000000011212c824 */ /* 0x100fe200078e0a08 */
[----:B------:R-:W-:Y:S01]  /*3fd0*/  ISETP.GT.U32.AND P4, PT, R8, R9, PT ;  /* 0x000000090800720c */ /* 0x000fe20003f84070 */
[----:B------:R-:W-:Y:S01]  /*3fe0*/  VIADD R16, R19, 0x1ba ;  /* 0x000001ba13107836 */ /* 0x000fe20000000000 */
[----:B------:R-:W-:Y:S01]  /*3ff0*/  IABS R15, R17 ;  /* 0x00000011000f7213 */ /* 0x000fe20000000000 */
[----:B------:R-:W-:Y:S01]  /*4000*/  @!P5 IMAD.IADD R22, R22, 0x1, -R8 ;  /* 0x000000011616d824 */ /* 0x000fe200078e0a08 */
[----:B------:R-:W-:Y:S01]  /*4010*/  ISETP.GE.AND P5, PT, R10, RZ, PT ;  /* 0x000000ff0a00720c */ /* 0x000fe20003fa6270 */
[----:B------:R-:W-:Y:S01]  /*4020*/  IMAD.MOV.U32 R6, RZ, RZ, R23 ;  /* 0x000000ffff067224 */ /* 0x000fe200078e0017 */
[----:B------:R-:W-:Y:S01]  /*4030*/  IABS R21, R16 ;  /* 0x0000001000157213 */ /* 0x000fe20000000000 */
[----:B------:R-:W-:-:S04]  /*4040*/  IMAD.HI.U32 R11, R20, R15, RZ ;  /* 0x0000000f140b7227 */ /* 0x000fc800078e00ff */
[----:B------:R-:W-:Y:S01]  /*4050*/  @!P6 IMAD.IADD R13, R13, 0x1, -R8 ;  /* 0x000000010d0de824 */ /* 0x000fe200078e0a08 */
[----:B------:R-:W-:Y:S01]  /*4060*/  ISETP.GE.AND P6, PT, R14, RZ, PT ;  /* 0x000000ff0e00720c */ /* 0x000fe20003fc6270 */
[----:B------:R-:W-:-:S04]  /*4070*/  IMAD.HI.U32 R12, R20, R21, RZ ;  /* 0x00000015140c7227 */ /* 0x000fc800078e00ff */
[----:B------:R-:W-:Y:S02]  /*4080*/  VIADD R10, R19, 0x1b8 ;  /* 0x000001b8130a7836 */ /* 0x000fe40000000000 */
[----:B------:R-:W-:Y:S02]  /*4090*/  IMAD.MOV R11, RZ, RZ, -R11 ;  /* 0x000000ffff0b7224 */ /* 0x000fe400078e0a0b */
[----:B------:R-:W-:Y:S01]  /*40a0*/  @!P4 IMAD.IADD R9, R9, 0x1, -R8 ;  /* 0x000000010909c824 */ /* 0x000fe200078e0a08 */
[C---:B------:R-:W-:Y:S01]  /*40b0*/  ISETP.GT.U32.AND P4, PT, R8.reuse, R13, PT ;  /* 0x0000000d0800720c */ /* 0x040fe20003f84070 */
[----:B0-----:R-:W-:Y:S02]  /*40c0*/  IMAD.MOV.U32 R5, RZ, RZ, R0 ;  /* 0x000000ffff057224 */ /* 0x001fe400078e0000 */
[----:B------:R-:W-:Y:S01]  /*40d0*/  @!P3 IMAD.MOV R6, RZ, RZ, -R6 ;  /* 0x000000ffff06b224 */ /* 0x000fe200078e0a06 */
[----:B------:R-:W-:Y:S01]  /*40e0*/  ISETP.GT.U32.AND P3, PT, R8, R9, PT ;  /* 0x000000090800720c */ /* 0x000fe20003f64070 */
[----:B------:R-:W-:-:S02]  /*40f0*/  IMAD.MOV R12, RZ, RZ, -R12 ;  /* 0x000000ffff0c7224 */ /* 0x000fc400078e0a0c */
[----:B------:R-:W-:Y:S01]  /*4100*/  VIADD R14, R19, 0x1b6 ;  /* 0x000001b6130e7836 */ /* 0x000fe20000000000 */
[----:B------:R0:W-:Y:S01]  /*4110*/  STL [R1+0x174], R6 ;  /* 0x0001740601007387 */ /* 0x0001e20000100800 */
[C---:B------:R-:W-:Y:S01]  /*4120*/  IMAD R15, R8.reuse, R11, R15 ;  /* 0x0000000b080f7224 */ /* 0x040fe200078e020f */
[----:B------:R-:W-:Y:S01]  /*4130*/  IABS R11, R10 ;  /* 0x0000000a000b7213 */ /* 0x000fe20000000000 */
[----:B------:R-:W-:Y:S02]  /*4140*/  @!P0 IMAD.MOV R5, RZ, RZ, -R5 ;  /* 0x000000ffff058224 */ /* 0x000fe400078e0a05 */
[----:B------:R-:W-:Y:S01]  /*4150*/  IMAD R21, R8, R12, R21 ;  /* 0x0000000c08157224 */ /* 0x000fe200078e0215 */
[----:B------:R-:W-:Y:S01]  /*4160*/  IABS R12, R14 ;  /* 0x0000000e000c7213 */ /* 0x000fe20000000000 */
[----:B------:R-:W-:Y:S01]  /*4170*/  IMAD.HI.U32 R0, R20, R11, RZ ;  /* 0x0000000b14007227 */ /* 0x000fe200078e00ff */
[----:B------:R-:W-:Y:S01]  /*4180*/  ISETP.GT.U32.AND P0, PT, R8, R15, PT ;  /* 0x0000000f0800720c */ /* 0x000fe20003f04070 */
[----:B------:R1:W-:Y:S02]  /*4190*/  STL [R1+0x178], R5 ;  /* 0x0001780501007387 */ /* 0x0003e40000100800 */
[----:B0-----:R-:W-:-:S02]  /*41a0*/  IMAD.MOV.U32 R6, RZ, RZ, R22 ;  /* 0x000000ffff067224 */ /* 0x001fc400078e0016 */
[----:B------:R-:W-:Y:S01]  /*41b0*/  @!P4 IMAD.IADD R13, R13, 0x1, -R8 ;  /* 0x000000010d0dc824 */ /* 0x000fe200078e0a08 */
[----:B------:R-:W-:Y:S01]  /*41c0*/  ISETP.GE.AND P4, PT, R16, RZ, PT ;  /* 0x000000ff1000720c */ /* 0x000fe20003f86270 */
[----:B------:R-:W-:Y:S01]  /*41d0*/  @!P2 IMAD.MOV R6, RZ, RZ, -R6 ;  /* 0x000000ffff06a224 */ /* 0x000fe200078e0a06 */
[----:B------:R-:W-:Y:S01]  /*41e0*/  ISETP.GT.U32.AND P2, PT, R8, R21, PT ;  /* 0x000000150800720c */ /* 0x000fe20003f44070 */
[----:B------:R-:W-:Y:S02]  /*41f0*/  IMAD.MOV R0, RZ, RZ, -R0 ;  /* 0x000000ffff007224 */ /* 0x000fe400078e0a00 */
[----:B-1----:R-:W-:Y:S01]  /*4200*/  IMAD.MOV.U32 R5, RZ, RZ, R18 ;  /* 0x000000ffff057224 */ /* 0x002fe200078e0012 */
[----:B------:R0:W-:Y:S01]  /*4210*/  STL [R1+0x17c], R6 ;  /* 0x00017c0601007387 */ /* 0x0001e20000100800 */
[----:B------:R-:W-:-:S04]  /*4220*/  IMAD.HI.U32 R18, R20, R12, RZ ;  /* 0x0000000c14127227 */ /* 0x000fc800078e00ff */
[----:B------:R-:W-:Y:S01]  /*4230*/  @!P1 IMAD.MOV R5, RZ, RZ, -R5 ;  /* 0x000000ffff059224 */ /* 0x000fe200078e0a05 */
[----:B------:R-:W-:Y:S01]  /*4240*/  ISETP.GE.AND P1, PT, R17, RZ, PT ;  /* 0x000000ff1100720c */ /* 0x000fe20003f26270 */
[----:B------:R-:W-:Y:S02]  /*4250*/  IMAD.MOV R18, RZ, RZ, -R18 ;  /* 0x000000ffff127224 */ /* 0x000fe400078e0a12 */
[--C-:B------:R-:W-:Y:S01]  /*4260*/  @!P3 IMAD.IADD R9, R9, 0x1, -R8.reuse ;  /* 0x000000010909b824 */ /* 0x100fe200078e0a08 */
[----:B------:R1:W-:Y:S01]  /*4270*/  STL [R1+0x180], R5 ;  /* 0x0001800501007387 */ /* 0x0003e20000100800 */
[----:B------:R-:W-:Y:S01]  /*4280*/  IMAD R11, R8, R0, R11 ;  /* 0x00000000080b7224 */ /* 0x000fe200078e020b */
[----:B------:R-:W-:Y:S01]  /*4290*/  ISETP.GE.AND P3, PT, R10, RZ, PT ;  /* 0x000000ff0a00720c */ /* 0x000fe20003f66270 */
[----:B0-----:R-:W-:Y:S02]  /*42a0*/  IMAD.MOV.U32 R6, RZ, RZ, R13 ;  /* 0x000000ffff067224 */ /* 0x001fe400078e000d */
[----:B------:R-:W-:-:S02]  /*42b0*/  @!P0 IMAD.IADD R15, R15, 0x1, -R8 ;  /* 0x000000010f0f8824 */ /* 0x000fc400078e0a08 */
[C---:B------:R-:W-:Y:S02]  /*42c0*/  IMAD R12, R8.reuse, R18, R12 ;  /* 0x00000012080c7224 */ /* 0x040fe400078e020c */
[----:B------:R-:W-:Y:S01]  /*42d0*/  @!P5 IMAD.MOV R6, RZ, RZ, -R6 ;  /* 0x000000ffff06d224 */ /* 0x000fe200078e0a06 */
[C---:B------:R-:W-:Y:S01]  /*42e0*/  ISETP.GT.U32.AND P5, PT, R8.reuse, R11, PT ;  /* 0x0000000b0800720c */ /* 0x040fe20003fa4070 */
[----:B-1----:R-:W-:Y:S01]  /*42f0*/  IMAD.MOV.U32 R5, RZ, RZ, R9 ;  /* 0x000000ffff057224 */ /* 0x002fe200078e0009 */
[C---:B------:R-:W-:Y:S01]  /*4300*/  ISETP.GT.U32.AND P0, PT, R8.reuse, R15, PT ;  /* 0x0000000f0800720c */ /* 0x040fe20003f04070 */
[--C-:B------:R-:W-:Y:S01]  /*4310*/  @!P2 IMAD.IADD R21, R21, 0x1, -R8.reuse ;  /* 0x000000011515a824 */ /* 0x100fe200078e0a08 */
[----:B------:R-:W-:Y:S01]  /*4320*/  STL [R1+0x184], R6 ;  /* 0x0001840601007387 */ /* 0x000fe20000100800 */
[----:B------:R-:W-:Y:S01]  /*4330*/  @!P6 IMAD.MOV R5, RZ, RZ, -R5 ;  /* 0x000000ffff05e224 */ /* 0x000fe200078e0a05 */
[C---:B------:R-:W-:Y:S01]  /*4340*/  ISETP.GT.U32.AND P6, PT, R8.reuse, R12, PT ;  /* 0x0000000c0800720c */ /* 0x040fe20003fc4070 */
[C---:B------:R-:W-:Y:S01]  /*4350*/  VIADD R0, R19.reuse, 0x1b4 ;  /* 0x000001b413007836 */ /* 0x040fe20000000000 */
[----:B------:R-:W-:Y:S01]  /*4360*/  ISETP.GT.U32.AND P2, PT, R8, R21, PT ;  /* 0x000000150800720c */ /* 0x000fe20003f44070 */
[C---:B------:R-:W-:Y:S01]  /*4370*/  VIADD R10, R19.reuse, 0x1b2 ;  /* 0x000001b2130a7836 */ /* 0x040fe20000000000 */
[----:B------:R0:W-:Y:S01]  /*4380*/  STL [R1+0x188], R5 ;  /* 0x0001880501007387 */ /* 0x0001e20000100800 */
[----:B------:R-:W-:Y:S01]  /*4390*/  VIADD R18, R19, 0x1b0 ;  /* 0x000001b013127836 */ /* 0x000fe20000000000 */
[----:B------:R-:W-:Y:S01]  /*43a0*/  IABS R13, R0 ;  /* 0x00000000000d7213 */ /* 0x000fe20000000000 */
[--C-:B------:R-:W-:Y:S01]  /*43b0*/  @!P5 IMAD.IADD R11, R11, 0x1, -R8.reuse ;  /* 0x000000010b0bd824 */ /* 0x100fe200078e0a08 */
[----:B------:R-:W-:Y:S01]  /*43c0*/  IABS R9, R10 ;  /* 0x0000000a00097213 */ /* 0x000fe20000000000 */
[----:B------:R-:W-:Y:S01]  /*43d0*/  @!P0 IMAD.IADD R15, R15, 0x1, -R8 ;  /* 0x000000010f0f8824 */ /* 0x000fe200078e0a08 */
[----:B------:R-:W-:Y:S01]  /*43e0*/  ISETP.GE.AND P0, PT, R14, RZ, PT ;  /* 0x000000ff0e00720c */ /* 0x000fe20003f06270 */
[----:B------:R-:W-:Y:S01]  /*43f0*/  IMAD.HI.U32 R14, R20, R13, RZ ;  /* 0x0000000d140e7227 */ /* 0x000fe200078e00ff */
[----:B------:R-:W-:-:S02]  /*4400*/  ISETP.GT.U32.AND P5, PT, R8, R11, PT ;  /* 0x0000000b0800720c */ /* 0x000fc40003fa4070 */
[----:B------:R-:W-:Y:S01]  /*4410*/  IABS R24, R18 ;  /* 0x0000001200187213 */ /* 0x000fe20000000000 */
[--C-:B------:R-:W-:Y:S02]  /*4420*/  @!P6 IMAD.IADD R12, R12, 0x1, -R8.reuse ;  /* 0x000000010c0ce824 */ /* 0x100fe400078e0a08 */
[----:B------:R-:W-:Y:S01]  /*4430*/  @!P2 IMAD.IADD R21, R21, 0x1, -R8 ;  /* 0x000000011515a824 */ /* 0x000fe200078e0a08 */
[----:B------:R-:W-:Y:S01]  /*4440*/  ISETP.GE.AND P2, PT, R0, RZ, PT ;  /* 0x000000ff0000720c */ /* 0x000fe20003f46270 */
[----:B------:R-:W-:Y:S01]  /*4450*/  IMAD.HI.U32 R0, R20, R9, RZ ;  /* 0x0000000914007227 */ /* 0x000fe200078e00ff */
[----:B------:R-:W-:-:S03]  /*4460*/  ISETP.GT.U32.AND P6, PT, R8, R12, PT ;  /* 0x0000000c0800720c */ /* 0x000fc60003fc4070 */
[----:B------:R-:W-:Y:S02]  /*4470*/  IMAD.MOV R14, RZ, RZ, -R14 ;  /* 0x000000ffff0e7224 */ /* 0x000fe400078e0a0e */
[----:B------:R-:W-:Y:S02]  /*4480*/  IMAD.MOV R0, RZ, RZ, -R0 ;  /* 0x000000ffff007224 */ /* 0x000fe400078e0a00 */
[C---:B------:R-:W-:Y:S02]  /*4490*/  IMAD R13, R8.reuse, R14, R13 ;  /* 0x0000000e080d7224 */ /* 0x040fe400078e020d */
[C---:B------:R-:W-:Y:S02]  /*44a0*/  IMAD R9, R8.reuse, R0, R9 ;  /* 0x0000000008097224 */ /* 0x040fe400078e0209 */
[--C-:B------:R-:W-:Y:S01]  /*44b0*/  @!P5 IMAD.IADD R11, R11, 0x1, -R8.reuse ;  /* 0x000000010b0bd824 */ /* 0x100fe200078e0a08 */
[----:B------:R-:W-:Y:S01]  /*44c0*/  ISETP.GT.U32.AND P5, PT, R8, R13, PT ;  /* 0x0000000d0800720c */ /* 0x000fe20003fa4070 */
[----:B------:R-:W-:Y:S01]  /*44d0*/  @!P6 IMAD.IADD R12, R12, 0x1, -R8 ;  /* 0x000000010c0ce824 */ /* 0x000fe200078e0a08 */
[----:B------:R-:W-:Y:S01]  /*44e0*/  ISETP.GT.U32.AND P6, PT, R8, R9, PT ;  /* 0x000000090800720c */ /* 0x000fe20003fc4070 */
[----:B------:R-:W-:-:S02]  /*44f0*/  VIADD R14, R19, 0x1ae ;  /* 0x000001ae130e7836 */ /* 0x000fc40000000000 */
[----:B0-----:R-:W-:Y:S02]  /*4500*/  IMAD.MOV.U32 R5, RZ, RZ, R15 ;  /* 0x000000ffff057224 */ /* 0x001fe400078e000f */
[C---:B------:R-:W-:Y:S01]  /*4510*/  VIADD R15, R19.reuse, 0x1ac ;  /* 0x000001ac130f7836 */ /* 0x040fe20000000000 */
[----:B------:R-:W-:Y:S01]  /*4520*/  IABS R23, R14 ;  /* 0x0000000e00177213 */ /* 0x000fe20000000000 */
[----:B------:R-:W-:Y:S01]  /*4530*/  @!P1 IMAD.MOV R5, RZ, RZ, -R5 ;  /* 0x000000ffff059224 */ /* 0x000fe200078e0a05 */
[----:B------:R-:W-:Y:S01]  /*4540*/  ISETP.GE.AND P1, PT, R10, RZ, PT ;  /* 0x000000ff0a00720c */ /* 0x000fe20003f26270 */
[----:B------:R-:W-:Y:S01]  /*4550*/  VIADD R10, R19, 0x1aa ;  /* 0x000001aa130a7836 */ /* 0x000fe20000000000 */
[----:B------:R-:W-:Y:S01]  /*4560*/  IABS R22, R15 ;  /* 0x0000000f00167213 */ /* 0x000fe20000000000 */
[--C-:B------:R-:W-:Y:S01]  /*4570*/  @!P5 IMAD.IADD R13, R13, 0x1, -R8.reuse ;  /* 0x000000010d0dd824 */ /* 0x100fe200078e0a08 */
[----:B------:R0:W-:Y:S01]  /*4580*/  STL [R1+0x18c], R5 ;  /* 0x00018c0501007387 */ /* 0x0001e20000100800 */
[----:B------:R-:W-:Y:S01]  /*4590*/  @!P6 IMAD.IADD R9, R9, 0x1, -R8 ;  /* 0x000000010909e824 */ /* 0x000fe200078e0a08 */
[----:B------:R-:W-:Y:S01]  /*45a0*/  IABS R16, R10 ;  /* 0x0000000a00107213 */ /* 0x000fe20000000000 */
[----:B------:R-:W-:Y:S01]  /*45b0*/  IMAD.HI.U32 R25, R20, R23, RZ ;  /* 0x0000001714197227 */ /* 0x000fe200078e00ff */
[----:B------:R-:W-:-:S03]  /*45c0*/  ISETP.GT.U32.AND P6, PT, R8, R13, PT ;  /* 0x0000000d0800720c */ /* 0x000fc60003fc4070 */
[----:B------:R-:W-:Y:S02]  /*45d0*/  IMAD.MOV R25, RZ, RZ, -R25 ;  /* 0x000000ffff197224 */ /* 0x000fe400078e0a19 */
[----:B------:R-:W-:-:S04]  /*45e0*/  IMAD.HI.U32 R17, R20, R22, RZ ;  /* 0x0000001614117227 */ /* 0x000fc800078e00ff */
[----:B0-----:R-:W-:Y:S02]  /*45f0*/  IMAD.MOV.U32 R5, RZ, RZ, R21 ;  /* 0x000000ffff057224 */ /* 0x001fe400078e0015 */
[----:B------:R-:W-:Y:S02]  /*4600*/  IMAD R23, R8, R25, R23 ;  /* 0x0000001908177224 */ /* 0x000fe400078e0217 */
[----:B------:R-:W-:Y:S01]  /*4610*/  @!P4 IMAD.MOV R5, RZ, RZ, -R5 ;  /* 0x000000ffff05c224 */ /* 0x000fe200078e0a05 */
[----:B------:R-:W-:Y:S01]  /*4620*/  ISETP.GE.AND P4, PT, R18, RZ, PT ;  /* 0x000000ff1200720c */ /* 0x000fe20003f86270 */
[----:B------:R-:W-:Y:S01]  /*4630*/  @!P6 IMAD.IADD R13, R13, 0x1, -R8 ;  /* 0x000000010d0de824 */ /* 0x000fe200078e0a08 */
[----:B------:R-:W-:Y:S01]  /*4640*/  ISETP.GT.U32.AND P6, PT, R8, R23, PT ;  /* 0x000000170800720c */ /* 0x000fe20003fc4070 */
[----:B------:R-:W-:Y:S01]  /*4650*/  IMAD.MOV R17, RZ, RZ, -R17 ;  /* 0x000000ffff117224 */ /* 0x000fe200078e0a11 */
[----:B------:R0:W-:Y:S01]  /*4660*/  STL [R1+0x194], R5 ;  /* 0x0001940501007387 */ /* 0x0001e20000100800 */
[----:B------:R-:W-:-:S04]  /*4670*/  IMAD.HI.U32 R0, R20, R24, RZ ;  /* 0x0000001814007227 */ /* 0x000fc800078e00ff */
[----:B------:R-:W-:Y:S02]  /*4680*/  IMAD R22, R8, R17, R22 ;  /* 0x0000001108167224 */ /* 0x000fe400078e0216 */
[----:B------:R-:W-:Y:S02]  /*4690*/  IMAD.MOV R0, RZ, RZ, -R0 ;  /* 0x000000ffff007224 */ /* 0x000fe400078e0a00 */
[----:B------:R-:W-:Y:S02]  /*46a0*/  IMAD.MOV.U32 R6, RZ, RZ, R12 ;  /* 0x000000ffff067224 */ /* 0x000fe400078e000c */
[----:B0-----:R-:W-:Y:S02]  /*46b0*/  IMAD.MOV.U32 R5, RZ, RZ, R11 ;  /* 0x000000ffff057224 */ /* 0x001fe400078e000b */
[----:B------:R-:W-:-:S04]  /*46c0*/  IMAD.HI.U32 R11, R20, R16, RZ ;  /* 0x00000010140b7227 */ /* 0x000fc800078e00ff */
[----:B------:R-:W-:Y:S01]  /*46d0*/  @!P3 IMAD.MOV R5, RZ, RZ, -R5 ;  /* 0x000000ffff05b224 */ /* 0x000fe200078e0a05 */
[C---:B------:R-:W-:Y:S01]  /*46e0*/  ISETP.GT.U32.AND P3, PT, R8.reuse, R9, PT ;  /* 0x000000090800720c */ /* 0x040fe20003f64070 */
[----:B------:R-:W-:Y:S02]  /*46f0*/  IMAD.MOV R11, RZ, RZ, -R11 ;  /* 0x000000ffff0b7224 */ /* 0x000fe400078e0a0b */
[----:B------:R-:W-:Y:S01]  /*4700*/  @!P6 IMAD.IADD R23, R23, 0x1, -R8 ;  /* 0x000000011717e824 */ /* 0x000fe200078e0a08 */
[----:B------:R0:W-:Y:S01]  /*4710*/  STL [R1+0x198], R5 ;  /* 0x0001980501007387 */ /* 0x0001e20000100800 */
[C---:B------:R-:W-:Y:S02]  /*4720*/  IMAD R21, R8.reuse, R11, R16 ;  /* 0x0000000b08157224 */ /* 0x040fe400078e0210 */
[C---:B------:R-:W-:Y:S02]  /*4730*/  IMAD R24, R8.reuse, R0, R24 ;  /* 0x0000000008187224 */ /* 0x040fe400078e0218 */
[C---:B------:R-:W-:Y:S01]  /*4740*/  VIADD R0, R19.reuse, 0x1a8 ;  /* 0x000001a813007836 */ /* 0x040fe20000000000 */
[C---:B------:R-:W-:Y:S01]  /*4750*/  ISETP.GT.U32.AND P6, PT, R8.reuse, R21, PT ;  /* 0x000000150800720c */ /* 0x040fe20003fc4070 */
[----:B------:R-:W-:Y:S01]  /*4760*/  VIADD R16, R19, 0x1a6 ;  /* 0x000001a613107836 */ /* 0x000fe20000000000 */
[C---:B------:R-:W-:Y:S01]  /*4770*/  ISETP.GT.U32.AND P5, PT, R8.reuse, R24, PT ;  /* 0x000000180800720c */ /* 0x040fe20003fa4070 */
[----:B------:R-:W-:Y:S01]  /*4780*/  @!P0 IMAD.MOV R6, RZ, RZ, -R6 ;  /* 0x000000ffff068224 */ /* 0x000fe200078e0a06 */
[----:B------:R-:W-:Y:S01]  /*4790*/  IABS R18, R0 ;  /* 0x0000000000127213 */ /* 0x000fe20000000000 */
[----:B0-----:R-:W-:Y:S01]  /*47a0*/  IMAD.MOV.U32 R5, RZ, RZ, R13 ;  /* 0x000000ffff057224 */ /* 0x001fe200078e000d */
[----:B------:R-:W-:Y:S01]  /*47b0*/  IABS R17, R16 ;  /* 0x0000001000117213 */ /* 0x000fe20000000000 */
[----:B------:R-:W-:Y:S01]  /*47c0*/  @!P3 IMAD.IADD R9, R9, 0x1, -R8 ;  /* 0x000000010909b824 */ /* 0x000fe200078e0a08 */
[----:B------:R-:W-:Y:S01]  /*47d0*/  STL [R1+0x19c], R6 ;  /* 0x00019c0601007387 */ /* 0x000fe20000100800 */
[----:B------:R-:W-:Y:S01]  /*47e0*/  @!P2 IMAD.MOV R5, RZ, RZ, -R5 ;  /* 0x000000ffff05a224 */ /* 0x000fe200078e0a05 */
[----:B------:R-:W-:Y:S01]  /*47f0*/  ISETP.GT.U32.AND P2, PT, R8, R22, PT ;  /* 0x000000160800720c */ /* 0x000fe20003f44070 */
[----:B------:R-:W-:Y:S01]  /*4800*/  IMAD.HI.U32 R12, R20, R18, RZ ;  /* 0x00000012140c7227 */ /* 0x000fe200078e00ff */
[----:B------:R-:W-:-:S02]  /*4810*/  ISETP.GE.AND P0, PT, R14, RZ, PT ;  /* 0x000000ff0e00720c */ /* 0x000fc40003f06270 */
[----:B------:R0:W-:Y:S01]  /*4820*/  STL [R1+0x1a0], R5 ;  /* 0x0001a00501007387 */ /* 0x0001e20000100800 */
[--C-:B------:R-:W-:Y:S01]  /*4830*/  @!P6 IMAD.IADD R21, R21, 0x1, -R8.reuse ;  /* 0x000000011515e824 */ /* 0x100fe200078e0a08 */
[----:B------:R-:W-:Y:S01]  /*4840*/  ISETP.GE.AND P3, PT, R15, RZ, PT ;  /* 0x000000ff0f00720c */ /* 0x000fe20003f66270 */
[----:B------:R-:W-:Y:S02]  /*4850*/  @!P5 IMAD.IADD R24, R24, 0x1, -R8 ;  /* 0x000000011818d824 */ /* 0x000fe400078e0a08 */
[----:B------:R-:W-:Y:S01]  /*4860*/  IMAD.MOV R12, RZ, RZ, -R12 ;  /* 0x000000ffff0c7224 */ /* 0x000fe200078e0a0c */
[C---:B------:R-:W-:Y:S01]  /*4870*/  ISETP.GT.U32.AND P6, PT, R8.reuse, R21, PT ;  /* 0x000000150800720c */ /* 0x040fe20003fc4070 */
[----:B------:R-:W-:Y:S01]  /*4880*/  VIADD R15, R19, 0x1a4 ;  /* 0x000001a4130f7836 */ /* 0x000fe20000000000 */
[----:B------:R-:W-:Y:S01]  /*4890*/  ISETP.GT.U32.AND P5, PT, R8, R24, PT ;  /* 0x000000180800720c */ /* 0x000fe20003fa4070 */
[----:B------:R-:W-:Y:S01]  /*48a0*/  @!P2 IMAD.IADD R22, R22, 0x1, -R8 ;  /* 0x000000011616a824 */ /* 0x000fe200078e0a08 */
[----:B------:R-:W-:Y:S01]  /*48b0*/  ISETP.GT.U32.AND P2, PT, R8, R23, PT ;  /* 0x000000170800720c */ /* 0x000fe20003f44070 */
[----:B0-----:R-:W-:-:S02]  /*48c0*/  IMAD.MOV.U32 R5, RZ, RZ, R9 ;  /* 0x000000ffff057224 */ /* 0x001fc400078e0009 */
[----:B------:R-:W-:-:S04]  /*48d0*/  IMAD.HI.U32 R9, R20, R17, RZ ;  /* 0x0000001114097227 */ /* 0x000fc800078e00ff */
[C---:B------:R-:W-:Y:S01]  /*48e0*/  IMAD R18, R8.reuse, R12, R18 ;  /* 0x0000000c08127224 */ /* 0x040fe200078e0212 */
[----:B------:R-:W-:Y:S01]  /*48f0*/  IABS R12, R15 ;  /* 0x0000000f000c7213 */ /* 0x000fe20000000000 */
[----:B------:R-:W-:Y:S02]  /*4900*/  IMAD.MOV R9, RZ, RZ, -R9 ;  /* 0x000000ffff097224 */ /* 0x000fe400078e0a09 */
[----:B------:R-:W-:Y:S01]  /*4910*/  @!P1 IMAD.MOV R5, RZ, RZ, -R5 ;  /* 0x000000ffff059224 */ /* 0x000fe200078e0a05 */
[C---:B------:R-:W-:Y:S01]  /*4920*/  ISETP.GT.U32.AND P1, PT, R8.reuse, R22, PT ;  /* 0x000000160800720c */ /* 0x040fe20003f24070 */
[--C-:B------:R-:W-:Y:S01]  /*4930*/  @!P2 IMAD.IADD R23, R23, 0x1, -R8.reuse ;  /* 0x000000011717a824 */ /* 0x100fe200078e0a08 */
[C---:B------:R-:W-:Y:S01]  /*4940*/  ISETP.GT.U32.AND P2, PT, R8.reuse, R18, PT ;  /* 0x000000120800720c */ /* 0x040fe20003f44070 */
[----:B------:R-:W-:Y:S01]  /*4950*/  IMAD R17, R8, R9, R17 ;  /* 0x0000000908117224 */ /* 0x000fe200078e0211 */
[----:B------:R0:W-:Y:S01]  /*4960*/  STL [R1+0x1a4], R5 ;  /* 0x0001a40501007387 */ /* 0x0001e20000100800 */
[----:B------:R-:W-:-:S02]  /*4970*/  @!P6 IMAD.IADD R21, R21, 0x1, -R8 ;  /* 0x000000011515e824 */ /* 0x000fc400078e0a08 */
[C---:B------:R-:W-:Y:S01]  /*4980*/  VIADD R14, R19.reuse, 0x1a2 ;  /* 0x000001a2130e7836 */ /* 0x040fe20000000000 */
[----:B------:R-:W-:Y:S01]  /*4990*/  ISETP.GT.U32.AND P6, PT, R8, R17, PT ;  /* 0x000000110800720c */ /* 0x000fe20003fc4070 */
[--C-:B------:R-:W-:Y:S01]  /*49a0*/  @!P5 IMAD.IADD R24, R24, 0x1, -R8.reuse ;  /* 0x000000011818d824 */ /* 0x100fe200078e0a08 */
[----:B------:R-:W-:Y:S01]  /*49b0*/  ISETP.GE.AND P5, PT, R10, RZ, PT ;  /* 0x000000ff0a00720c */ /* 0x000fe20003fa6270 */
[----:B------:R-:W-:Y:S01]  /*49c0*/  VIADD R13, R19, 0x1a0 ;  /* 0x000001a0130d7836 */ /* 0x000fe20000000000 */
[----:B------:R-:W-:Y:S01]  /*49d0*/  IABS R11, R14 ;  /* 0x0000000e000b7213 */ /* 0x000fe20000000000 */
[--C-:B------:R-:W-:Y:S01]  /*49e0*/  @!P1 IMAD.IADD R22, R22, 0x1, -R8.reuse ;  /* 0x0000000116169824 */ /* 0x100fe200078e0a08 */
[----:B------:R-:W-:Y:S01]  /*49f0*/  ISETP.GE.AND P1, PT, R0, RZ, PT ;  /* 0x000000ff0000720c */ /* 0x000fe20003f26270 */
[----:B------:R-:W-:Y:S01]  /*4a00*/  @!P2 IMAD.IADD R18, R18, 0x1, -R8 ;  /* 0x000000011212a824 */ /* 0x000fe200078e0a08 */
[----:B------:R-:W-:Y:S01]  /*4a10*/  IABS R10, R13 ;  /* 0x0000000d000a7213 */ /* 0x000fe20000000000 */
[----:B------:R-:W-:Y:S01]  /*4a20*/  IMAD.MOV.U32 R6, RZ, RZ, R24 ;  /* 0x000000ffff067224 */ /* 0x000fe200078e0018 */
[----:B------:R-:W-:Y:S01]  /*4a30*/  ISETP.GE.AND P2, PT, R16, RZ, PT ;  /* 0x000000ff1000720c */ /* 0x000fe20003f46270 */
[----:B------:R-:W-:-:S04]  /*4a40*/  IMAD.HI.U32 R0, R20, R12, RZ ;  /* 0x0000000c14007227 */ /* 0x000fc800078e00ff */
[----:B------:R-:W-:-:S04]  /*4a50*/  IMAD.HI.U32 R25, R20, R11, RZ ;  /* 0x0000000b14197227 */ /* 0x000fc800078e00ff */
[----:B0-----:R-:W-:Y:S02]  /*4a60*/  IMAD.MOV.U32 R5, RZ, RZ, R23 ;  /* 0x000000ffff057224 */ /* 0x001fe400078e0017 */
[----:B------:R-:W-:Y:S01]  /*4a70*/  @!P6 IMAD.IADD R17, R17, 0x1, -R8 ;  /* 0x000000011111e824 */ /* 0x000fe200078e0a08 */
[----:B------:R-:W-:Y:S01]  /*4a80*/  ISETP.GT.U32.AND P6, PT, R8, R18, PT ;  /* 0x000000120800720c */ /* 0x000fe20003fc4070 */
[----:B------:R-:W-:Y:S02]  /*4a90*/  @!P4 IMAD.MOV R6, RZ, RZ, -R6 ;  /* 0x000000ffff06c224 */ /* 0x000fe400078e0a06 */
[----:B------:R-:W-:-:S03]  /*4aa0*/  IMAD.HI.U32 R9, R20, R10, RZ ;  /* 0x0000000a14097227 */ /* 0x000fc600078e00ff */
[----:B------:R0:W-:Y:S01]  /*4ab0*/  STL [R1+0x1a8], R6 ;  /* 0x0001a80601007387 */ /* 0x0001e20000100800 */
[----:B------:R-:W-:Y:S02]  /*4ac0*/  IMAD.MOV R0, RZ, RZ, -R0 ;  /* 0x000000ffff007224 */ /* 0x000fe400078e0a00 */
[----:B------:R-:W-:Y:S02]  /*4ad0*/  IMAD.MOV R25, RZ, RZ, -R25 ;  /* 0x000000ffff197224 */ /* 0x000fe400078e0a19 */
[----:B------:R-:W-:Y:S01]  /*4ae0*/  @!P0 IMAD.MOV R5, RZ, RZ, -R5 ;  /* 0x000000ffff058224 */ /* 0x000fe200078e0a05 */
[C---:B------:R-:W-:Y:S01]  /*4af0*/  ISETP.GT.U32.AND P0, PT, R8.reuse, R17, PT ;  /* 0x000000110800720c */ /* 0x040fe20003f04070 */
[----:B------:R-:W-:Y:S02]  /*4b00*/  IMAD.MOV R9, RZ, RZ, -R9 ;  /* 0x000000ffff097224 */ /* 0x000fe400078e0a09 */
[C---:B------:R-:W-:Y:S01]  /*4b10*/  IMAD R0, R8.reuse, R0, R12 ;  /* 0x0000000008007224 */ /* 0x040fe200078e020c */
[----:B------:R1:W-:Y:S01]  /*4b20*/  STL [R1+0x1ac], R5 ;  /* 0x0001ac0501007387 */ /* 0x0003e20000100800 */
[----:B------:R-:W-:-:S02]  /*4b30*/  IMAD R25, R8, R25, R11 ;  /* 0x0000001908197224 */ /* 0x000fc400078e020b */
[----:B0-----:R-:W-:Y:S01]  /*4b40*/  IMAD.MOV.U32 R6, RZ, RZ, R22 ;  /* 0x000000ffff067224 */ /* 0x001fe200078e0016 */
[C---:B------:R-:W-:Y:S01]  /*4b50*/  ISETP.GT.U32.AND P4, PT, R8.reuse, R0, PT ;  /* 0x000000000800720c */ /* 0x040fe20003f84070 */
[C---:B------:R-:W-:Y:S02]  /*4b60*/  VIADD R11, R19.reuse, 0x19e ;  /* 0x0000019e130b7836 */ /* 0x040fe40000000000 */
[C---:B------:R-:W-:Y:S02]  /*4b70*/  IMAD R9, R8.reuse, R9, R10 ;  /* 0x0000000908097224 */ /* 0x040fe400078e020a */
[----:B------:R-:W-:Y:S01]  /*4b80*/  @!P3 IMAD.MOV R6, RZ, RZ, -R6 ;  /* 0x000000ffff06b224 */ /* 0x000fe200078e0a06 */
[----:B------:R-:W-:Y:S01]  /*4b90*/  ISETP.GT.U32.AND P3, PT, R8, R25, PT ;  /* 0x000000190800720c */ /* 0x000fe20003f64070 */
[----:B-1----:R-:W-:Y:S01]  /*4ba0*/  IMAD.MOV.U32 R5, RZ, RZ, R21 ;  /* 0x000000ffff057224 */ /* 0x002fe200078e0015 */
[----:B------:R-:W-:Y:S01]  /*4bb0*/  IABS R16, R11 ;  /* 0x0000000b00107213 */ /* 0x000fe20000000000 */
[----:B------:R-:W-:Y:S01]  /*4bc0*/  @!P6 IMAD.IADD R18, R18, 0x1, -R8 ;  /* 0x000000011212e824 */ /* 0x000fe200078e0a08 */
[----:B------:R-:W-:Y:S01]  /*4bd0*/  ISETP.GT.U32.AND P6, PT, R8, R9, PT ;  /* 0x000000090800720c */ /* 0x000fe20003fc4070 */
[----:B------:R-:W-:Y:S01]  /*4be0*/  @!P5 IMAD.MOV R5, RZ, RZ, -R5 ;  /* 0x000000ffff05d224 */ /* 0x000fe200078e0a05 */
[----:B------:R-:W-:Y:S01]  /*4bf0*/  STL [R1+0x1b0], R6 ;  /* 0x0001b00601007387 */ /* 0x000fe20000100800 */
[----:B------:R-:W-:Y:S01]  /*4c00*/  VIADD R10, R19, 0x19c ;  /* 0x0000019c130a7836 */ /* 0x000fe20000000000 */
[----:B------:R-:W-:Y:S01]  /*4c10*/  ISETP.GE.AND P5, PT, R15, RZ, PT ;  /* 0x000000ff0f00720c */ /* 0x000fe20003fa6270 */
[----:B------:R-:W-:Y:S01]  /*4c20*/  IMAD.HI.U32 R21, R20, R16, RZ ;  /* 0x0000001014157227 */ /* 0x000fe200078e00ff */
[----:B------:R0:W-:Y:S02]  /*4c30*/  STL [R1+0x1b4], R5 ;  /* 0x0001b40501007387 */ /* 0x0001e40000100800 */
[----:B------:R-:W-:Y:S01]  /*4c40*/  IABS R12, R10 ;  /* 0x0000000a000c7213 */ /* 0x000fe20000000000 */
[----:B------:R-:W-:-:S02]  /*4c50*/  IMAD.MOV R21, RZ, RZ, -R21 ;  /* 0x000000ffff157224 */ /* 0x000fc400078e0a15 */
[--C-:B------:R-:W-:Y:S01]  /*4c60*/  @!P0 IMAD.IADD R17, R17, 0x1, -R8.reuse ;  /* 0x0000000111118824 */ /* 0x100fe200078e0a08 */
[----:B------:R-:W-:Y:S01]  /*4c70*/  ISETP.GE.AND P0, PT, R14, RZ, PT ;  /* 0x000000ff0e00720c */ /* 0x000fe20003f06270 */
[--C-:B------:R-:W-:Y:S01]  /*4c80*/  @!P4 IMAD.IADD R0, R0, 0x1, -R8.reuse ;  /* 0x000000010000c824 */ /* 0x100fe200078e0a08 */
[----:B------:R-:W-:Y:S01]  /*4c90*/  ISETP.GE.AND P4, PT, R13, RZ, PT ;  /* 0x000000ff0d00720c */ /* 0x000fe20003f86270 */
[----:B------:R-:W-:Y:S02]  /*4ca0*/  @!P3 IMAD.IADD R25, R25, 0x1, -R8 ;  /* 0x000000011919b824 */ /* 0x000fe400078e0a08 */
[----:B0-----:R-:W-:Y:S01]  /*4cb0*/  IMAD.MOV.U32 R5, RZ, RZ, R18 ;  /* 0x000000ffff057224 */ /* 0x001fe200078e0012 */
[C---:B------:R-:W-:Y:S01]  /*4cc0*/  ISETP.GT.U32.AND P3, PT, R8.reuse, R0, PT ;  /* 0x000000000800720c */ /* 0x040fe20003f64070 */
[----:B------:R-:W-:Y:S02]  /*4cd0*/  IMAD R13, R8, R21, R16 ;  /* 0x00000015080d7224 */ /* 0x000fe400078e0210 */
[----:B------:R-:W-:-:S02]  /*4ce0*/  @!P1 IMAD.MOV R5, RZ, RZ, -R5 ;  /* 0x000000ffff059224 */ /* 0x000fc400078e0a05 */
[----:B------:R-:W-:Y:S01]  /*4cf0*/  @!P6 IMAD.IADD R9, R9, 0x1, -R8 ;  /* 0x000000010909e824 */ /* 0x000fe200078e0a08 */
[----:B------:R-:W-:Y:S01]  /*4d00*/  ISETP.GT.U32.AND P6, PT, R8, R25, PT ;  /* 0x000000190800720c */ /* 0x000fe20003fc4070 */
[----:B------:R-:W-:Y:S01]  /*4d10*/  IMAD.HI.U32 R14, R20, R12, RZ ;  /* 0x0000000c140e7227 */ /* 0x000fe200078e00ff */
[----:B------:R0:W-:Y:S02]  /*4d20*/  STL [R1+0x1b8], R5 ;  /* 0x0001b80501007387 */ /* 0x0001e40000100800 */
[C---:B------:R-:W-:Y:S01]  /*4d30*/  ISETP.GT.U32.AND P1, PT, R8.reuse, R9, PT ;  /* 0x000000090800720c */ /* 0x040fe20003f24070 */
[----:B------:R-:W-:Y:S02]  /*4d40*/  IMAD.MOV R14, RZ, RZ, -R14 ;  /* 0x000000ffff0e7224 */ /* 0x000fe400078e0a0e */
[----:B------:R-:W-:Y:S02]  /*4d50*/  VIADD R18, R19, 0x19a ;  /* 0x0000019a13127836 */ /* 0x000fe40000000000 */
[----:B------:R-:W-:-:S02]  /*4d60*/  IMAD R14, R8, R14, R12 ;  /* 0x0000000e080e7224 */ /* 0x000fc400078e020c */
[----:B------:R-:W-:Y:S01]  /*4d70*/  VIADD R15, R19, 0x198 ;  /* 0x00000198130f7836 */ /* 0x000fe20000000000 */
[----:B------:R-:W-:Y:S01]  /*4d80*/  IABS R12, R18 ;  /* 0x00000012000c7213 */ /* 0x000fe20000000000 */
[----:B0-----:R-:W-:Y:S02]  /*4d90*/  IMAD.MOV.U32 R5, RZ, RZ, R17 ;  /* 0x000000ffff057224 */ /* 0x001fe400078e0011 */
[--C-:B------:R-:W-:Y:S01]  /*4da0*/  @!P3 IMAD.IADD R0, R0, 0x1, -R8.reuse ;  /* 0x000000010000b824 */ /* 0x100fe200078e0a08 */
[----:B------:R-:W-:Y:S01]  /*4db0*/  ISETP.GE.AND P3, PT, R11, RZ, PT ;  /* 0x000000ff0b00720c */ /* 0x000fe20003f66270 */
[----:B------:R-:W-:Y:S01]  /*4dc0*/  @!P2 IMAD.MOV R5, RZ, RZ, -R5 ;  /* 0x000000ffff05a224 */ /* 0x000fe200078e0a05 */
[C---:B------:R-:W-:Y:S01]  /*4dd0*/  ISETP.GT.U32.AND P2, PT, R8.reuse, R13, PT ;  /* 0x0000000d0800720c */ /* 0x040fe20003f44070 */
[----:B------:R-:W-:Y:S01]  /*4de0*/  @!P6 IMAD.IADD R25, R25, 0x1, -R8 ;  /* 0x000000011919e824 */ /* 0x000fe200078e0a08 */
[----:B------:R-:W-:Y:S01]  /*4df0*/  ISETP.GT.U32.AND P6, PT, R8, R14, PT ;  /* 0x0000000e0800720c */ /* 0x000fe20003fc4070 */
[----:B------:R-:W-:Y:S01]  /*4e00*/  IMAD.HI.U32 R21, R20, R12, RZ ;  /* 0x0000000c14157227 */ /* 0x000fe200078e00ff */
[----:B------:R0:W-:Y:S01]  /*4e10*/  STL [R1+0x1c0], R5 ;  /* 0x0001c00501007387 */ /* 0x0001e20000100800 */
[----:B------:R-:W-:-:S02]  /*4e20*/  IABS R11, R15 ;  /* 0x0000000f000b7213 */ /* 0x000fc40000000000 */
[----:B------:R-:W-:Y:S02]  /*4e30*/  IMAD.MOV R21, RZ, RZ, -R21 ;  /* 0x000000ffff157224 */ /* 0x000fe400078e0a15 */
[----:B------:R-:W-:Y:S02]  /*4e40*/  VIADD R16, R19, 0x196 ;  /* 0x0000019613107836 */ /* 0x000fe40000000000 */
[----:B------:R-:W-:-:S04]  /*4e50*/  IMAD.HI.U32 R17, R20, R11, RZ ;  /* 0x0000000b14117227 */ /* 0x000fc800078e00ff */
[----:B------:R-:W-:Y:S01]  /*4e60*/  @!P2 IMAD.IADD R13, R13, 0x1, -R8 ;  /* 0x000000010d0da824 */ /* 0x000fe200078e0a08 */
[----:B------:R-:W-:Y:S01]  /*4e70*/  ISETP.GE.AND P2, PT, R18, RZ, PT ;  /* 0x000000ff1200720c */ /* 0x000fe20003f46270 */
[----:B0-----:R-:W-:Y:S02]  /*4e80*/  IMAD.MOV.U32 R5, RZ, RZ, R0 ;  /* 0x000000ffff057224 */ /* 0x001fe400078e0000 */
[C---:B------:R-:W-:Y:S02]  /*4e90*/  IMAD R12, R8.reuse, R21, R12 ;  /* 0x00000015080c7224 */ /* 0x040fe400078e020c */
[----:B------:R-:W-:Y:S01]  /*4ea0*/  @!P5 IMAD.MOV R5, RZ, RZ, -R5 ;  /* 0x000000ffff05d224 */ /* 0x000fe200078e0a05 */
[----:B------:R-:W-:Y:S01]  /*4eb0*/  ISETP.GT.U32.AND P5, PT, R8, R13, PT ;  /* 0x0000000d0800720c */ /* 0x000fe20003fa4070 */
[----:B------:R-:W-:Y:S02]  /*4ec0*/  IMAD.MOV.U32 R6, RZ, RZ, R25 ;  /* 0x000000ffff067224 */ /* 0x000fe400078e0019 */
[--C-:B------:R-:W-:Y:S01]  /*4ed0*/  @!P1 IMAD.IADD R9, R9, 0x1, -R8.reuse ;  /* 0x0000000109099824 */ /* 0x100fe200078e0a08 */
[----:B------:R-:W-:Y:S01]  /*4ee0*/  ISETP.GE.AND P1, PT, R10, RZ, PT ;  /* 0x000000ff0a00720c */ /* 0x000fe20003f26270 */
[----:B------:R-:W-:Y:S01]  /*4ef0*/  IMAD.MOV R0, RZ, RZ, -R17 ;  /* 0x000000ffff007224 */ /* 0x000fe200078e0a11 */
[----:B------:R-:W-:Y:S01]  /*4f00*/  IABS R10, R16 ;  /* 0x00000010000a7213 */ /* 0x000fe20000000000 */
[----:B------:R-:W-:Y:S01]  /*4f10*/  @!P6 IMAD.IADD R14, R14, 0x1, -R8 ;  /* 0x000000010e0ee824 */ /* 0x000fe200078e0a08 */
[----:B------:R0:W-:Y:S01]  /*4f20*/  STL [R1+0x1c4], R5 ;  /* 0x0001c40501007387 */ /* 0x0001e20000100800 */
[----:B------:R-:W-:Y:S01]  /*4f30*/  @!P0 IMAD.MOV R6, RZ, RZ, -R6 ;  /* 0x000000ffff068224 */ /* 0x000fe200078e0a06 */
[C---:B------:R-:W-:Y:S01]  /*4f40*/  ISETP.GT.U32.AND P0, PT, R8.reuse, R12, PT ;  /* 0x0000000c0800720c */ /* 0x040fe20003f04070 */
[C---:B------:R-:W-:Y:S01]  /*4f50*/  IMAD R11, R8.reuse, R0, R11 ;  /* 0x00000000080b7224 */ /* 0x040fe200078e020b */
[----:B------:R-:W-:Y:S01]  /*4f60*/  ISETP.GT.U32.AND P6, PT, R8, R14, PT ;  /* 0x0000000e0800720c */ /* 0x000fe20003fc4070 */
[----:B------:R-:W-:Y:S01]  /*4f70*/  IMAD.HI.U32 R0, R20, R10, RZ ;  /* 0x0000000a14007227 */ /* 0x000fe200078e00ff */
[----:B------:R1:W-:Y:S03]  /*4f80*/  STL [R1+0x1c8], R6 ;  /* 0x0001c80601007387 */ /* 0x0003e60000100800 */
[----:B------:R-:W-:-:S02]  /*4f90*/  IMAD.MOV R0, RZ, RZ, -R0 ;  /* 0x000000ffff007224 */ /* 0x000fc400078e0a00 */
[----:B------:R-:W-:Y:S01]  /*4fa0*/  @!P5 IMAD.IADD R13, R13, 0x1, -R8 ;  /* 0x000000010d0dd824 */ /* 0x000fe200078e0a08 */
[C---:B------:R-:W-:Y:S01]  /*4fb0*/  ISETP.GT.U32.AND P5, PT, R8.reuse, R11, PT ;  /* 0x0000000b0800720c */ /* 0x040fe20003fa4070 */
[----:B------:R-:W-:Y:S02]  /*4fc0*/  IMAD R10, R8, R0, R10 ;  /* 0x00000000080a7224 */ /* 0x000fe400078e020a */
[----:B0-----:R-:W-:Y:S02]  /*4fd0*/  IMAD.MOV.U32 R5, RZ, RZ, R9 ;  /* 0x000000ffff057224 */ /* 0x001fe400078e0009 */
[----:B-1----:R-:W-:Y:S02]  /*4fe0*/  IMAD.MOV.U32 R6, RZ, RZ, R13 ;  /* 0x000000ffff067224 */ /* 0x002fe400078e000d */
[----:B------:R-:W-:Y:S02]  /*4ff0*/  @!P0 IMAD.IADD R12, R12, 0x1, -R8 ;  /* 0x000000010c0c8824 */ /* 0x000fe400078e0a08 */
[----:B------:R-:W-:Y:S01]  /*5000*/  @!P3 IMAD.MOV R6, RZ, RZ, -R6 ;  /* 0x000000ffff06b224 */ /* 0x000fe200078e0a06 */
[C---:B------:R-:W-:Y:S01]  /*5010*/  ISETP.GT.U32.AND P3, PT, R8.reuse, R10, PT ;  /* 0x0000000a0800720c */ /* 0x040fe20003f64070 */
[----:B------:R-:W-:Y:S01]  /*5020*/  @!P4 IMAD.MOV R5, RZ, RZ, -R5 ;  /* 0x000000ffff05c224 */ /* 0x000fe200078e0a05 */
[----:B------:R-:W-:Y:S01]  /*5030*/  ISETP.GT.U32.AND P0, PT, R8, R12, PT ;  /* 0x0000000c0800720c */ /* 0x000fe20003f04070 */
[----:B------:R-:W-:Y:S01]  /*5040*/  @!P6 IMAD.IADD R14, R14, 0x1, -R8 ;  /* 0x000000010e0ee824 */ /* 0x000fe200078e0a08 */
[----:B------:R-:W-:Y:S01]  /*5050*/  ISETP.GE.AND P6, PT, R16, RZ, PT ;  /* 0x000000ff1000720c */ /* 0x000fe20003fc6270 */
[----:B------:R-:W-:Y:S01]  /*5060*/  VIADD R16, R19, 0x194 ;  /* 0x0000019413107836 */ /* 0x000fe20000000000 */
[----:B------:R0:W-:Y:S01]  /*5070*/  STL [R1+0x1cc], R5 ;  /* 0x0001cc0501007387 */ /* 0x0001e20000100800 */
[----:B------:R-:W-:Y:S01]  /*5080*/  ISETP.GE.AND P4, PT, R15, RZ, PT ;  /* 0x000000ff0f00720c */ /* 0x000fe20003f86270 */
[----:B------:R-:W-:-:S02]  /*5090*/  VIADD R15, R19, 0x192 ;  /* 0x00000192130f7836 */ /* 0x000fc40000000000 */
[----:B------:R-:W-:Y:S01]  /*50a0*/  IABS R25, R16 ;  /* 0x0000001000197213 */ /* 0x000fe20000000000 */
[--C-:B------:R-:W-:Y:S01]  /*50b0*/  @!P5 IMAD.IADD R11, R11, 0x1, -R8.reuse ;  /* 0x000000010b0bd824 */ /* 0x100fe200078e0a08 */
[----:B------:R1:W-:Y:S01]  /*50c0*/  STL [R1+0x1dc], R6 ;  /* 0x0001dc0601007387 */ /* 0x0003e20000100800 */
[--C-:B------:R-:W-:Y:S01]  /*50d0*/  @!P3 IMAD.IADD R10, R10, 0x1, -R8.reuse ;  /* 0x000000010a0ab824 */ /* 0x100fe200078e0a08 */
[----:B------:R-:W-:Y:S01]  /*50e0*/  IABS R26, R15 ;  /* 0x0000000f001a7213 */ /* 0x000fe20000000000 */
[----:B------:R-:W-:Y:S01]  /*50f0*/  @!P0 IMAD.IADD R12, R12, 0x1, -R8 ;  /* 0x000000010c0c8824 */ /* 0x000fe200078e0a08 */
[----:B------:R-:W-:Y:S01]  /*5100*/  ISETP.GE.AND P0, PT, R15, RZ, PT ;  /* 0x000000ff0f00720c */ /* 0x000fe20003f06270 */
[----:B0-----:R-:W-:Y:S01]  /*5110*/  IMAD.MOV.U32 R5, RZ, RZ, R14 ;  /* 0x000000ffff057224 */ /* 0x001fe200078e000e */
[----:B------:R-:W-:Y:S01]  /*5120*/  ISETP.GT.U32.AND P3, PT, R8, R10, PT ;  /* 0x0000000a0800720c */ /* 0x000fe20003f64070 */
[----:B------:R-:W-:Y:S01]  /*5130*/  IMAD.HI.U32 R14, R20, R26, RZ ;  /* 0x0000001a140e7227 */ /* 0x000fe200078e00ff */
[----:B------:R-:W-:-:S03]  /*5140*/  ISETP.GT.U32.AND P5, PT, R8, R11, PT ;  /* 0x0000000b0800720c */ /* 0x000fc60003fa4070 */
[----:B------:R-:W-:Y:S01]  /*5150*/  @!P1 IMAD.MOV R5, RZ, RZ, -R5 ;  /* 0x000000ffff059224 */ /* 0x000fe200078e0a05 */
[----:B------:R-:W-:Y:S01]  /*5160*/  ISETP.GE.AND P1, PT, R16, RZ, PT ;  /* 0x000000ff1000720c */ /* 0x000fe20003f26270 */
[----:B------:R-:W-:-:S03]  /*5170*/  IMAD.HI.U32 R16, R20, R25, RZ ;  /* 0x0000001914107227 */ /* 0x000fc600078e00ff */
[----:B------:R0:W-:Y:S01]  /*5180*/  STL [R1+0x1e0], R5 ;  /* 0x0001e00501007387 */ /* 0x0001e20000100800 */
[----:B------:R-:W-:Y:S02]  /*5190*/  IMAD.MOV R15, RZ, RZ, -R16 ;  /* 0x000000ffff0f7224 */ /* 0x000fe400078e0a10 */
[----:B-1----:R-:W-:Y:S02]  /*51a0*/  IMAD.MOV.U32 R6, RZ, RZ, R12 ;  /* 0x000000ffff067224 */ /* 0x002fe400078e000c */
[C---:B------:R-:W-:Y:S02]  /*51b0*/  IMAD R25, R8.reuse, R15, R25 ;  /* 0x0000000f08197224 */ /* 0x040fe400078e0219 */
[----:B------:R-:W-:Y:S02]  /*51c0*/  IMAD.MOV R14, RZ, RZ, -R14 ;  /* 0x000000ffff0e7224 */ /* 0x000fe400078e0a0e */
[----:B------:R-:W-:Y:S01]  /*51d0*/  @!P2 IMAD.MOV R6, RZ, RZ, -R6 ;  /* 0x000000ffff06a224 */ /* 0x000fe200078e0a06 */
[C---:B------:R-:W-:Y:S01]  /*51e0*/  ISETP.GT.U32.AND P2, PT, R8.reuse, R25, PT ;  /* 0x000000190800720c */ /* 0x040fe20003f44070 */
[----:B------:R-:W-:-:S02]  /*51f0*/  IMAD R26, R8, R14, R26 ;  /* 0x0000000e081a7224 */ /* 0x000fc400078e021a */
[----:B------:R-:W-:Y:S01]  /*5200*/  VIADD R9, R19, 0x190 ;  /* 0x0000019013097836 */ /* 0x000fe20000000000 */
[----:B------:R-:W-:Y:S01]  /*5210*/  STL [R1+0x1e4], R6 ;  /* 0x0001e40601007387 */ /* 0x000fe20000100800 */
[--C-:B------:R-:W-:Y:S01]  /*5220*/  @!P3 IMAD.IADD R10, R10, 0x1, -R8.reuse ;  /* 0x000000010a0ab824 */ /* 0x100fe200078e0a08 */
[----:B------:R-:W-:Y:S01]  /*5230*/  ISETP.GT.U32.AND P3, PT, R8, R26, PT ;  /* 0x0000001a0800720c */ /* 0x000fe20003f64070 */
[--C-:B------:R-:W-:Y:S01]  /*5240*/  @!P5 IMAD.IADD R11, R11, 0x1, -R8.reuse ;  /* 0x000000010b0bd824 */ /* 0x100fe200078e0a08 */
[----:B------:R-:W-:Y:S01]  /*5250*/  IABS R0, R9 ;  /* 0x0000000900007213 */ /* 0x000fe20000000000 */
[----:B------:R-:W-:Y:S01]  /*5260*/  VIADD R14, R19, 0x18e ;  /* 0x0000018e130e7836 */ /* 0x000fe20000000000 */
[----:B------:R-:W-:Y:S01]  /*5270*/  ISETP.GE.AND P5, PT, R9, RZ, PT ;  /* 0x000000ff0900720c */ /* 0x000fe20003fa6270 */
[----:B0-----:R-:W-:Y:S02]  /*5280*/  IMAD.MOV.U32 R5, RZ, RZ, R11 ;  /* 0x000000ffff057224 */ /* 0x001fe400078e000b */
[----:B------:R-:W-:-:S02]  /*5290*/  @!P2 IMAD.IADD R25, R25, 0x1, -R8 ;  /* 0x000000011919a824 */ /* 0x000fc400078e0a08 */
[----:B------:R-:W-:-:S03]  /*52a0*/  IMAD.HI.U32 R13, R20, R0, RZ ;  /* 0x00000000140d7227 */ /* 0x000fc600078e00ff */
[----:B------:R-:W-:Y:S01]  /*52b0*/  ISETP.GT.U32.AND P2, PT, R8, R25, PT ;  /* 0x000000190800720c */ /* 0x000fe20003f44070 */
[----:B------:R-:W-:Y:S01]  /*52c0*/  @!P4 IMAD.MOV R5, RZ, RZ, -R5 ;  /* 0x000000ffff05c224 */ /* 0x000fe200078e0a05 */
[----:B------:R-:W-:Y:S01]  /*52d0*/  ISETP.GE.AND P4, PT, R14, RZ, PT ;  /* 0x000000ff0e00720c */ /* 0x000fe20003f86270 */
[----:B------:R-:W-:Y:S01]  /*52e0*/  IMAD.MOV R13, RZ, RZ, -R13 ;  /* 0x000000ffff0d7224 */ /* 0x000fe200078e0a0d */
[----:B------:R-:W-:Y:S01]  /*52f0*/  IABS R14, R14 ;  /* 0x0000000e000e7213 */ /* 0x000fe20000000000 */
[----:B------:R-:W-:Y:S01]  /*5300*/  VIADD R12, R19, 0x18c ;  /* 0x0000018c130c7836 */ /* 0x000fe20000000000 */
[----:B------:R0:W-:Y:S01]  /*5310*/  STL [R1+0x20c], R5 ;  /* 0x00020c0501007387 */ /* 0x0001e20000100800 */
[----:B------:R-:W-:Y:S02]  /*5320*/  @!P3 IMAD.IADD R26, R26, 0x1, -R8 ;  /* 0x000000011a1ab824 */ /* 0x000fe400078e0a08 */
[----:B------:R-:W-:Y:S01]  /*5330*/  IMAD R0, R8, R13, R0 ;  /* 0x0000000d08007224 */ /* 0x000fe200078e0200 */
[----:B------:R-:W-:Y:S01]  /*5340*/  IABS R17, R12 ;  /* 0x0000000c00117213 */ /* 0x000fe20000000000 */
[----:B------:R-:W-:Y:S01]  /*5350*/  IMAD.HI.U32 R15, R20, R14, RZ ;  /* 0x0000000e140f7227 */ /* 0x000fe200078e00ff */
[----:B------:R-:W-:-:S03]  /*5360*/  ISETP.GT.U32.AND P3, PT, R8, R26, PT ;  /* 0x0000001a0800720c */ /* 0x000fc60003f64070 */
[----:B------:R-:W-:Y:S02]  /*5370*/  VIADD R22, R19, 0x18a ;  /* 0x0000018a13167836 */ /* 0x000fe40000000000 */
[----:B0-----:R-:W-:Y:S02]  /*5380*/  IMAD.MOV.U32 R5, RZ, RZ, R10 ;  /* 0x000000ffff057224 */ /* 0x001fe400078e000a */
[----:B------:R-:W-:Y:S01]  /*5390*/  IMAD.HI.U32 R11, R20, R17, RZ ;  /* 0x00000011140b7227 */ /* 0x000fe200078e00ff */
[----:B------:R-:W-:-:S03]  /*53a0*/  IABS R16, R22 ;  /* 0x0000001600107213 */ /* 0x000fc60000000000 */
[----:B------:R-:W-:Y:S01]  /*53b0*/  @!P6 IMAD.MOV R5, RZ, RZ, -R5 ;  /* 0x000000ffff05e224 */ /* 0x000fe200078e0a05 */
[----:B------:R-:W-:Y:S01]  /*53c0*/  ISETP.GT.U32.AND P6, PT, R8, R0, PT ;  /* 0x000000000800720c */ /* 0x000fe20003fc4070 */
[----:B------:R-:W-:Y:S02]  /*53d0*/  IMAD.MOV R15, RZ, RZ, -R15 ;  /* 0x000000ffff0f7224 */ /* 0x000fe400078e0a0f */
[----:B------:R-:W-:Y:S01]  /*53e0*/  @!P2 IMAD.IADD R25, R25, 0x1, -R8 ;  /* 0x000000011919a824 */ /* 0x000fe200078e0a08 */
[----:B------:R-:W-:Y:S01]  /*53f0*/  ISETP.GE.AND P2, PT, R12, RZ, PT ;  /* 0x000000ff0c00720c */ /* 0x000fe20003f46270 */
[----:B------:R-:W-:Y:S01]  /*5400*/  IMAD.MOV R11, RZ, RZ, -R11 ;  /* 0x000000ffff0b7224 */ /* 0x000fe200078e0a0b */
[----:B------:R0:W-:Y:S01]  /*5410*/  STL [R1+0x210], R5 ;  /* 0x0002100501007387 */ /* 0x0001e20000100800 */
[----:B------:R-:W-:Y:S02]  /*5420*/  VIADD R13, R19, 0x188 ;  /* 0x00000188130d7836 */ /* 0x000fe40000000000 */
[----:B------:R-:W-:-:S02]  /*5430*/  IMAD R12, R8, R15, R14 ;  /* 0x0000000f080c7224 */ /* 0x000fc400078e020e */
[----:B------:R-:W-:Y:S01]  /*5440*/  IMAD R17, R8, R11, R17 ;  /* 0x0000000b08117224 */ /* 0x000fe200078e0211 */
[----:B------:R-:W-:Y:S01]  /*5450*/  IABS R21, R13 ;  /* 0x0000000d00157213 */ /* 0x000fe20000000000 */
[----:B------:R-:W-:Y:S01]  /*5460*/  @!P3 IMAD.IADD R26, R26, 0x1, -R8 ;  /* 0x000000011a1ab824 */ /* 0x000fe200078e0a08 */
[----:B------:R-:W-:Y:S01]  /*5470*/  ISETP.GT.U32.AND P3, PT, R8, R12, PT ;  /* 0x0000000c0800720c */ /* 0x000fe20003f64070 */
[----:B------:R-:W-:-:S04]  /*5480*/  IMAD.HI.U32 R18, R20, R16, RZ ;  /* 0x0000001014127227 */ /* 0x000fc800078e00ff */
[----:B------:R-:W-:Y:S01]  /*5490*/  @!P6 IMAD.IADD R0, R0, 0x1, -R8 ;  /* 0x000000010000e824 */ /* 0x000fe200078e0a08 */
[----:B------:R-:W-:Y:S01]  /*54a0*/  ISETP.GT.U32.AND P6, PT, R8, R17, PT ;  /* 0x000000110800720c */ /* 0x000fe20003fc4070 */
[----:B------:R-:W-:Y:S02]  /*54b0*/  IMAD.MOV R10, RZ, RZ, -R18 ;  /* 0x000000ffff0a7224 */ /* 0x000fe400078e0a12 */
[----:B------:R-:W-:-:S04]  /*54c0*/  IMAD.HI.U32 R9, R20, R21, RZ ;  /* 0x0000001514097227 */ /* 0x000fc800078e00ff */
[C---:B------:R-:W-:Y:S02]  /*54d0*/  IMAD R16, R8.reuse, R10, R16 ;  /* 0x0000000a08107224 */ /* 0x040fe400078e0210 */
[----:B------:R-:W-:Y:S02]  /*54e0*/  IMAD.MOV R9, RZ, RZ, -R9 ;  /* 0x000000ffff097224 */ /* 0x000fe400078e0a09 */
[C---:B------:R-:W-:Y:S02]  /*54f0*/  VIADD R10, R19.reuse, 0x186 ;  /* 0x00000186130a7836 */ /* 0x040fe40000000000 */
[----:B------:R-:W-:Y:S02]  /*5500*/  VIADD R14, R19, 0x184 ;  /* 0x00000184130e7836 */ /* 0x000fe40000000000 */
[----:B------:R-:W-:Y:S01]  /*5510*/  IMAD R21, R8, R9, R21 ;  /* 0x0000000908157224 */ /* 0x000fe200078e0215 */
[----:B------:R-:W-:Y:S01]  /*5520*/  IABS R9, R10 ;  /* 0x0000000a00097213 */ /* 0x000fe20000000000 */
[--C-:B------:R-:W-:Y:S01]  /*5530*/  @!P3 IMAD.IADD R12, R12, 0x1, -R8.reuse ;  /* 0x000000010c0cb824 */ /* 0x100fe200078e0a08 */
[----:B------:R-:W-:Y:S01]  /*5540*/  IABS R23, R14 ;  /* 0x0000000e00177213 */ /* 0x000fe20000000000 */
[----:B0-----:R-:W-:Y:S01]  /*5550*/  IMAD.MOV.U32 R5, RZ, RZ, R25 ;  /* 0x000000ffff057224 */ /* 0x001fe200078e0019 */
[----:B------:R-:W-:Y:S01]  /*5560*/  ISETP.GT.U32.AND P3, PT, R8, R0, PT ;  /* 0x000000000800720c */ /* 0x000fe20003f64070 */
[----:B------:R-:W-:-:S02]  /*5570*/  @!P6 IMAD.IADD R17, R17, 0x1, -R8 ;  /* 0x000000011111e824 */ /* 0x000fc400078e0a08 */
[----:B------:R-:W-:Y:S01]  /*5580*/  @!P1 IMAD.MOV R5, RZ, RZ, -R5 ;  /* 0x000000ffff059224 */ /* 0x000fe200078e0a05 */
[----:B------:R-:W-:Y:S01]  /*5590*/  ISETP.GT.U32.AND P1, PT, R8, R12, PT ;  /* 0x0000000c0800720c */ /* 0x000fe20003f24070 */
[----:B------:R-:W-:Y:S01]  /*55a0*/  IMAD.HI.U32 R27, R20, R9, RZ ;  /* 0x00000009141b7227 */ /* 0x000fe200078e00ff */
[----:B------:R-:W-:Y:S02]  /*55b0*/  ISETP.GT.U32.AND P6, PT, R8, R17, PT ;  /* 0x000000110800720c */ /* 0x000fe40003fc4070 */
[----:B------:R0:W-:Y:S01]  /*55c0*/  STL [R1+0x214], R5 ;  /* 0x0002140501007387 */ /* 0x0001e20000100800 */
[----:B------:R-:W-:-:S04]  /*55d0*/  IMAD.HI.U32 R25, R20, R23, RZ ;  /* 0x0000001714197227 */ /* 0x000fc800078e00ff */
[----:B------:R-:W-:Y:S02]  /*55e0*/  IMAD.MOV R27, RZ, RZ, -R27 ;  /* 0x000000ffff1b7224 */ /* 0x000fe400078e0a1b */
[----:B------:R-:W-:Y:S02]  /*55f0*/  IMAD.MOV R25, RZ, RZ, -R25 ;  /* 0x000000ffff197224 */ /* 0x000fe400078e0a19 */
[----:B------:R-:W-:Y:S02]  /*5600*/  IMAD R9, R8, R27, R9 ;  /* 0x0000001b08097224 */ /* 0x000fe400078e0209 */
[----:B0-----:R-:W-:Y:S02]  /*5610*/  IMAD.MOV.U32 R5, RZ, RZ, R26 ;  /* 0x000000ffff057224 */ /* 0x001fe400078e001a */
[----:B------:R-:W-:Y:S01]  /*5620*/  @!P3 IMAD.IADD R0, R0, 0x1, -R8 ;  /* 0x000000010000b824 */ /* 0x000fe200078e0a08 */
[C---:B------:R-:W-:Y:S01]  /*5630*/  ISETP.GT.U32.AND P3, PT, R8.reuse, R21, PT ;  /* 0x000000150800720c */ /* 0x040fe20003f64070 */
[----:B------:R-:W-:Y:S01]  /*5640*/  @!P0 IMAD.MOV R5, RZ, RZ, -R5 ;  /* 0x000000ffff058224 */ /* 0x000fe200078e0a05 */
[C---:B------:R-:W-:Y:S01]  /*5650*/  ISETP.GT.U32.AND P0, PT, R8.reuse, R16, PT ;  /* 0x000000100800720c */ /* 0x040fe20003f04070 */
[----:B------:R-:W-:-:S02]  /*5660*/  IMAD R23, R8, R25, R23 ;  /* 0x0000001908177224 */ /* 0x000fc400078e0217 */
[--C-:B------:R-:W-:Y:S01]  /*5670*/  @!P1 IMAD.IADD R12, R12, 0x1, -R8.reuse ;  /* 0x000000010c0c9824 */ /* 0x100fe200078e0a08 */
[C---:B------:R-:W-:Y:S01]  /*5680*/  ISETP.GT.U32.AND P1, PT, R8.reuse, R9, PT ;  /* 0x000000090800720c */ /* 0x040fe20003f24070 */
[----:B------:R-:W-:Y:S01]  /*5690*/  VIADD R18, R19, 0x182 ;  /* 0x0000018213127836 */ /* 0x000fe20000000000 */
[----:B------:R0:W-:Y:S01]  /*56a0*/  STL [R1+0x21c], R5 ;  /* 0x00021c0501007387 */ /* 0x0001e20000100800 */
[----:B------:R-:W-:Y:S01]  /*56b0*/  @!P6 IMAD.IADD R17, R17, 0x1, -R8 ;  /* 0x000000011111e824 */ /* 0x000fe200078e0a08 */
[----:B------:R-:W-:Y:S01]  /*56c0*/  ISETP.GT.U32.AND P6, PT, R8, R23, PT ;  /* 0x000000170800720c */ /* 0x000fe20003fc4070 */
[----:B------:R-:W-:Y:S01]  /*56d0*/  IMAD.MOV.U32 R6, RZ, RZ, R0 ;  /* 0x000000ffff067224 */ /* 0x000fe200078e0000 */
[----:B------:R-:W-:Y:S01]  /*56e0*/  IABS R24, R18 ;  /* 0x0000001200187213 */ /* 0x000fe20000000000 */
[----:B------:R-:W-:Y:S02]  /*56f0*/  VIADD R15, R19, 0x180 ;  /* 0x00000180130f7836 */ /* 0x000fe40000000000 */
[----:B------:R-:W-:Y:S01]  /*5700*/  @!P0 IMAD.IADD R16, R16, 0x1, -R8 ;  /* 0x0000000110108824 */ /* 0x000fe200078e0a08 */
[----:B------:R-:W-:Y:S01]  /*5710*/  ISETP.GE.AND P0, PT, R22, RZ, PT ;  /* 0x000000ff1600720c */ /* 0x000fe20003f06270 */
[----:B------:R-:W-:Y:S01]  /*5720*/  IMAD.HI.U32 R26, R20, R24, RZ ;  /* 0x00000018141a7227 */ /* 0x000fe200078e00ff */
[----:B------:R-:W-:-:S03]  /*5730*/  IABS R11, R15 ;  /* 0x0000000f000b7213 */ /* 0x000fc60000000000 */
[----:B0-----:R-:W-:Y:S02]  /*5740*/  IMAD.MOV.U32 R5, RZ, RZ, R12 ;  /* 0x000000ffff057224 */ /* 0x001fe400078e000c */
[----:B------:R-:W-:Y:S02]  /*5750*/  @!P5 IMAD.MOV R6, RZ, RZ, -R6 ;  /* 0x000000ffff06d224 */ /* 0x000fe400078e0a06 */
[--C-:B------:R-:W-:Y:S01]  /*5760*/  @!P3 IMAD.IADD R21, R21, 0x1, -R8.reuse ;  /* 0x000000011515b824 */ /* 0x100fe200078e0a08 */
[----:B------:R-:W-:Y:S01]  /*5770*/  ISETP.GE.AND P3, PT, R13, RZ, PT ;  /* 0x000000ff0d00720c */ /* 0x000fe20003f66270 */
[----:B------:R-:W-:Y:S01]  /*5780*/  @!P4 IMAD.MOV R5, RZ, RZ, -R5 ;  /* 0x000000ffff05c224 */ /* 0x000fe200078e0a05 */
[----:B------:R-:W-:Y:S01]  /*5790*/  STL [R1+0x220], R6 ;  /* 0x0002200601007387 */ /* 0x000fe20000100800 */
[----:B------:R-:W-:Y:S01]  /*57a0*/  @!P1 IMAD.IADD R9, R9, 0x1, -R8 ;  /* 0x0000000109099824 */ /* 0x000fe200078e0a08 */
[C---:B------:R-:W-:Y:S01]  /*57b0*/  ISETP.GT.U32.AND P1, PT, R8.reuse, R16, PT ;  /* 0x000000100800720c */ /* 0x040fe20003f24070 */
[----:B------:R-:W-:Y:S01]  /*57c0*/  IMAD.MOV R26, RZ, RZ, -R26 ;  /* 0x000000ffff1a7224 */ /* 0x000fe200078e0a1a */
[----:B------:R0:W-:Y:S01]  /*57d0*/  STL [R1+0x224], R5 ;  /* 0x0002240501007387 */ /* 0x0001e20000100800 */
[----:B------:R-:W-:Y:S01]  /*57e0*/  @!P6 IMAD.IADD R23, R23, 0x1, -R8 ;  /* 0x000000011717e824 */ /* 0x000fe200078e0a08 */
[----:B------:R-:W-:Y:S01]  /*57f0*/  ISETP.GT.U32.AND P6, PT, R8, R21, PT ;  /* 0x000000150800720c */ /* 0x000fe20003fc4070 */
[----:B------:R-:W-:Y:S01]  /*5800*/  IMAD.HI.U32 R27, R20, R11, RZ ;  /* 0x0000000b141b7227 */ /* 0x000fe200078e00ff */
[----:B------:R-:W-:-:S02]  /*5810*/  ISETP.GT.U32.AND P5, PT, R8, R9, PT ;  /* 0x000000090800720c */ /* 0x000fc40003fa4070 */
[C---:B------:R-:W-:Y:S01]  /*5820*/  ISETP.GT.U32.AND P4, PT, R8.reuse, R23, PT ;  /* 0x000000170800720c */ /* 0x040fe20003f84070 */
[C---:B------:R-:W-:Y:S02]  /*5830*/  IMAD R24, R8.reuse, R26, R24 ;  /* 0x0000001a08187224 */ /* 0x040fe400078e0218 */
[----:B------:R-:W-:Y:S02]  /*5840*/  IMAD.MOV R27, RZ, RZ, -R27 ;  /* 0x000000ffff1b7224 */ /* 0x000fe400078e0a1b */
[----:B0-----:R-:W-:Y:S02]  /*5850*/  IMAD.MOV.U32 R5, RZ, RZ, R17 ;  /* 0x000000ffff057224 */ /* 0x001fe400078e0011 */
[C---:B------:R-:W-:Y:S02]  /*5860*/  VIADD R22, R19.reuse, 0x17e ;  /* 0x0000017e13167836 */ /* 0x040fe40000000000 */
[----:B------:R-:W-:Y:S01]  /*5870*/  @!P2 IMAD.MOV R5, RZ, RZ, -R5 ;  /* 0x000000ffff05a224 */ /* 0x000fe200078e0a05 */
[C---:B------:R-:W-:Y:S01]  /*5880*/  ISETP.GT.U32.AND P2, PT, R8.reuse, R24, PT ;  /* 0x000000180800720c */ /* 0x040fe20003f44070 */
[----:B------:R-:W-:Y:S01]  /*5890*/  IMAD R11, R8, R27, R11 ;  /* 0x0000001b080b7224 */ /* 0x000fe200078e020b */
[----:B------:R-:W-:Y:S01]  /*58a0*/  IABS R12, R22 ;  /* 0x00000016000c7213 */ /* 0x000fe20000000000 */
[----:B------:R-:W-:Y:S01]  /*58b0*/  VIADD R13, R19, 0x17c ;  /* 0x0000017c130d7836 */ /* 0x000fe20000000000 */
[----:B------:R0:W-:Y:S01]  /*58c0*/  STL [R1+0x228], R5 ;  /* 0x0002280501007387 */ /* 0x0001e20000100800 */
[--C-:B------:R-:W-:Y:S01]  /*58d0*/  @!P1 IMAD.IADD R16, R16, 0x1, -R8.reuse ;  /* 0x0000000110109824 */ /* 0x100fe200078e0a08 */
[----:B------:R-:W-:Y:S01]  /*58e0*/  ISETP.GE.AND P1, PT, R10, RZ, PT ;  /* 0x000000ff0a00720c */ /* 0x000fe20003f26270 */
[--C-:B------:R-:W-:Y:S01]  /*58f0*/  @!P6 IMAD.IADD R21, R21, 0x1, -R8.reuse ;  /* 0x000000011515e824 */ /* 0x100fe200078e0a08 */
[----:B------:R-:W-:Y:S01]  /*5900*/  ISETP.GT.U32.AND P6, PT, R8, R11, PT ;  /* 0x0000000b0800720c */ /* 0x000fe20003fc4070 */
[----:B------:R-:W-:Y:S01]  /*5910*/  @!P5 IMAD.IADD R9, R9, 0x1, -R8 ;  /* 0x000000010909d824 */ /* 0x000fe200078e0a08 */
[----:B------:R-:W-:Y:S01]  /*5920*/  IABS R0, R13 ;  /* 0x0000000d00007213 */ /* 0x000fe20000000000 */
[----:B------:R-:W-:Y:S01]  /*5930*/  IMAD.MOV.U32 R6, RZ, RZ, R16 ;  /* 0x000000ffff067224 */ /* 0x000fe200078e0010 */
[----:B------:R-:W-:Y:S01]  /*5940*/  ISETP.GE.AND P5, PT, R14, RZ, PT ;  /* 0x000000ff0e00720c */ /* 0x000fe20003fa6270 */
[----:B------:R-:W-:-:S04]  /*5950*/  IMAD.HI.U32 R14, R20, R12, RZ ;  /* 0x0000000c140e7227 */ /* 0x000fc800078e00ff */
[----:B0-----:R-:W-:Y:S02]  /*5960*/  IMAD.MOV.U32 R5, RZ, RZ, R21 ;  /* 0x000000ffff057224 */ /* 0x001fe400078e0015 */
[----:B------:R-:W-:Y:S02]  /*5970*/  @!P0 IMAD.MOV R6, RZ, RZ, -R6 ;  /* 0x000000ffff068224 */ /* 0x000fe400078e0a06 */
[----:B------:R-:W-:Y:S01]  /*5980*/  @!P2 IMAD.IADD R24, R24, 0x1, -R8 ;  /* 0x000000011818a824 */ /* 0x000fe200078e0a08 */
[----:B------:R-:W-:Y:S01]  /*5990*/  ISETP.GE.AND P2, PT, R15, RZ, PT ;  /* 0x000000ff0f00720c */ /* 0x000fe20003f46270 */
[----:B------:R-:W-:Y:S01]  /*59a0*/  IMAD.HI.U32 R10, R20, R0, RZ ;  /* 0x00000000140a7227 */ /* 0x000fe200078e00ff */
[----:B------:R0:W-:Y:S02]  /*59b0*/  STL [R1+0x22c], R6 ;  /* 0x00022c0601007387 */ /* 0x0001e40000100800 */
[----:B------:R-:W-:Y:S01]  /*59c0*/  ISETP.GT.U32.AND P0, PT, R8, R24, PT ;  /* 0x000000180800720c */ /* 0x000fe20003f04070 */
[----:B------:R-:W-:-:S02]  /*59d0*/  IMAD.MOV R14, RZ, RZ, -R14 ;  /* 0x000000ffff0e7224 */ /* 0x000fc400078e0a0e */
[----:B------:R-:W-:Y:S02]  /*59e0*/  @!P3 IMAD.MOV R5, RZ, RZ, -R5 ;  /* 0x000000ffff05b224 */ /* 0x000fe400078e0a05 */
[----:B------:R-:W-:Y:S01]  /*59f0*/  @!P4 IMAD.IADD R23, R23, 0x1, -R8 ;  /* 0x000000011717c824 */ /* 0x000fe200078e0a08 */
[----:B------:R-:W-:Y:S01]  /*5a00*/  ISETP.GE.AND P4, PT, R18, RZ, PT ;  /* 0x000000ff1200720c */ /* 0x000fe20003f86270 */
[----:B------:R-:W-:Y:S01]  /*5a10*/  IMAD.MOV R10, RZ, RZ, -R10 ;  /* 0x000000ffff0a7224 */ /* 0x000fe200078e0a0a */
[----:B------:R1:W-:Y:S01]  /*5a20*/  STL [R1+0x230], R5 ;  /* 0x0002300501007387 */ /* 0x0003e20000100800 */
[----:B------:R-:W-:Y:S02]  /*5a30*/  IMAD R12, R8, R14, R12 ;  /* 0x0000000e080c7224 */ /* 0x000fe400078e020c */
[----:B0-----:R-:W-:Y:S02]  /*5a40*/  IMAD.MOV.U32 R6, RZ, RZ, R9 ;  /* 0x000000ffff067224 */ /* 0x001fe400078e0009 */
[----:B------:R-:W-:Y:S01]  /*5a50*/  @!P6 IMAD.IADD R11, R11, 0x1, -R8 ;  /* 0x000000010b0be824 */ /* 0x000fe200078e0a08 */
[----:B------:R-:W-:Y:S01]  /*5a60*/  ISETP.GE.AND P6, PT, R22, RZ, PT ;  /* 0x000000ff1600720c */ /* 0x000fe20003fc6270 */
[----:B------:R-:W-:-:S02]  /*5a70*/  IMAD R9, R8, R10, R0 ;  /* 0x0000000a08097224 */ /* 0x000fc400078e0200 */
[----:B------:R-:W-:Y:S01]  /*5a80*/  @!P1 IMAD.MOV R6, RZ, RZ, -R6 ;  /* 0x000000ffff069224 */ /* 0x000fe200078e0a06 */
[C---:B------:R-:W-:Y:S01]  /*5a90*/  ISETP.GT.U32.AND P1, PT, R8.reuse, R12, PT ;  /* 0x0000000c0800720c */ /* 0x040fe20003f24070 */
[----:B-1----:R-:W-:Y:S01]  /*5aa0*/  IMAD.MOV.U32 R5, RZ, RZ, R23 ;  /* 0x000000ffff057224 */ /* 0x002fe200078e0017 */
[C---:B------:R-:W-:Y:S01]  /*5ab0*/  ISETP.GT.U32.AND P3, PT, R8.reuse, R11, PT ;  /* 0x0000000b0800720c */ /* 0x040fe20003f64070 */
[----:B------:R-:W-:Y:S01]  /*5ac0*/  VIADD R0, R19, 0x178 ;  /* 0x0000017813007836 */ /* 0x000fe20000000000 */
[----:B------:R-:W-:Y:S01]  /*5ad0*/  STL [R1+0x234], R6 ;  /* 0x0002340601007387 */ /* 0x000fe20000100800 */
[----:B------:R-:W-:Y:S01]  /*5ae0*/  @!P5 IMAD.MOV R5, RZ, RZ, -R5 ;  /* 0x000000ffff05d224 */ /* 0x000fe200078e0a05 */
[----:B------:R-:W-:Y:S01]  /*5af0*/  ISETP.GT.U32.AND P5, PT, R8, R9, PT ;  /* 0x000000090800720c */ /* 0x000fe20003fa4070 */
[----:B------:R-:W-:Y:S01]  /*5b00*/  @!P0 IMAD.IADD R24, R24, 0x1, -R8 ;  /* 0x0000000118188824 */ /* 0x000fe200078e0a08 */
[----:B------:R-:W-:Y:S01]  /*5b10*/  ISETP.GE.AND P0, PT, R13, RZ, PT ;  /* 0x000000ff0d00720c */ /* 0x000fe20003f06270 */
[C---:B------:R-:W-:Y:S01]  /*5b20*/  VIADD R10, R19.reuse, 0x17a ;  /* 0x0000017a130a7836 */ /* 0x040fe20000000000 */
[----:B------:R0:W-:Y:S01]  /*5b30*/  STL [R1+0x238], R5 ;  /* 0x0002380501007387 */ /* 0x0001e20000100800 */
[----:B------:R-:W-:Y:S01]  /*5b40*/  IABS R13, R0 ;  /* 0x00000000000d7213 */ /* 0x000fe20000000000 */
[----:B------:R-:W-:-:S02]  /*5b50*/  VIADD R16, R19, 0x176 ;  /* 0x0000017613107836 */ /* 0x000fc40000000000 */
[--C-:B------:R-:W-:Y:S01]  /*5b60*/  @!P1 IMAD.IADD R12, R12, 0x1, -R8.reuse ;  /* 0x000000010c0c9824 */ /* 0x100fe200078e0a08 */
[----:B------:R-:W-:Y:S01]  /*5b70*/  IABS R17, R10 ;  /* 0x0000000a00117213 */ /* 0x000fe20000000000 */
[----:B------:R-:W-:Y:S01]  /*5b80*/  @!P3 IMAD.IADD R11, R11, 0x1, -R8 ;  /* 0x000000010b0bb824 */ /* 0x000fe200078e0a08 */
[----:B------:R-:W-:Y:S01]  /*5b90*/  ISETP.GE.AND P3, PT, R10, RZ, PT ;  /* 0x000000ff0a00720c */ /* 0x000fe20003f66270 */
[----:B------:R-:W-:Y:S01]  /*5ba0*/  IMAD.MOV.U32 R10, RZ, RZ, R13 ;  /* 0x000000ffff0a7224 */ /* 0x000fe200078e000d */
[----:B------:R-:W-:Y:S01]  /*5bb0*/  ISETP.GE.AND P1, PT, R0, RZ, PT ;  /* 0x000000ff0000720c */ /* 0x000fe20003f26270 */
[----:B0-----:R-:W-:Y:S02]  /*5bc0*/  IMAD.MOV.U32 R5, RZ, RZ, R24 ;  /* 0x000000ffff057224 */ /* 0x001fe400078e0018 */
[----:B------:R-:W-:Y:S01]  /*5bd0*/  @!P5 IMAD.IADD R9, R9, 0x1, -R8 ;  /* 0x000000010909d824 */ /* 0x000fe200078e0a08 */
[----:B------:R-:W-:Y:S01]  /*5be0*/  ISETP.GT.U32.AND P5, PT, R8, R12, PT ;  /* 0x0000000c0800720c */ /* 0x000fe20003fa4070 */
[----:B------:R-:W-:-:S02]  /*5bf0*/  @!P4 IMAD.MOV R5, RZ, RZ, -R5 ;  /* 0x000000ffff05c224 */ /* 0x000fc400078e0a05 */
[----:B------:R-:W-:Y:S01]  /*5c00*/  IMAD.HI.U32 R13, R20, R17, RZ ;  /* 0x00000011140d7227 */ /* 0x000fe200078e00ff */
[----:B------:R-:W-:Y:S02]  /*5c10*/  ISETP.GT.U32.AND P4, PT, R8, R9, PT ;  /* 0x000000090800720c */ /* 0x000fe40003f84070 */
[----:B------:R0:W-:Y:S01]  /*5c20*/  STL [R1+0x23c], R5 ;  /* 0x00023c0501007387 */ /* 0x0001e20000100800 */
[----:B------:R-:W-:-:S04]  /*5c30*/  IMAD.HI.U32 R0, R20, R10, RZ ;  /* 0x0000000a14007227 */ /* 0x000fc800078e00ff */
[----:B------:R-:W-:Y:S02]  /*5c40*/  IMAD.MOV R0, RZ, RZ, -R0 ;  /* 0x000000ffff007224 */ /* 0x000fe400078e0a00 */
[----:B------:R-:W-:Y:S02]  /*5c50*/  @!P5 IMAD.IADD R12, R12, 0x1, -R8 ;  /* 0x000000010c0cd824 */ /* 0x000fe400078e0a08 */
[----:B------:R-:W-:Y:S02]  /*5c60*/  IMAD R10, R8, R0, R10 ;  /* 0x00000000080a7224 */ /* 0x000fe400078e020a */
[----:B0-----:R-:W-:Y:S02]  /*5c70*/  IMAD.MOV.U32 R5, RZ, RZ, R11 ;  /* 0x000000ffff057224 */ /* 0x001fe400078e000b */
[----:B------:R-:W-:Y:S02]  /*5c80*/  IMAD.MOV R11, RZ, RZ, -R13 ;  /* 0x000000ffff0b7224 */ /* 0x000fe400078e0a0d */
[----:B------:R-:W-:-:S02]  /*5c90*/  IMAD.MOV.U32 R6, RZ, RZ, R12 ;  /* 0x000000ffff067224 */ /* 0x000fc400078e000c */
[C---:B------:R-:W-:Y:S02]  /*5ca0*/  IMAD R17, R8.reuse, R11, R17 ;  /* 0x0000000b08117224 */ /* 0x040fe400078e0211 */
[----:B------:R-:W-:Y:S01]  /*5cb0*/  @!P6 IMAD.MOV R6, RZ, RZ, -R6 ;  /* 0x000000ffff06e224 */ /* 0x000fe200078e0a06 */
[C---:B------:R-:W-:Y:S01]  /*5cc0*/  ISETP.GT.U32.AND P6, PT, R8.reuse, R10, PT ;  /* 0x0000000a0800720c */ /* 0x040fe20003fc4070 */
[----:B------:R-:W-:Y:S01]  /*5cd0*/  @!P2 IMAD.MOV R5, RZ, RZ, -R5 ;  /* 0x000000ffff05a224 */ /* 0x000fe200078e0a05 */
[----:B------:R-:W-:Y:S01]  /*5ce0*/  ISETP.GT.U32.AND P5, PT, R8, R17, PT ;  /* 0x000000110800720c */ /* 0x000fe20003fa4070 */
[----:B------:R-:W-:Y:S01]  /*5cf0*/  @!P4 IMAD.IADD R9, R9, 0x1, -R8 ;  /* 0x000000010909c824 */ /* 0x000fe200078e0a08 */
[----:B------:R-:W-:Y:S01]  /*5d00*/  ISETP.GE.AND P2, PT, R16, RZ, PT ;  /* 0x000000ff1000720c */ /* 0x000fe20003f46270 */
[C---:B------:R-:W-:Y:S01]  /*5d10*/  VIADD R15, R19.reuse, 0x172 ;  /* 0x00000172130f7836 */ /* 0x040fe20000000000 */
[----:B------:R-:W-:Y:S01]  /*5d20*/  IABS R16, R16 ;  /* 0x0000001000107213 */ /* 0x000fe20000000000 */
[----:B------:R0:W-:Y:S01]  /*5d30*/  STL [R1+0x240], R5 ;  /* 0x0002400501007387 */ /* 0x0001e20000100800 */
[----:B------:R-:W-:-:S02]  /*5d40*/  VIADD R13, R19, 0x174 ;  /* 0x00000174130d7836 */ /* 0x000fc40000000000 */
[----:B------:R-:W-:Y:S01]  /*5d50*/  VIADD R0, R19, 0x170 ;  /* 0x0000017013007836 */ /* 0x000fe20000000000 */
[----:B------:R-:W-:Y:S01]  /*5d60*/  STL [R1+0x248], R6 ;  /* 0x0002480601007387 */ /* 0x000fe20000100800 */
[----:B------:R-:W-:Y:S01]  /*5d70*/  IMAD.HI.U32 R11, R20, R16, RZ ;  /* 0x00000010140b7227 */ /* 0x000fe200078e00ff */
[----:B------:R-:W-:Y:S02]  /*5d80*/  ISETP.GE.AND P4, PT, R13, RZ, PT ;  /* 0x000000ff0d00720c */ /* 0x000fe40003f86270 */
[----:B------:R-:W-:Y:S01]  /*5d90*/  IABS R13, R13 ;  /* 0x0000000d000d7213 */ /* 0x000fe20000000000 */
[--C-:B------:R-:W-:Y:S01]  /*5da0*/  @!P5 IMAD.IADD R17, R17, 0x1, -R8.reuse ;  /* 0x000000011111d824 */ /* 0x100fe200078e0a08 */
[----:B------:R-:W-:Y:S01]  /*5db0*/  IABS R14, R0 ;  /* 0x00000000000e7213 */ /* 0x000fe20000000000 */
[----:B0-----:R-:W-:Y:S02]  /*5dc0*/  IMAD.MOV.U32 R5, RZ, RZ, R9 ;  /* 0x000000ffff057224 */ /* 0x001fe400078e0009 */
[----:B------:R-:W-:Y:S01]  /*5dd0*/  IMAD.MOV R11, RZ, RZ, -R11 ;  /* 0x000000ffff0b7224 */ /* 0x000fe200078e0a0b */
[----:B------:R-:W-:Y:S01]  /*5de0*/  ISETP.GT.U32.AND P5, PT, R8, R17, PT ;  /* 0x000000110800720c */ /* 0x000fe20003fa4070 */
[----:B------:R-:W-:Y:S01]  /*5df0*/  @!P0 IMAD.MOV R5, RZ, RZ, -R5 ;  /* 0x000000ffff058224 */ /* 0x000fe200078e0a05 */
[----:B------:R-:W-:Y:S01]  /*5e00*/  ISETP.GE.AND P0, PT, R15, RZ, PT ;  /* 0x000000ff0f00720c */ /* 0x000fe20003f06270 */
[----:B------:R-:W-:Y:S01]  /*5e10*/  @!P6 IMAD.IADD R10, R10, 0x1, -R8 ;  /* 0x000000010a0ae824 */ /* 0x000fe200078e0a08 */
[----:B------:R-:W-:Y:S01]  /*5e20*/  IABS R15, R15 ;  /* 0x0000000f000f7213 */ /* 0x000fe20000000000 */
[----:B------:R-:W-:Y:S01]  /*5e30*/  IMAD R16, R8, R11, R16 ;  /* 0x0000000b08107224 */ /* 0x000fe200078e0210 */
[----:B------:R0:W-:Y:S01]  /*5e40*/  STL [R1+0x24c], R5 ;  /* 0x00024c0501007387 */ /* 0x0001e20000100800 */
[----:B------:R-:W-:Y:S01]  /*5e50*/  IMAD.HI.U32 R9, R20, R13, RZ ;  /* 0x0000000d14097227 */ /* 0x000fe200078e00ff */
[----:B------:R-:W-:-:S03]  /*5e60*/  ISETP.GT.U32.AND P6, PT, R8, R10, PT ;  /* 0x0000000a0800720c */ /* 0x000fc60003fc4070 */
[----:B------:R-:W-:-:S04]  /*5e70*/  IMAD.HI.U32 R11, R20, R15, RZ ;  /* 0x0000000f140b7227 */ /* 0x000fc800078e00ff */
[----:B------:R-:W-:Y:S01]  /*5e80*/  @!P5 IMAD.IADD R17, R17, 0x1, -R8 ;  /* 0x000000011111d824 */ /* 0x000fe200078e0a08 */
[----:B------:R-:W-:Y:S01]  /*5e90*/  ISETP.GT.U32.AND P5, PT, R8, R16, PT ;  /* 0x000000100800720c */ /* 0x000fe20003fa4070 */
[----:B------:R-:W-:-:S04]  /*5ea0*/  IMAD.HI.U32 R12, R20, R14, RZ ;  /* 0x0000000e140c7227 */ /* 0x000fc800078e00ff */
[----:B------:R-:W-:Y:S02]  /*5eb0*/  IMAD.MOV R11, RZ, RZ, -R11 ;  /* 0x000000ffff0b7224 */ /* 0x000fe400078e0a0b */
[----:B------:R-:W-:Y:S02]  /*5ec0*/  IMAD.MOV R9, RZ, RZ, -R9 ;  /* 0x000000ffff097224 */ /* 0x000fe400078e0a09 */
[----:B------:R-:W-:Y:S02]  /*5ed0*/  IMAD.MOV R12, RZ, RZ, -R12 ;  /* 0x000000ffff0c7224 */ /* 0x000fe400078e0a0c */
[C---:B------:R-:W-:Y:S02]  /*5ee0*/  IMAD R15, R8.reuse, R11, R15 ;  /* 0x0000000b080f7224 */ /* 0x040fe400078e020f */
[----:B------:R-:W-:Y:S02]  /*5ef0*/  IMAD R13, R8, R9, R13 ;  /* 0x00000009080d7224 */ /* 0x000fe400078e020d */
[----:B0-----:R-:W-:-:S02]  /*5f00*/  IMAD.MOV.U32 R5, RZ, RZ, R17 ;  /* 0x000000ffff057224 */ /* 0x001fc400078e0011 */
[----:B------:R-:W-:Y:S02]  /*5f10*/  IMAD R14, R8, R12, R14 ;  /* 0x0000000c080e7224 */ /* 0x000fe400078e020e */
[--C-:B------:R-:W-:Y:S01]  /*5f20*/  @!P6 IMAD.IADD R10, R10, 0x1, -R8.reuse ;  /* 0x000000010a0ae824 */ /* 0x100fe200078e0a08 */
[C---:B------:R-:W-:Y:S01]  /*5f30*/  ISETP.GT.U32.AND P6, PT, R8.reuse, R15, PT ;  /* 0x0000000f0800720c */ /* 0x040fe20003fc4070 */
[----:B------:R-:W-:Y:S01]  /*5f40*/  @!P3 IMAD.MOV R5, RZ, RZ, -R5 ;  /* 0x000000ffff05b224 */ /* 0x000fe200078e0a05 */
[----:B------:R-:W-:Y:S01]  /*5f50*/  ISETP.GT.U32.AND P3, PT, R8, R13, PT ;  /* 0x0000000d0800720c */ /* 0x000fe20003f64070 */
[----:B------:R-:W-:Y:S01]  /*5f60*/  @!P5 IMAD.IADD R16, R16, 0x1, -R8 ;  /* 0x000000011010d824 */ /* 0x000fe200078e0a08 */
[----:B------:R-:W-:Y:S01]  /*5f70*/  ISETP.GT.U32.AND P5, PT, R8, R14, PT ;  /* 0x0000000e0800720c */ /* 0x000fe20003fa4070 */
[C---:B------:R-:W-:Y:S01]  /*5f80*/  VIADD R24, R19.reuse, 0x16e ;  /* 0x0000016e13187836 */ /* 0x040fe20000000000 */
[----:B------:R0:W-:Y:S01]  /*5f90*/  STL [R1+0x250], R5 ;  /* 0x0002500501007387 */ /* 0x0001e20000100800 */
[----:B------:R-:W-:-:S02]  /*5fa0*/  VIADD R21, R19, 0x16c ;  /* 0x0000016c13157836 */ /* 0x000fc40000000000 */
[----:B------:R-:W-:Y:S01]  /*5fb0*/  VIADD R12, R19, 0x16a ;  /* 0x0000016a130c7836 */ /* 0x000fe20000000000 */
[----:B------:R-:W-:Y:S02]  /*5fc0*/  IABS R9, R24 ;  /* 0x0000001800097213 */ /* 0x000fe40000000000 */
[----:B------:R-:W-:Y:S01]  /*5fd0*/  IABS R18, R21 ;  /* 0x0000001500127213 */ /* 0x000fe20000000000 */
[--C-:B------:R-:W-:Y:S01]  /*5fe0*/  @!P6 IMAD.IADD R15, R15, 0x1, -R8.reuse ;  /* 0x000000010f0fe824 */ /* 0x100fe200078e0a08 */
[----:B------:R-:W-:Y:S01]  /*5ff0*/  IABS R23, R12 ;  /* 0x0000000c00177213 */ /* 0x000fe20000000000 */
[--C-:B------:R-:W-:Y:S01]  /*6000*/  @!P3 IMAD.IADD R13, R13, 0x1, -R8.reuse ;  /* 0x000000010d0db824 */ /* 0x100fe200078e0a08 */
[----:B------:R-:W-:Y:S01]  /*6010*/  ISETP.GT.U32.AND P3, PT, R8, R16, PT ;  /* 0x000000100800720c */ /* 0x000fe20003f64070 */
[----:B------:R-:W-:Y:S01]  /*6020*/  @!P5 IMAD.IADD R14, R14, 0x1, -R8 ;  /* 0x000000010e0ed824 */ /* 0x000fe200078e0a08 */
[C---:B------:R-:W-:Y:S01]  /*6030*/  ISETP.GT.U32.AND P5, PT, R8.reuse, R15, PT ;  /* 0x0000000f0800720c */ /* 0x040fe20003fa4070 */
[----:B0-----:R-:W-:Y:S01]  /*6040*/  IMAD.MOV.U32 R5, RZ, RZ, R10 ;  /* 0x000000ffff057224 */ /* 0x001fe200078e000a */
[----:B------:R-:W-:Y:S01]  /*6050*/  ISETP.GT.U32.AND P6, PT, R8, R13, PT ;  /* 0x0000000d0800720c */ /* 0x000fe20003fc4070 */
[----:B------:R-:W-:-:S04]  /*6060*/  IMAD.HI.U32 R11, R20, R9, RZ ;  /* 0x00000009140b7227 */ /* 0x000fc800078e00ff */
[----:B------:R-:W-:-:S04]  /*6070*/  IMAD.HI.U32 R10, R20, R18, RZ ;  /* 0x00000012140a7227 */ /* 0x000fc800078e00ff */
[----:B------:R-:W-:Y:S02]  /*6080*/  IMAD.MOV R11, RZ, RZ, -R11 ;  /* 0x000000ffff0b7224 */ /* 0x000fe400078e0a0b */
[----:B------:R-:W-:Y:S02]  /*6090*/  IMAD.MOV R10, RZ, RZ, -R10 ;  /* 0x000000ffff0a7224 */ /* 0x000fe400078e0a0a */
[----:B------:R-:W-:Y:S01]  /*60a0*/  @!P1 IMAD.MOV R5, RZ, RZ, -R5 ;  /* 0x000000ffff059224 */ /* 0x000fe200078e0a05 */
[C---:B------:R-:W-:Y:S01]  /*60b0*/  ISETP.GT.U32.AND P1, PT, R8.reuse, R14, PT ;  /* 0x0000000e0800720c */ /* 0x040fe20003f24070 */
[C---:B------:R-:W-:Y:S02]  /*60c0*/  IMAD R9, R8.reuse, R11, R9 ;  /* 0x0000000b08097224 */ /* 0x040fe400078e0209 */
[----:B------:R-:W-:Y:S01]  /*60d0*/  IMAD R18, R8, R10, R18 ;  /* 0x0000000a08127224 */ /* 0x000fe200078e0212 */
[----:B------:R0:W-:Y:S01]  /*60e0*/  STL [R1+0x254], R5 ;  /* 0x0002540501007387 */ /* 0x0001e20000100800 */
[--C-:B------:R-:W-:Y:S01]  /*60f0*/  @!P3 IMAD.IADD R16, R16, 0x1, -R8.reuse ;  /* 0x000000011010b824 */ /* 0x100fe200078e0a08 */
[C---:B------:R-:W-:Y:S01]  /*6100*/  ISETP.GT.U32.AND P3, PT, R8.reuse, R9, PT ;  /* 0x000000090800720c */ /* 0x040fe20003f64070 */
[----:B------:R-:W-:Y:S01]  /*6110*/  @!P5 IMAD.IADD R15, R15, 0x1, -R8 ;  /* 0x000000010f0fd824 */ /* 0x000fe200078e0a08 */
[----:B------:R-:W-:Y:S01]  /*6120*/  ISETP.GT.U32.AND P5, PT, R8, R18, PT ;  /* 0x000000120800720c */ /* 0x000fe20003fa4070 */
[----:B------:R-:W-:-:S02]  /*6130*/  VIADD R10, R19, 0x166 ;  /* 0x00000166130a7836 */ /* 0x000fc40000000000 */
[----:B------:R-:W-:Y:S02]  /*6140*/  VIADD R11, R19, 0x168 ;  /* 0x00000168130b7836 */ /* 0x000fe40000000000 */
[--C-:B------:R-:W-:Y:S01]  /*6150*/  @!P1 IMAD.IADD R14, R14, 0x1, -R8.reuse ;  /* 0x000000010e0e9824 */ /* 0x100fe200078e0a08 */
[----:B------:R-:W-:Y:S01]  /*6160*/  ISETP.GE.AND P1, PT, R24, RZ, PT ;  /* 0x000000ff1800720c */ /* 0x000fe20003f26270 */
[--C-:B------:R-:W-:Y:S01]  /*6170*/  @!P6 IMAD.IADD R13, R13, 0x1, -R8.reuse ;  /* 0x000000010d0de824 */ /* 0x100fe200078e0a08 */
[----:B------:R-:W-:Y:S01]  /*6180*/  IABS R24, R10 ;  /* 0x0000000a00187213 */ /* 0x000fe20000000000 */
[----:B------:R-:W-:Y:S01]  /*6190*/  IMAD.HI.U32 R17, R20, R23, RZ ;  /* 0x0000001714117227 */ /* 0x000fe200078e00ff */
[----:B------:R-:W-:Y:S02]  /*61a0*/  IABS R22, R11 ;  /* 0x0000000b00167213 */ /* 0x000fe40000000000 */
[----:B------:R-:W-:Y:S01]  /*61b0*/  ISETP.GE.AND P6, PT, R0, RZ, PT ;  /* 0x000000ff0000720c */ /* 0x000fe20003fc6270 */
[--C-:B------:R-:W-:Y:S01]  /*61c0*/  @!P3 IMAD.IADD R9, R9, 0x1, -R8.reuse ;  /* 0x000000010909b824 */ /* 0x100fe200078e0a08 */
[----:B------:R-:W-:Y:S01]  /*61d0*/  ISETP.GE.AND P3, PT, R21, RZ, PT ;  /* 0x000000ff1500720c */ /* 0x000fe20003f66270 */
[----:B------:R-:W-:-:S02]  /*61e0*/  @!P5 IMAD.IADD R18, R18, 0x1, -R8 ;  /* 0x000000011212d824 */ /* 0x000fc400078e0a08 */
[----:B------:R-:W-:Y:S02]  /*61f0*/  IMAD.MOV.U32 R21, RZ, RZ, R24 ;  /* 0x000000ffff157224 */ /* 0x000fe400078e0018 */
[----:B------:R-:W-:Y:S01]  /*6200*/  IMAD.MOV.U32 R6, RZ, RZ, R16 ;  /* 0x000000ffff067224 */ /* 0x000fe200078e0010 */
[----:B------:R-:W-:Y:S01]  /*6210*/  ISETP.GT.U32.AND P5, PT, R8, R18, PT ;  /* 0x000000120800720c */ /* 0x000fe20003fa4070 */
[----:B------:R-:W-:-:S04]  /*6220*/  IMAD.HI.U32 R16, R20, R21, RZ ;  /* 0x0000001514107227 */ /* 0x000fc800078e00ff */
[----:B------:R-:W-:Y:S02]  /*6230*/  IMAD.MOV R17, RZ, RZ, -R17 ;  /* 0x000000ffff117224 */ /* 0x000fe400078e0a11 */
[----:B0-----:R-:W-:Y:S02]  /*6240*/  IMAD.MOV.U32 R5, RZ, RZ, R13 ;  /* 0x000000ffff057224 */ /* 0x001fe400078e000d */
[----:B------:R-:W-:Y:S02]  /*6250*/  IMAD.MOV R13, RZ, RZ, -R16 ;  /* 0x000000ffff0d7224 */ /* 0x000fe400078e0a10 */
[----:B------:R-:W-:Y:S01]  /*6260*/  @!P2 IMAD.MOV R6, RZ, RZ, -R6 ;  /* 0x000000ffff06a224 */ /* 0x000fe200078e0a06 */
[C---:B------:R-:W-:Y:S01]  /*6270*/  ISETP.GT.U32.AND P2, PT, R8.reuse, R9, PT ;  /* 0x000000090800720c */ /* 0x040fe20003f44070 */
[C---:B------:R-:W-:Y:S02]  /*6280*/  IMAD R23, R8.reuse, R17, R23 ;  /* 0x0000001108177224 */ /* 0x040fe400078e0217 */
[----:B------:R-:W-:Y:S01]  /*6290*/  IMAD R21, R8, R13, R21 ;  /* 0x0000000d08157224 */ /* 0x000fe200078e0215 */
[----:B------:R0:W-:Y:S01]  /*62a0*/  STL [R1+0x25c], R6 ;  /* 0x00025c0601007387 */ /* 0x0001e20000100800 */
[----:B------:R-:W-:-:S04]  /*62b0*/  IMAD.HI.U32 R0, R20, R22, RZ ;  /* 0x0000001614007227 */ /* 0x000fc800078e00ff */
[----:B------:R-:W-:Y:S01]  /*62c0*/  @!P4 IMAD.MOV R5, RZ, RZ, -R5 ;  /* 0x000000ffff05c224 */ /* 0x000fe200078e0a05 */
[----:B------:R-:W-:Y:S01]  /*62d0*/  ISETP.GT.U32.AND P4, PT, R8, R23, PT ;  /* 0x000000170800720c */ /* 0x000fe20003f84070 */
[----:B------:R-:W-:Y:S01]  /*62e0*/  @!P5 IMAD.IADD R18, R18, 0x1, -R8 ;  /* 0x000000011212d824 */ /* 0x000fe200078e0a08 */
[C---:B------:R-:W-:Y:S01]  /*62f0*/  ISETP.GT.U32.AND P5, PT, R8.reuse, R21, PT ;  /* 0x000000150800720c */ /* 0x040fe20003fa4070 */
[----:B------:R-:W-:Y:S01]  /*6300*/  IMAD.MOV R0, RZ, RZ, -R0 ;  /* 0x000000ffff007224 */ /* 0x000fe200078e0a00 */
[----:B------:R1:W-:Y:S01]  /*6310*/  STL [R1+0x260], R5 ;  /* 0x0002600501007387 */ /* 0x0003e20000100800 */
[----:B------:R-:W-:Y:S01]  /*6320*/  @!P2 IMAD.IADD R9, R9, 0x1, -R8 ;  /* 0x000000010909a824 */ /* 0x000fe200078e0a08 */
[----:B------:R-:W-:Y:S01]  /*6330*/  ISETP.GE.AND P2, PT, R11, RZ, PT ;  /* 0x000000ff0b00720c */ /* 0x000fe20003f46270 */
[----:B------:R-:W-:Y:S02]  /*6340*/  IMAD R22, R8, R0, R22 ;  /* 0x0000000008167224 */ /* 0x000fe400078e0216 */
[----:B------:R-:W-:-:S02]  /*6350*/  VIADD R11, R19, 0x162 ;  /* 0x00000162130b7836 */ /* 0x000fc40000000000 */
[----:B0-----:R-:W-:Y:S02]  /*6360*/  IMAD.MOV.U32 R6, RZ, RZ, R15 ;  /* 0x000000ffff067224 */ /* 0x001fe400078e000f */
[----:B------:R-:W-:Y:S01]  /*6370*/  @!P4 IMAD.IADD R23, R23, 0x1, -R8 ;  /* 0x000000011717c824 */ /* 0x000fe200078e0a08 */
[----:B------:R-:W-:Y:S01]  /*6380*/  ISETP.GE.AND P4, PT, R10, RZ, PT ;  /* 0x000000ff0a00720c */ /* 0x000fe20003f86270 */
[----:B-1----:R-:W-:Y:S01]  /*6390*/  IMAD.MOV.U32 R5, RZ, RZ, R14 ;  /* 0x000000ffff057224 */ /* 0x002fe200078e000e */
[----:B------:R-:W-:Y:S01]  /*63a0*/  IABS R10, R11 ;  /* 0x0000000b000a7213 */ /* 0x000fe20000000000 */
[----:B------:R-:W-:Y:S02]  /*63b0*/  @!P5 IMAD.IADD R21, R21, 0x1, -R8 ;  /* 0x000000011515d824 */ /* 0x000fe400078e0a08 */
[----:B------:R-:W-:Y:S01]  /*63c0*/  @!P6 IMAD.MOV R5, RZ, RZ, -R5 ;  /* 0x000000ffff05e224 */ /* 0x000fe200078e0a05 */
[C---:B------:R-:W-:Y:S01]  /*63d0*/  ISETP.GT.U32.AND P6, PT, R8.reuse, R22, PT ;  /* 0x000000160800720c */ /* 0x040fe20003fc4070 */
[----:B------:R-:W-:Y:S01]  /*63e0*/  VIADD R0, R19, 0x164 ;  /* 0x0000016413007836 */ /* 0x000fe20000000000 */
[----:B------:R-:W-:Y:S01]  /*63f0*/  ISETP.GT.U32.AND P5, PT, R8, R21, PT ;  /* 0x000000150800720c */ /* 0x000fe20003fa4070 */
[----:B------:R-:W-:Y:S01]  /*6400*/  @!P0 IMAD.MOV R6, RZ, RZ, -R6 ;  /* 0x000000ffff068224 */ /* 0x000fe200078e0a06 */
[----:B------:R-:W-:Y:S01]  /*6410*/  ISETP.GE.AND P0, PT, R12, RZ, PT ;  /* 0x000000ff0c00720c */ /* 0x000fe20003f06270 */
[----:B------:R-:W-:Y:S01]  /*6420*/  IMAD.HI.U32 R12, R20, R10, RZ ;  /* 0x0000000a140c7227 */ /* 0x000fe200078e00ff */
[----:B------:R-:W-:-:S02]  /*6430*/  IABS R16, R0 ;  /* 0x0000000000107213 */ /* 0x000fc40000000000 */
[----:B------:R-:W-:Y:S01]  /*6440*/  STL [R1+0x26c], R6 ;  /* 0x00026c0601007387 */ /* 0x000fe20000100800 */
[----:B------:R-:W-:Y:S02]  /*6450*/  IMAD.MOV R12, RZ, RZ, -R12 ;  /* 0x000000ffff0c7224 */ /* 0x000fe400078e0a0c */
[----:B------:R-:W-:Y:S01]  /*6460*/  IMAD.HI.U32 R13, R20, R16, RZ ;  /* 0x00000010140d7227 */ /* 0x000fe200078e00ff */
[----:B------:R0:W-:Y:S03]  /*6470*/  STL [R1+0x274], R5 ;  /* 0x0002740501007387 */ /* 0x0001e60000100800 */
[----:B------:R-:W-:Y:S01]  /*6480*/  @!P6 IMAD.IADD R22, R22, 0x1, -R8 ;  /* 0x000000011616e824 */ /* 0x000fe200078e0a08 */
[C---:B------:R-:W-:Y:S01]  /*6490*/  ISETP.GT.U32.AND P6, PT, R8.reuse, R23, PT ;  /* 0x000000170800720c */ /* 0x040fe20003fc4070 */
[----:B------:R-:W-:Y:S02]  /*64a0*/  IMAD R10, R8, R12, R10 ;  /* 0x0000000c080a7224 */ /* 0x000fe400078e020a */
[----:B------:R-:W-:-:S02]  /*64b0*/  IMAD.MOV R13, RZ, RZ, -R13 ;  /* 0x000000ffff0d7224 */ /* 0x000fc400078e0a0d */
[----:B------:R-:W-:Y:S01]  /*64c0*/  @!P5 IMAD.IADD R21, R21, 0x1, -R8 ;  /* 0x000000011515d824 */ /* 0x000fe200078e0a08 */
[C---:B------:R-:W-:Y:S01]  /*64d0*/  ISETP.GT.U32.AND P5, PT, R8.reuse, R10, PT ;  /* 0x0000000a0800720c */ /* 0x040fe20003fa4070 */
[----:B0-----:R-:W-:Y:S02]  /*64e0*/  IMAD.MOV.U32 R5, RZ, RZ, R9 ;  /* 0x000000ffff057224 */ /* 0x001fe400078e0009 */
[C---:B------:R-:W-:Y:S02]  /*64f0*/  IMAD R16, R8.reuse, R13, R16 ;  /* 0x0000000d08107224 */ /* 0x040fe400078e0210 */
[----:B------:R-:W-:Y:S01]  /*6500*/  @!P1 IMAD.MOV R5, RZ, RZ, -R5 ;  /* 0x000000ffff059224 */ /* 0x000fe200078e0a05 */
[C---:B------:R-:W-:Y:S01]  /*6510*/  ISETP.GT.U32.AND P1, PT, R8.reuse, R22, PT ;  /* 0x000000160800720c */ /* 0x040fe20003f24070 */
[----:B------:R-:W-:Y:S01]  /*6520*/  @!P6 IMAD.IADD R23, R23, 0x1, -R8 ;  /* 0x000000011717e824 */ /* 0x000fe200078e0a08 */
[----:B------:R-:W-:Y:S01]  /*6530*/  ISETP.GT.U32.AND P6, PT, R8, R16, PT ;  /* 0x000000100800720c */ /* 0x000fe20003fc4070 */
[C---:B------:R-:W-:Y:S01]  /*6540*/  VIADD R12, R19.reuse, 0x15c ;  /* 0x0000015c130c7836 */ /* 0x040fe20000000000 */
[----:B------:R0:W-:Y:S01]  /*6550*/  STL [R1+0x2b0], R5 ;  /* 0x0002b00501007387 */ /* 0x0001e20000100800 */
[----:B------:R-:W-:-:S02]  /*6560*/  VIADD R14, R19, 0x160 ;  /* 0x00000160130e7836 */ /* 0x000fc40000000000 */
[----:B------:R-:W-:Y:S01]  /*6570*/  IMAD.MOV.U32 R6, RZ, RZ, R18 ;  /* 0x000000ffff067224 */ /* 0x000fe200078e0012 */
[----:B------:R-:W-:Y:S01]  /*6580*/  IABS R15, R12 ;  /* 0x0000000c000f7213 */ /* 0x000fe20000000000 */
[----:B------:R-:W-:Y:S01]  /*6590*/  @!P5 IMAD.IADD R10, R10, 0x1, -R8 ;  /* 0x000000010a0ad824 */ /* 0x000fe200078e0a08 */
[----:B------:R-:W-:Y:S01]  /*65a0*/  IABS R17, R14 ;  /* 0x0000000e00117213 */ /* 0x000fe20000000000 */
[----:B------:R-:W-:Y:S02]  /*65b0*/  VIADD R9, R19, 0x15e ;  /* 0x0000015e13097836 */ /* 0x000fe40000000000 */
[----:B------:R-:W-:Y:S01]  /*65c0*/  @!P3 IMAD.MOV R6, RZ, RZ, -R6 ;  /* 0x000000ffff06b224 */ /* 0x000fe200078e0a06 */
[----:B------:R-:W-:Y:S01]  /*65d0*/  ISETP.GT.U32.AND P5, PT, R8, R10, PT ;  /* 0x0000000a0800720c */ /* 0x000fe20003fa4070 */
[--C-:B------:R-:W-:Y:S01]  /*65e0*/  @!P1 IMAD.IADD R22, R22, 0x1, -R8.reuse ;  /* 0x0000000116169824 */ /* 0x100fe200078e0a08 */
[----:B------:R-:W-:Y:S01]  /*65f0*/  IABS R13, R9 ;  /* 0x00000009000d7213 */ /* 0x000fe20000000000 */
[----:B------:R-:W-:Y:S01]  /*6600*/  @!P6 IMAD.IADD R16, R16, 0x1, -R8 ;  /* 0x000000011010e824 */ /* 0x000fe200078e0a08 */
[----:B------:R1:W-:Y:S01]  /*6610*/  STL [R1+0x2b4], R6 ;  /* 0x0002b40601007387 */ /* 0x0003e20000100800 */
[----:B------:R-:W-:Y:S01]  /*6620*/  IMAD.HI.U32 R18, R20, R15, RZ ;  /* 0x0000000f14127227 */ /* 0x000fe200078e00ff */
[----:B------:R-:W-:-:S02]  /*6630*/  ISETP.GE.AND P1, PT, R0, RZ, PT ;  /* 0x000000ff0000720c */ /* 0x000fc40003f26270 */
[----:B------:R-:W-:Y:S01]  /*6640*/  ISETP.GT.U32.AND P3, PT, R8, R16, PT ;  /* 0x000000100800720c */ /* 0x000fe20003f64070 */
[----:B0-----:R-:W-:Y:S01]  /*6650*/  IMAD.MOV.U32 R5, RZ, RZ, R23 ;  /* 0x000000ffff057224 */ /* 0x001fe200078e0017 */
[----:B------:R-:W-:Y:S01]  /*6660*/  ISETP.GE.AND P6, PT, R11, RZ, PT ;  /* 0x000000ff0b00720c */ /* 0x000fe20003fc6270 */
[----:B------:R-:W-:-:S04]  /*6670*/  IMAD.HI.U32 R24, R20, R17, RZ ;  /* 0x0000001114187227 */ /* 0x000fc800078e00ff */
[----:B-1----:R-:W-:Y:S02]  /*6680*/  IMAD.MOV.U32 R6, RZ, RZ, R22 ;  /* 0x000000ffff067224 */ /* 0x002fe400078e0016 */
[----:B------:R-:W-:Y:S02]  /*6690*/  IMAD.MOV R18, RZ, RZ, -R18 ;  /* 0x000000ffff127224 */ /* 0x000fe400078e0a12 */
[----:B------:R-:W-:Y:S02]  /*66a0*/  @!P0 IMAD.MOV R5, RZ, RZ, -R5 ;  /* 0x000000ffff058224 */ /* 0x000fe400078e0a05 */
[----:B------:R-:W-:-:S03]  /*66b0*/  IMAD.HI.U32 R0, R20, R13, RZ ;  /* 0x0000000d14007227 */ /* 0x000fc600078e00ff */
[----:B------:R0:W-:Y:S01]  /*66c0*/  STL [R1+0x2b8], R5 ;  /* 0x0002b80501007387 */ /* 0x0001e20000100800 */
[----:B------:R-:W-:Y:S02]  /*66d0*/  IMAD.MOV R24, RZ, RZ, -R24 ;  /* 0x000000ffff187224 */ /* 0x000fe400078e0a18 */
[----:B------:R-:W-:Y:S01]  /*66e0*/  @!P2 IMAD.MOV R6, RZ, RZ, -R6 ;  /* 0x000000ffff06a224 */ /* 0x000fe200078e0a06 */
[----:B------:R-:W-:Y:S01]  /*66f0*/  ISETP.GE.AND P2, PT, R14, RZ, PT ;  /* 0x000000ff0e00720c */ /* 0x000fe20003f46270 */
[C---:B------:R-:W-:Y:S02]  /*6700*/  IMAD R14, R8.reuse, R18, R15 ;  /* 0x00000012080e7224 */ /* 0x040fe400078e020f */
[----:B------:R-:W-:Y:S01]  /*6710*/  IMAD.MOV R0, RZ, RZ, -R0 ;  /* 0x000000ffff007224 */ /* 0x000fe200078e0a00 */
[----:B------:R-:W-:Y:S01]  /*6720*/  STL [R1+0x2bc], R6 ;  /* 0x0002bc0601007387 */ /* 0x000fe20000100800 */
[----:B------:R-:W-:Y:S02]  /*6730*/  IMAD R17, R8, R24, R17 ;  /* 0x0000001808117224 */ /* 0x000fe400078e0211 */
[----:B0-----:R-:W-:-:S02]  /*6740*/  IMAD.MOV.U32 R5, RZ, RZ, R21 ;  /* 0x000000ffff057224 */ /* 0x001fc400078e0015 */
[--C-:B------:R-:W-:Y:S01]  /*6750*/  @!P5 IMAD.IADD R10, R10, 0x1, -R8.reuse ;  /* 0x000000010a0ad824 */ /* 0x100fe200078e0a08 */
[C---:B------:R-:W-:Y:S01]  /*6760*/  ISETP.GT.U32.AND P5, PT, R8.reuse, R14, PT ;  /* 0x0000000e0800720c */ /* 0x040fe20003fa4070 */
[C---:B------:R-:W-:Y:S01]  /*6770*/  IMAD R13, R8.reuse, R0, R13 ;  /* 0x00000000080d7224 */ /* 0x040fe200078e020d */
[----:B------:R-:W-:Y:S01]  /*6780*/  ISETP.GT.U32.AND P0, PT, R8, R17, PT ;  /* 0x000000110800720c */ /* 0x000fe20003f04070 */
[----:B------:R-:W-:Y:S02]  /*6790*/  @!P4 IMAD.MOV R5, RZ, RZ, -R5 ;  /* 0x000000ffff05c224 */ /* 0x000fe400078e0a05 */
[----:B------:R-:W-:Y:S01]  /*67a0*/  @!P3 IMAD.IADD R16, R16, 0x1, -R8 ;  /* 0x000000011010b824 */ /* 0x000fe200078e0a08 */
[----:B------:R-:W-:Y:S01]  /*67b0*/  ISETP.GT.U32.AND P4, PT, R8, R13, PT ;  /* 0x0000000d0800720c */ /* 0x000fe20003f84070 */
[----:B------:R-:W-:Y:S01]  /*67c0*/  VIADD R11, R19, 0x15a ;  /* 0x0000015a130b7836 */ /* 0x000fe20000000000 */
[----:B------:R0:W-:Y:S01]  /*67d0*/  STL [R1+0x2c0], R5 ;  /* 0x0002c00501007387 */ /* 0x0001e20000100800 */
[----:B------:R-:W-:Y:S01]  /*67e0*/  ISETP.GE.AND P3, PT, R9, RZ, PT ;  /* 0x000000ff0900720c */ /* 0x000fe20003f66270 */
[----:B------:R-:W-:-:S02]  /*67f0*/  VIADD R9, R19, 0x158 ;  /* 0x0000015813097836 */ /* 0x000fc40000000000 */
[----:B------:R-:W-:Y:S01]  /*6800*/  IABS R0, R11 ;  /* 0x0000000b00007213 */ /* 0x000fe20000000000 */
[--C-:B------:R-:W-:Y:S02]  /*6810*/  @!P5 IMAD.IADD R14, R14, 0x1, -R8.reuse ;  /* 0x000000010e0ed824 */ /* 0x100fe400078e0a08 */
[----:B------:R-:W-:Y:S01]  /*6820*/  @!P0 IMAD.IADD R17, R17, 0x1, -R8 ;  /* 0x0000000111118824 */ /* 0x000fe200078e0a08 */
[----:B------:R-:W-:Y:S01]  /*6830*/  ISETP.GE.AND P0, PT, R12, RZ, PT ;  /* 0x000000ff0c00720c */ /* 0x000fe20003f06270 */
[----:B------:R-:W-:Y:S01]  /*6840*/  IMAD.HI.U32 R15, R20, R0, RZ ;  /* 0x00000000140f7227 */ /* 0x000fe200078e00ff */
[----:B------:R-:W-:-:S03]  /*6850*/  ISETP.GT.U32.AND P5, PT, R8, R14, PT ;  /* 0x0000000e0800720c */ /* 0x000fc60003fa4070 */
[----:B0-----:R-:W-:Y:S01]  /*6860*/  IMAD.MOV.U32 R5, RZ, RZ, R16 ;  /* 0x000000ffff057224 */ /* 0x001fe200078e0010 */
[----:B------:R-:W-:Y:S01]  /*6870*/  IABS R16, R9 ;  /* 0x0000000900107213 */ /* 0x000fe20000000000 */
[----:B------:R-:W-:Y:S01]  /*6880*/  @!P4 IMAD.IADD R13, R13, 0x1, -R8 ;  /* 0x000000010d0dc824 */ /* 0x000fe200078e0a08 */
[C---:B------:R-:W-:Y:S01]  /*6890*/  ISETP.GT.U32.AND P4, PT, R8.reuse, R17, PT ;  /* 0x000000110800720c */ /* 0x040fe20003f84070 */
[----:B------:R-:W-:Y:S02]  /*68a0*/  @!P1 IMAD.MOV R5, RZ, RZ, -R5 ;  /* 0x000000ffff059224 */ /* 0x000fe400078e0a05 */
[----:B------:R-:W-:Y:S01]  /*68b0*/  IMAD.MOV R15, RZ, RZ, -R15 ;  /* 0x000000ffff0f7224 */ /* 0x000fe200078e0a0f */
[C---:B------:R-:W-:Y:S01]  /*68c0*/  ISETP.GT.U32.AND P1, PT, R8.reuse, R13, PT ;  /* 0x0000000d0800720c */ /* 0x040fe20003f24070 */
[----:B------:R-:W-:Y:S01]  /*68d0*/  VIADD R12, R19, 0x156 ;  /* 0x00000156130c7836 */ /* 0x000fe20000000000 */
[----:B------:R0:W-:Y:S01]  /*68e0*/  STL [R1+0x2c4], R5 ;  /* 0x0002c40501007387 */ /* 0x0001e20000100800 */
[----:B------:R-:W-:-:S02]  /*68f0*/  IMAD R0, R8, R15, R0 ;  /* 0x0000000f08007224 */ /* 0x000fc400078e0200 */
[--C-:B------:R-:W-:Y:S01]  /*6900*/  @!P5 IMAD.IADD R14, R14, 0x1, -R8.reuse ;  /* 0x000000010e0ed824 */ /* 0x100fe200078e0a08 */
[----:B------:R-:W-:Y:S01]  /*6910*/  IABS R15, R12 ;  /* 0x0000000c000f7213 */ /* 0x000fe20000000000 */
[----:B------:R-:W-:Y:S02]  /*6920*/  VIADD R24, R19, 0x130 ;  /* 0x0000013013187836 */ /* 0x000fe40000000000 */
[----:B------:R-:W-:Y:S01]  /*6930*/  @!P4 IMAD.IADD R17, R17, 0x1, -R8 ;  /* 0x000000011111c824 */ /* 0x000fe200078e0a08 */
[----:B------:R-:W-:Y:S01]  /*6940*/  ISETP.GT.U32.AND P4, PT, R8, R0, PT ;  /* 0x000000000800720c */ /* 0x000fe20003f84070 */
[----:B------:R-:W-:Y:S01]  /*6950*/  IMAD.HI.U32 R21, R20, R15, RZ ;  /* 0x0000000f14157227 */ /* 0x000fe200078e00ff */
[----:B------:R-:W-:-:S03]  /*6960*/  IABS R25, R24 ;  /* 0x0000001800197213 */ /* 0x000fc60000000000 */
[----:B0-----:R-:W-:Y:S02]  /*6970*/  IMAD.MOV.U32 R5, RZ, RZ, R10 ;  /* 0x000000ffff057224 */ /* 0x001fe400078e000a */
[----:B------:R-:W-:-:S04]  /*6980*/  IMAD.HI.U32 R10, R20, R16, RZ ;  /* 0x00000010140a7227 */ /* 0x000fc800078e00ff */
[----:B------:R-:W-:Y:S02]  /*6990*/  IMAD.MOV R10, RZ, RZ, -R10 ;  /* 0x000000ffff0a7224 */ /* 0x000fe400078e0a0a */
[----:B------:R-:W-:Y:S01]  /*69a0*/  @!P1 IMAD.IADD R13, R13, 0x1, -R8 ;  /* 0x000000010d0d9824 */ /* 0x000fe200078e0a08 */
[----:B------:R-:W-:Y:S01]  /*69b0*/  ISETP.GE.AND P1, PT, R9, RZ, PT ;  /* 0x000000ff0900720c */ /* 0x000fe20003f26270 */
[C---:B------:R-:W-:Y:S02]  /*69c0*/  IMAD R16, R8.reuse, R10, R16 ;  /* 0x0000000a08107224 */ /* 0x040fe400078e0210 */
[----:B------:R-:W-:Y:S01]  /*69d0*/  @!P6 IMAD.MOV R5, RZ, RZ, -R5 ;  /* 0x000000ffff05e224 */ /* 0x000fe200078e0a05 */
[----:B------:R-:W-:Y:S01]  /*69e0*/  ISETP.GE.AND P6, PT, R11, RZ, PT ;  /* 0x000000ff0b00720c */ /* 0x000fe20003fc6270 */
[----:B------:R-:W-:Y:S01]  /*69f0*/  VIADD R9, R19, 0x154 ;  /* 0x0000015413097836 */ /* 0x000fe20000000000 */
[----:B------:R-:W-:Y:S01]  /*6a00*/  ISETP.GT.U32.AND P5, PT, R8, R16, PT ;  /* 0x000000100800720c */ /* 0x000fe20003fa4070 */
[----:B------:R-:W-:Y:S01]  /*6a10*/  IMAD.MOV R21, RZ, RZ, -R21 ;  /* 0x000000ffff157224 */ /* 0x000fe200078e0a15 */
[----:B------:R0:W-:Y:S01]  /*6a20*/  STL [R1+0x2c8], R5 ;  /* 0x0002c80501007387 */ /* 0x0001e20000100800 */
[----:B------:R-:W-:Y:S01]  /*6a30*/  @!P4 IMAD.IADD R0, R0, 0x1, -R8 ;  /* 0x000000010000c824 */ /* 0x000fe200078e0a08 */
[----:B------:R-:W-:Y:S01]  /*6a40*/  IABS R11, R9 ;  /* 0x00000009000b7213 */ /* 0x000fe20000000000 */
[----:B------:R-:W-:Y:S01]  /*6a50*/  IMAD R15, R8, R21, R15 ;  /* 0x00000015080f7224 */ /* 0x000fe200078e020f */
[----:B------:R-:W-:Y:S01]  /*6a60*/  ISETP.GE.AND P4, PT, R12, RZ, PT ;  /* 0x000000ff0c00720c */ /* 0x000fe20003f86270 */
[----:B------:R-:W-:-:S02]  /*6a70*/  IMAD.MOV.U32 R6, RZ, RZ, R13 ;  /* 0x000000ffff067224 */ /* 0x000fc400078e000d */
[----:B------:R-:W-:Y:S02]  /*6a80*/  VIADD R10, R19, 0x152 ;  /* 0x00000152130a7836 */ /* 0x000fe40000000000 */
[----:B------:R-:W-:-:S03]  /*6a90*/  IMAD.HI.U32 R12, R20, R11, RZ ;  /* 0x0000000b140c7227 */ /* 0x000fc600078e00ff */
[----:B------:R-:W-:Y:S01]  /*6aa0*/  IABS R18, R10 ;  /* 0x0000000a00127213 */ /* 0x000fe20000000000 */
[----:B------:R-:W-:Y:S02]  /*6ab0*/  @!P5 IMAD.IADD R16, R16, 0x1, -R8 ;  /* 0x000000011010d824 */ /* 0x000fe400078e0a08 */
[----:B0-----:R-:W-:Y:S02]  /*6ac0*/  IMAD.MOV.U32 R5, RZ, RZ, R17 ;  /* 0x000000ffff057224 */ /* 0x001fe400078e0011 */
[----:B------:R-:W-:Y:S01]  /*6ad0*/  @!P3 IMAD.MOV R6, RZ, RZ, -R6 ;  /* 0x000000ffff06b224 */ /* 0x000fe200078e0a06 */
[C---:B------:R-:W-:Y:S01]  /*6ae0*/  ISETP.GT.U32.AND P5, PT, R8.reuse, R16, PT ;  /* 0x000000100800720c */ /* 0x040fe20003fa4070 */
[----:B------:R-:W-:Y:S01]  /*6af0*/  @!P2 IMAD.MOV R5, RZ, RZ, -R5 ;  /* 0x000000ffff05a224 */ /* 0x000fe200078e0a05 */
[C---:B------:R-:W-:Y:S01]  /*6b00*/  ISETP.GT.U32.AND P2, PT, R8.reuse, R0, PT ;  /* 0x000000000800720c */ /* 0x040fe20003f44070 */
[----:B------:R-:W-:Y:S01]  /*6b10*/  IMAD.MOV R12, RZ, RZ, -R12 ;  /* 0x000000ffff0c7224 */ /* 0x000fe200078e0a0c */
[----:B------:R-:W-:Y:S01]  /*6b20*/  ISETP.GT.U32.AND P3, PT, R8, R15, PT ;  /* 0x0000000f0800720c */ /* 0x000fe20003f64070 */
[----:B------:R-:W-:Y:S01]  /*6b30*/  IMAD.HI.U32 R13, R20, R18, RZ ;  /* 0x00000012140d7227 */ /* 0x000fe200078e00ff */
[----:B------:R0:W-:Y:S03]  /*6b40*/  STL [R1+0x2cc], R5 ;  /* 0x0002cc0501007387 */ /* 0x0001e60000100800 */
[----:B------:R-:W-:Y:S01]  /*6b50*/  IMAD R11, R8, R12, R11 ;  /* 0x0000000c080b7224 */ /* 0x000fe200078e020b */
[----:B------:R1:W-:Y:S01]  /*6b60*/  STL [R1+0x2d0], R6 ;  /* 0x0002d00601007387 */ /* 0x0003e20000100800 */
[----:B------:R-:W-:-:S02]  /*6b70*/  IMAD.MOV R13, RZ, RZ, -R13 ;  /* 0x000000ffff0d7224 */ /* 0x000fc400078e0a0d */
[--C-:B------:R-:W-:Y:S01]  /*6b80*/  @!P5 IMAD.IADD R16, R16, 0x1, -R8.reuse ;  /* 0x000000011010d824 */ /* 0x100fe200078e0a08 */
[----:B------:R-:W-:Y:S01]  /*6b90*/  ISETP.GT.U32.AND P5, PT, R8, R11, PT ;  /* 0x0000000b0800720c */ /* 0x000fe20003fa4070 */
[--C-:B------:R-:W-:Y:S01]  /*6ba0*/  @!P2 IMAD.IADD R0, R0, 0x1, -R8.reuse ;  /* 0x000000010000a824 */ /* 0x100fe200078e0a08 */
[----:B------:R-:W-:Y:S01]  /*6bb0*/  ISETP.GE.AND P2, PT, R10, RZ, PT ;  /* 0x000000ff0a00720c */ /* 0x000fe20003f46270 */
[----:B------:R-:W-:Y:S02]  /*6bc0*/  @!P3 IMAD.IADD R15, R15, 0x1, -R8 ;  /* 0x000000010f0fb824 */ /* 0x000fe400078e0a08 */
[----:B0-----:R-:W-:Y:S02]  /*6bd0*/  IMAD.MOV.U32 R5, RZ, RZ, R14 ;  /* 0x000000ffff057224 */ /* 0x001fe400078e000e */
[C---:B------:R-:W-:Y:S01]  /*6be0*/  IMAD R18, R8.reuse, R13, R18 ;  /* 0x0000000d08127224 */ /* 0x040fe200078e0212 */
[----:B------:R-:W-:Y:S01]  /*6bf0*/  ISETP.GT.U32.AND P3, PT, R8, R15, PT ;  /* 0x0000000f0800720c */ /* 0x000fe20003f64070 */
[----:B-1----:R-:W-:-:S02]  /*6c00*/  IMAD.MOV.U32 R6, RZ, RZ, R0 ;  /* 0x000000ffff067224 */ /* 0x002fc400078e0000 */
[----:B------:R-:W-:Y:S01]  /*6c10*/  @!P0 IMAD.MOV R5, RZ, RZ, -R5 ;  /* 0x000000ffff058224 */ /* 0x000fe200078e0a05 */
[----:B------:R-:W-:Y:S01]  /*6c20*/  ISETP.GE.AND P0, PT, R9, RZ, PT ;  /* 0x000000ff0900720c */ /* 0x000fe20003f06270 */
[----:B------:R-:W-:Y:S01]  /*6c30*/  @!P6 IMAD.MOV R6, RZ, RZ, -R6 ;  /* 0x000000ffff06e224 */ /* 0x000fe200078e0a06 */
[C---:B------:R-:W-:Y:S01]  /*6c40*/  ISETP.GT.U32.AND P6, PT, R8.reuse, R18, PT ;  /* 0x000000120800720c */ /* 0x040fe20003fc4070 */
[--C-:B------:R-:W-:Y:S01]  /*6c50*/  @!P5 IMAD.IADD R11, R11, 0x1, -R8.reuse ;  /* 0x000000010b0bd824 */ /* 0x100fe200078e0a08 */
[----:B------:R0:W-:Y:S01]  /*6c60*/  STL [R1+0x2d8], R5 ;  /* 0x0002d80501007387 */ /* 0x0001e20000100800 */
[C---:B------:R-:W-:Y:S02]  /*6c70*/  VIADD R14, R19.reuse, 0x150 ;  /* 0x00000150130e7836 */ /* 0x040fe40000000000 */
[----:B------:R-:W-:Y:S01]  /*6c80*/  VIADD R13, R19, 0x14e ;  /* 0x0000014e130d7836 */ /* 0x000fe20000000000 */
[----:B------:R-:W-:Y:S01]  /*6c90*/  ISETP.GT.U32.AND P5, PT, R8, R11, PT ;  /* 0x0000000b0800720c */ /* 0x000fe20003fa4070 */
[----:B------:R-:W-:Y:S01]  /*6ca0*/  @!P3 IMAD.IADD R15, R15, 0x1, -R8 ;  /* 0x000000010f0fb824 */ /* 0x000fe200078e0a08 */
[----:B------:R-:W-:Y:S01]  /*6cb0*/  IABS R10, R14 ;  /* 0x0000000e000a7213 */ /* 0x000fe20000000000 */
[----:B------:R-:W-:Y:S01]  /*6cc0*/  STL [R1+0x2e0], R6 ;  /* 0x0002e00601007387 */ /* 0x000fe20000100800 */
[----:B------:R-:W-:Y:S01]  /*6cd0*/  IABS R12, R13 ;  /* 0x0000000d000c7213 */ /* 0x000fe20000000000 */
[----:B------:R-:W-:Y:S01]  /*6ce0*/  VIADD R9, R19, 0x14c ;  /* 0x0000014c13097836 */ /* 0x000fe20000000000 */
[----:B------:R-:W-:Y:S01]  /*6cf0*/  ISETP.GE.AND P3, PT, R13, RZ, PT ;  /* 0x000000ff0d00720c */ /* 0x000fe20003f66270 */
[----:B0-----:R-:W-:-:S02]  /*6d00*/  IMAD.MOV.U32 R5, RZ, RZ, R16 ;  /* 0x000000ffff057224 */ /* 0x001fc400078e0010 */
[----:B------:R-:W-:Y:S01]  /*6d10*/  @!P6 IMAD.IADD R18, R18, 0x1, -R8 ;  /* 0x000000011212e824 */ /* 0x000fe200078e0a08 */
[----:B------:R-:W-:Y:S01]  /*6d20*/  IABS R0, R9 ;  /* 0x0000000900007213 */ /* 0x000fe20000000000 */
[----:B------:R-:W-:Y:S01]  /*6d30*/  @!P1 IMAD.MOV R5, RZ, RZ, -R5 ;  /* 0x000000ffff059224 */ /* 0x000fe200078e0a05 */
[----:B------:R-:W-:Y:S01]  /*6d40*/  ISETP.GE.AND P1, PT, R14, RZ, PT ;  /* 0x000000ff0e00720c */ /* 0x000fe20003f26270 */
[----:B------:R-:W-:Y:S01]  /*6d50*/  IMAD.HI.U32 R16, R20, R10, RZ ;  /* 0x0000000a14107227 */ /* 0x000fe200078e00ff */
[----:B------:R-:W-:Y:S02]  /*6d60*/  ISETP.GT.U32.AND P6, PT, R8, R18, PT ;  /* 0x000000120800720c */ /* 0x000fe40003fc4070 */
[----:B------:R0:W-:Y:S01]  /*6d70*/  STL [R1+0x2e8], R5 ;  /* 0x0002e80501007387 */ /* 0x0001e20000100800 */
[----:B------:R-:W-:-:S04]  /*6d80*/  IMAD.HI.U32 R13, R20, R12, RZ ;  /* 0x0000000c140d7227 */ /* 0x000fc800078e00ff */
[----:B------:R-:W-:Y:S02]  /*6d90*/  IMAD.MOV R16, RZ, RZ, -R16 ;  /* 0x000000ffff107224 */ /* 0x000fe400078e0a10 */
[----:B------:R-:W-:Y:S02]  /*6da0*/  IMAD.MOV R13, RZ, RZ, -R13 ;  /* 0x000000ffff0d7224 */ /* 0x000fe400078e0a0d */
[----:B------:R-:W-:Y:S02]  /*6db0*/  @!P5 IMAD.IADD R11, R11, 0x1, -R8 ;  /* 0x000000010b0bd824 */ /* 0x000fe400078e0a08 */
[----:B0-----:R-:W-:Y:S02]  /*6dc0*/  IMAD.MOV.U32 R5, RZ, RZ, R15 ;  /* 0x000000ffff057224 */ /* 0x001fe400078e000f */
[C---:B------:R-:W-:Y:S02]  /*6dd0*/  IMAD R10, R8.reuse, R16, R10 ;  /* 0x00000010080a7224 */ /* 0x040fe400078e020a */
[----:B------:R-:W-:Y:S01]  /*6de0*/  @!P4 IMAD.MOV R5, RZ, RZ, -R5 ;  /* 0x000000ffff05c224 */ /* 0x000fe200078e0a05 */
[----:B------:R-:W-:Y:S01]  /*6df0*/  ISETP.GE.AND P4, PT, R9, RZ, PT ;  /* 0x000000ff0900720c */ /* 0x000fe20003f86270 */
[C---:B------:R-:W-:Y:S01]  /*6e00*/  IMAD R9, R8.reuse, R13, R12 ;  /* 0x0000000d08097224 */ /* 0x040fe200078e020c */
[----:B------:R-:W-:Y:S01]  /*6e10*/  ISETP.GT.U32.AND P5, PT, R8, R10, PT ;  /* 0x0000000a0800720c */ /* 0x000fe20003fa4070 */
[----:B------:R-:W-:Y:S01]  /*6e20*/  IMAD.HI.U32 R14, R20, R0, RZ ;  /* 0x00000000140e7227 */ /* 0x000fe200078e00ff */
[----:B------:R0:W-:Y:S03]  /*6e30*/  STL [R1+0x2ec], R5 ;  /* 0x0002ec0501007387 */ /* 0x0001e60000100800 */
[----:B------:R-:W-:-:S02]  /*6e40*/  IMAD.MOV R14, RZ, RZ, -R14 ;  /* 0x000000ffff0e7224 */ /* 0x000fc400078e0a0e */
[----:B------:R-:W-:Y:S02]  /*6e50*/  @!P6 IMAD.IADD R18, R18, 0x1, -R8 ;  /* 0x000000011212e824 */ /* 0x000fe400078e0a08 */
[----:B------:R-:W-:Y:S02]  /*6e60*/  IMAD R0, R8, R14, R0 ;  /* 0x0000000e08007224 */ /* 0x000fe400078e0200 */
[C---:B------:R-:W-:Y:S02]  /*6e70*/  VIADD R14, R19.reuse, 0x14a ;  /* 0x0000014a130e7836 */ /* 0x040fe40000000000 */
[----:B0-----:R-:W-:Y:S02]  /*6e80*/  IMAD.MOV.U32 R5, RZ, RZ, R11 ;  /* 0x000000ffff057224 */ /* 0x001fe400078e000b */
[----:B------:R-:W-:Y:S01]  /*6e90*/  @!P5 IMAD.IADD R10, R10, 0x1, -R8 ;  /* 0x000000010a0ad824 */ /* 0x000fe200078e0a08 */
[----:B------:R-:W-:Y:S01]  /*6ea0*/  ISETP.GE.AND P6, PT, R14, RZ, PT ;  /* 0x000000ff0e00720c */ /* 0x000fe20003fc6270 */
[----:B------:R-:W-:Y:S01]  /*6eb0*/  @!P0 IMAD.MOV R5, RZ, RZ, -R5 ;  /* 0x000000ffff058224 */ /* 0x000fe200078e0a05 */
[C---:B------:R-:W-:Y:S01]  /*6ec0*/  ISETP.GT.U32.AND P0, PT, R8.reuse, R9, PT ;  /* 0x000000090800720c */ /* 0x040fe20003f04070 */
[C---:B------:R-:W-:Y:S01]  /*6ed0*/  VIADD R12, R19.reuse, 0x146 ;  /* 0x00000146130c7836 */ /* 0x040fe20000000000 */
[----:B------:R-:W-:Y:S01]  /*6ee0*/  ISETP.GT.U32.AND P5, PT, R8, R10, PT ;  /* 0x0000000a0800720c */ /* 0x000fe20003fa4070 */
[C---:B------:R-:W-:Y:S01]  /*6ef0*/  VIADD R11, R19.reuse, 0x148 ;  /* 0x00000148130b7836 */ /* 0x040fe20000000000 */
[----:B------:R0:W-:Y:S01]  /*6f00*/  STL [R1+0x2f0], R5 ;  /* 0x0002f00501007387 */ /* 0x0001e20000100800 */
[----:B------:R-:W-:Y:S01]  /*6f10*/  IABS R14, R14 ;  /* 0x0000000e000e7213 */ /* 0x000fe20000000000 */
[----:B------:R-:W-:Y:S01]  /*6f20*/  VIADD R13, R19, 0x144 ;  /* 0x00000144130d7836 */ /* 0x000fe20000000000 */
[----:B------:R-:W-:Y:S01]  /*6f30*/  IABS R16, R12 ;  /* 0x0000000c00107213 */ /* 0x000fe20000000000 */
[----:B------:R-:W-:Y:S01]  /*6f40*/  IMAD.HI.U32 R29, R20, R25, RZ ;  /* 0x00000019141d7227 */ /* 0x000fe200078e00ff */
[----:B------:R-:W-:-:S02]  /*6f50*/  IABS R15, R11 ;  /* 0x0000000b000f7213 */ /* 0x000fc40000000000 */
[----:B------:R-:W-:Y:S01]  /*6f60*/  IABS R17, R13 ;  /* 0x0000000d00117213 */ /* 0x000fe20000000000 */
[----:B------:R-:W-:-:S04]  /*6f70*/  IMAD.HI.U32 R22, R20, R16, RZ ;  /* 0x0000001014167227 */ /* 0x000fc800078e00ff */
[----:B0-----:R-:W-:Y:S02]  /*6f80*/  IMAD.MOV.U32 R5, RZ, RZ, R18 ;  /* 0x000000ffff057224 */ /* 0x001fe400078e0012 */
[----:B------:R-:W-:Y:S02]  /*6f90*/  @!P0 IMAD.IADD R9, R9, 0x1, -R8 ;  /* 0x0000000109098824 */ /* 0x000fe400078e0a08 */
[----:B------:R-:W-:Y:S01]  /*6fa0*/  @!P2 IMAD.MOV R5, RZ, RZ, -R5 ;  /* 0x000000ffff05a224 */ /* 0x000fe200078e0a05 */
[----:B------:R-:W-:Y:S01]  /*6fb0*/  ISETP.GT.U32.AND P2, PT, R8, R0, PT ;  /* 0x000000000800720c */ /* 0x000fe20003f44070 */
[----:B------:R-:W-:Y:S01]  /*6fc0*/  IMAD.HI.U32 R18, R20, R14, RZ ;  /* 0x0000000e14127227 */ /* 0x000fe200078e00ff */
[----:B------:R-:W-:Y:S02]  /*6fd0*/  ISETP.GT.U32.AND P0, PT, R8, R9, PT ;  /* 0x000000090800720c */ /* 0x000fe40003f04070 */
[----:B------:R0:W-:Y:S01]  /*6fe0*/  STL [R1+0x2f4], R5 ;  /* 0x0002f40501007387 */ /* 0x0001e20000100800 */
[----:B------:R-:W-:-:S02]  /*6ff0*/  IMAD.MOV R18, RZ, RZ, -R18 ;  /* 0x000000ffff127224 */ /* 0x000fc400078e0a12 */
[----:B------:R-:W-:Y:S01]  /*7000*/  @!P5 IMAD.IADD R10, R10, 0x1, -R8 ;  /* 0x000000010a0ad824 */ /* 0x000fe200078e0a08 */
[----:B------:R-:W-:Y:S01]  /*7010*/  ISETP.GE.AND P5, PT, R11, RZ, PT ;  /* 0x000000ff0b00720c */ /* 0x000fe20003fa6270 */
[----:B------:R-:W-:Y:S02]  /*7020*/  IMAD R14, R8, R18, R14 ;  /* 0x00000012080e7224 */ /* 0x000fe400078e020e */
[----:B------:R-:W-:-:S04]  /*7030*/  IMAD.HI.U32 R21, R20, R15, RZ ;  /* 0x0000000f14157227 */ /* 0x000fc800078e00ff */
[--C-:B------:R-:W-:Y:S02]  /*7040*/  @!P2 IMAD.IADD R0, R0, 0x1, -R8.reuse ;  /* 0x000000010000a824 */ /* 0x100fe400078e0a08 */
[----:B------:R-:W-:Y:S01]  /*7050*/  @!P0 IMAD.IADD R9, R9, 0x1, -R8 ;  /* 0x0000000109098824 */ /* 0x000fe200078e0a08 */
[C---:B------:R-:W-:Y:S01]  /*7060*/  ISETP.GT.U32.AND P0, PT, R8.reuse, R14, PT ;  /* 0x0000000e0800720c */ /* 0x040fe20003f04070 */
[----:B------:R-:W-:Y:S01]  /*7070*/  IMAD.MOV.U32 R6, RZ, RZ, R10 ;  /* 0x000000ffff067224 */ /* 0x000fe200078e000a */
[----:B------:R-:W-:Y:S01]  /*7080*/  ISETP.GT.U32.AND P2, PT, R8, R0, PT ;  /* 0x000000000800720c */ /* 0x000fe20003f44070 */
[----:B------:R-:W-:Y:S02]  /*7090*/  IMAD.MOV R22, RZ, RZ, -R22 ;  /* 0x000000ffff167224 */ /* 0x000fe400078e0a16 */
[----:B0-----:R-:W-:Y:S02]  /*70a0*/  IMAD.MOV.U32 R5, RZ, RZ, R9 ;  /* 0x000000ffff057224 */ /* 0x001fe400078e0009 */
[----:B------:R-:W-:-:S02]  /*70b0*/  IMAD.MOV R21, RZ, RZ, -R21 ;  /* 0x000000ffff157224 */ /* 0x000fc400078e0a15 */
[----:B------:R-:W-:-:S04]  /*70c0*/  IMAD.HI.U32 R18, R20, R17, RZ ;  /* 0x0000001114127227 */ /* 0x000fc800078e00ff */
[----:B------:R-:W-:Y:S02]  /*70d0*/  @!P1 IMAD.MOV R6, RZ, RZ, -R6 ;  /* 0x000000ffff069224 */ /* 0x000fe400078e0a06 */
[----:B------:R-:W-:Y:S01]  /*70e0*/  @!P3 IMAD.MOV R5, RZ, RZ, -R5 ;  /* 0x000000ffff05b224 */ /* 0x000fe200078e0a05 */
[----:B------:R-:W-:Y:S01]  /*70f0*/  ISETP.GE.AND P3, PT, R12, RZ, PT ;  /* 0x000000ff0c00720c */ /* 0x000fe20003f66270 */
[C---:B------:R-:W-:Y:S01]  /*7100*/  IMAD R11, R8.reuse, R22, R16 ;  /* 0x00000016080b7224 */ /* 0x040fe200078e0210 */
[----:B------:R-:W-:Y:S01]  /*7110*/  STL [R1+0x2fc], R6 ;  /* 0x0002fc0601007387 */ /* 0x000fe20000100800 */
[----:B------:R-:W-:Y:S02]  /*7120*/  IMAD R15, R8, R21, R15 ;  /* 0x00000015080f7224 */ /* 0x000fe400078e020f */
[----:B------:R-:W-:Y:S01]  /*7130*/  IMAD.MOV R18, RZ, RZ, -R18 ;  /* 0x000000ffff127224 */ /* 0x000fe200078e0a12 */
[----:B------:R0:W-:Y:S01]  /*7140*/  STL [R1+0x300], R5 ;  /* 0x0003000501007387 */ /* 0x0001e20000100800 */
[--C-:B------:R-:W-:Y:S01]  /*7150*/  @!P2 IMAD.IADD R0, R0, 0x1, -R8.reuse ;  /* 0x000000010000a824 */ /* 0x100fe200078e0a08 */
[C---:B------:R-:W-:Y:S01]  /*7160*/  ISETP.GT.U32.AND P2, PT, R8.reuse, R11, PT ;  /* 0x0000000b0800720c */ /* 0x040fe20003f44070 */
[C---:B------:R-:W-:Y:S01]  /*7170*/  IMAD R9, R8.reuse, R18, R17 ;  /* 0x0000001208097224 */ /* 0x040fe200078e0211 */
[----:B------:R-:W-:Y:S01]  /*7180*/  ISETP.GT.U32.AND P1, PT, R8, R15, PT ;  /* 0x0000000f0800720c */ /* 0x000fe20003f24070 */
[----:B------:R-:W-:-:S02]  /*7190*/  @!P0 IMAD.IADD R14, R14, 0x1, -R8 ;  /* 0x000000010e0e8824 */ /* 0x000fc400078e0a08 */
[C---:B------:R-:W-:Y:S02]  /*71a0*/  VIADD R10, R19.reuse, 0x142 ;  /* 0x00000142130a7836 */ /* 0x040fe40000000000 */
[C---:B------:R-:W-:Y:S01]  /*71b0*/  VIADD R12, R19.reuse, 0x140 ;  /* 0x00000140130c7836 */ /* 0x040fe20000000000 */
[C---:B------:R-:W-:Y:S01]  /*71c0*/  ISETP.GT.U32.AND P0, PT, R8.reuse, R14, PT ;  /* 0x0000000e0800720c */ /* 0x040fe20003f04070 */
[----:B0-----:R-:W-:Y:S01]  /*71d0*/  IMAD.MOV.U32 R5, RZ, RZ, R0 ;  /* 0x000000ffff057224 */ /* 0x001fe200078e0000 */
[----:B------:R-:W-:Y:S01]  /*71e0*/  IABS R17, R10 ;  /* 0x0000000a00117213 */ /* 0x000fe20000000000 */
[----:B------:R-:W-:Y:S01]  /*71f0*/  VIADD R16, R19, 0x13e ;  /* 0x0000013e13107836 */ /* 0x000fe20000000000 */
[----:B------:R-:W-:Y:S01]  /*7200*/  IABS R18, R12 ;  /* 0x0000000c00127213 */ /* 0x000fe20000000000 */
[----:B------:R-:W-:Y:S01]  /*7210*/  @!P4 IMAD.MOV R5, RZ, RZ, -R5 ;  /* 0x000000ffff05c224 */ /* 0x000fe200078e0a05 */
[----:B------:R-:W-:Y:S01]  /*7220*/  ISETP.GT.U32.AND P4, PT, R8, R9, PT ;  /* 0x000000090800720c */ /* 0x000fe20003f84070 */
[--C-:B------:R-:W-:Y:S01]  /*7230*/  @!P2 IMAD.IADD R11, R11, 0x1, -R8.reuse ;  /* 0x000000010b0ba824 */ /* 0x100fe200078e0a08 */
[----:B------:R-:W-:Y:S01]  /*7240*/  IABS R0, R16 ;  /* 0x0000001000007213 */ /* 0x000fe20000000000 */
[----:B------:R-:W-:Y:S01]  /*7250*/  @!P1 IMAD.IADD R15, R15, 0x1, -R8 ;  /* 0x000000010f0f9824 */ /* 0x000fe200078e0a08 */
[----:B------:R0:W-:Y:S01]  /*7260*/  STL [R1+0x304], R5 ;  /* 0x0003040501007387 */ /* 0x0001e20000100800 */
[----:B------:R-:W-:Y:S01]  /*7270*/  IMAD.HI.U32 R21, R20, R17, RZ ;  /* 0x0000001114157227 */ /* 0x000fe200078e00ff */
[----:B------:R-:W-:-:S02]  /*7280*/  ISETP.GT.U32.AND P2, PT, R8, R11, PT ;  /* 0x0000000b0800720c */ /* 0x000fc40003f44070 */
[----:B------:R-:W-:Y:S01]  /*7290*/  ISETP.GT.U32.AND P1, PT, R8, R15, PT ;  /* 0x0000000f0800720c */ /* 0x000fe20003f24070 */
[--C-:B------:R-:W-:Y:S01]  /*72a0*/  @!P0 IMAD.IADD R14, R14, 0x1, -R8.reuse ;  /* 0x000000010e0e8824 */ /* 0x100fe200078e0a08 */
[----:B------:R-:W-:Y:S01]  /*72b0*/  ISETP.GE.AND P0, PT, R13, RZ, PT ;  /* 0x000000ff0d00720c */ /* 0x000fe20003f06270 */
[----:B------:R-:W-:Y:S02]  /*72c0*/  IMAD.MOV R21, RZ, RZ, -R21 ;  /* 0x000000ffff157224 */ /* 0x000fe400078e0a15 */
[----:B------:R-:W-:Y:S02]  /*72d0*/  @!P4 IMAD.IADD R9, R9, 0x1, -R8 ;  /* 0x000000010909c824 */ /* 0x000fe400078e0a08 */
[----:B------:R-:W-:-:S03]  /*72e0*/  IMAD.HI.U32 R13, R20, R18, RZ ;  /* 0x00000012140d7227 */ /* 0x000fc600078e00ff */
[C---:B------:R-:W-:Y:S01]  /*72f0*/  ISETP.GT.U32.AND P4, PT, R8.reuse, R9, PT ;  /* 0x000000090800720c */ /* 0x040fe20003f84070 */
[----:B------:R-:W-:Y:S02]  /*7300*/  IMAD R17, R8, R21, R17 ;  /* 0x0000001508117224 */ /* 0x000fe400078e0211 */
[----:B------:R-:W-:Y:S02]  /*7310*/  IMAD.MOV R13, RZ, RZ, -R13 ;  /* 0x000000ffff0d7224 */ /* 0x000fe400078e0a0d */
[--C-:B------:R-:W-:Y:S01]  /*7320*/  @!P2 IMAD.IADD R11, R11, 0x1, -R8.reuse ;  /* 0x000000010b0ba824 */ /* 0x100fe200078e0a08 */
[----:B------:R-:W-:Y:S01]  /*7330*/  ISETP.GE.AND P2, PT, R16, RZ, PT ;  /* 0x000000ff1000720c */ /* 0x000fe20003f46270 */
[----:B------:R-:W-:Y:S01]  /*7340*/  @!P1 IMAD.IADD R15, R15, 0x1, -R8 ;  /* 0x000000010f0f9824 */ /* 0x000fe200078e0a08 */
[C---:B------:R-:W-:Y:S01]  /*7350*/  ISETP.GT.U32.AND P1, PT, R8.reuse, R17, PT ;  /* 0x000000110800720c */ /* 0x040fe20003f24070 */
[----:B------:R-:W-:Y:S02]  /*7360*/  IMAD R16, R8, R13, R18 ;  /* 0x0000000d08107224 */ /* 0x000fe400078e0212 */
[----:B------:R-:W-:-:S02]  /*7370*/  IMAD.MOV.U32 R6, RZ, RZ, R14 ;  /* 0x000000ffff067224 */ /* 0x000fc400078e000e */
[----:B------:R-:W-:Y:S01]  /*7380*/  @!P4 IMAD.IADD R9, R9, 0x1, -R8 ;  /* 0x000000010909c824 */ /* 0x000fe200078e0a08 */
[----:B------:R-:W-:Y:S01]  /*7390*/  ISETP.GT.U32.AND P4, PT, R8, R16, PT ;  /* 0x000000100800720c */ /* 0x000fe20003f84070 */
[----:B------:R-:W-:-:S04]  /*73a0*/  IMAD.HI.U32 R14, R20, R0, RZ ;  /* 0x00000000140e7227 */ /* 0x000fc800078e00ff */
[----:B------:R-:W-:Y:S02]  /*73b0*/  IMAD.MOV R14, RZ, RZ, -R14 ;  /* 0x000000ffff0e7224 */ /* 0x000fe400078e0a0e */
[----:B------:R-:W-:Y:S01]  /*73c0*/  @!P6 IMAD.MOV R6, RZ, RZ, -R6 ;  /* 0x000000ffff06e224 */ /* 0x000fe200078e0a06 */
[----:B------:R-:W-:Y:S01]  /*73d0*/  ISETP.GE.AND P6, PT, R10, RZ, PT ;  /* 0x000000ff0a00720c */ /* 0x000fe20003fc6270 */
[C---:B------:R-:W-:Y:S02]  /*73e0*/  IMAD R10, R8.reuse, R14, R0 ;  /* 0x0000000e080a7224 */ /* 0x040fe400078e0200 */
[--C-:B------:R-:W-:Y:S01]  /*73f0*/  @!P1 IMAD.IADD R17, R17, 0x1, -R8.reuse ;  /* 0x0000000111119824 */ /* 0x100fe200078e0a08 */
[----:B------:R1:W-:Y:S01]  /*7400*/  STL [R1+0x31c], R6 ;  /* 0x00031c0601007387 */ /* 0x0003e20000100800 */
[C---:B------:R-:W-:Y:S02]  /*7410*/  VIADD R0, R19.reuse, 0x13c ;  /* 0x0000013c13007836 */ /* 0x040fe40000000000 */
[----:B0-----:R-:W-:Y:S01]  /*7420*/  IMAD.MOV.U32 R5, RZ, RZ, R15 ;  /* 0x000000ffff057224 */ /* 0x001fe200078e000f */
[----:B------:R-:W-:Y:S01]  /*7430*/  ISETP.GT.U32.AND P1, PT, R8, R17, PT ;  /* 0x000000110800720c */ /* 0x000fe20003f24070 */
[----:B------:R-:W-:Y:S01]  /*7440*/  @!P4 IMAD.IADD R16, R16, 0x1, -R8 ;  /* 0x000000011010c824 */ /* 0x000fe200078e0a08 */
[----:B------:R-:W-:Y:S01]  /*7450*/  IABS R22, R0 ;  /* 0x0000000000167213 */ /* 0x000fe20000000000 */
[----:B------:R-:W-:Y:S01]  /*7460*/  @!P5 IMAD.MOV R5, RZ, RZ, -R5 ;  /* 0x000000ffff05d224 */ /* 0x000fe200078e0a05 */
[----:B------:R-:W-:Y:S01]  /*7470*/  ISETP.GE.AND P5, PT, R12, RZ, PT ;  /* 0x000000ff0c00720c */ /* 0x000fe20003fa6270 */
[C---:B------:R-:W-:Y:S01]  /*7480*/  VIADD R12, R19.reuse, 0x136 ;  /* 0x00000136130c7836 */ /* 0x040fe20000000000 */
[----:B------:R-:W-:Y:S01]  /*7490*/  ISETP.GT.U32.AND P4, PT, R8, R16, PT ;  /* 0x000000100800720c */ /* 0x000fe20003f84070 */
[----:B-1----:R-:W-:Y:S01]  /*74a0*/  IMAD.MOV.U32 R6, RZ, RZ, R11 ;  /* 0x000000ffff067224 */ /* 0x002fe200078e000b */
[----:B------:R0:W-:Y:S01]  /*74b0*/  STL [R1+0x330], R5 ;  /* 0x0003300501007387 */ /* 0x0001e20000100800 */
[----:B------:R-:W-:Y:S01]  /*74c0*/  VIADD R11, R19, 0x13a ;  /* 0x0000013a130b7836 */ /* 0x000fe20000000000 */
[----:B------:R-:W-:Y:S01]  /*74d0*/  IABS R15, R12 ;  /* 0x0000000c000f7213 */ /* 0x000fe20000000000 */
[----:B------:R-:W-:-:S03]  /*74e0*/  IMAD.HI.U32 R13, R20, R22, RZ ;  /* 0x00000016140d7227 */ /* 0x000fc600078e00ff */
[----:B------:R-:W-:Y:S01]  /*74f0*/  IABS R14, R11 ;  /* 0x0000000b000e7213 */ /* 0x000fe20000000000 */
[----:B------:R-:W-:Y:S02]  /*7500*/  IMAD.MOV R13, RZ, RZ, -R13 ;  /* 0x000000ffff0d7224 */ /* 0x000fe400078e0a0d */
[----:B------:R-:W-:Y:S01]  /*7510*/  @!P3 IMAD.MOV R6, RZ, RZ, -R6 ;  /* 0x000000ffff06b224 */ /* 0x000fe200078e0a06 */
[----:B------:R-:W-:Y:S01]  /*7520*/  ISETP.GE.AND P3, PT, R0, RZ, PT ;  /* 0x000000ff0000720c */ /* 0x000fe20003f66270 */
[----:B0-----:R-:W-:Y:S02]  /*7530*/  IMAD.MOV.U32 R5, RZ, RZ, R9 ;  /* 0x000000ffff057224 */ /* 0x001fe400078e0009 */
[----:B------:R-:W-:Y:S01]  /*7540*/  IMAD.HI.U32 R9, R20, R14, RZ ;  /* 0x0000000e14097227 */ /* 0x000fe200078e00ff */
[----:B------:R0:W-:Y:S03]  /*7550*/  STL [R1+0x34c], R6 ;  /* 0x00034c0601007387 */ /* 0x0001e60000100800 */
[----:B------:R-:W-:Y:S01]  /*7560*/  @!P1 IMAD.IADD R17, R17, 0x1, -R8 ;  /* 0x0000000111119824 */ /* 0x000fe200078e0a08 */
[----:B------:R-:W-:Y:S01]  /*7570*/  ISETP.GT.U32.AND P1, PT, R8, R10, PT ;  /* 0x0000000a0800720c */ /* 0x000fe20003f24070 */
[----:B------:R-:W-:-:S02]  /*7580*/  IMAD.MOV R9, RZ, RZ, -R9 ;  /* 0x000000ffff097224 */ /* 0x000fc400078e0a09 */
[C---:B------:R-:W-:Y:S02]  /*7590*/  IMAD R22, R8.reuse, R13, R22 ;  /* 0x0000000d08167224 */ /* 0x040fe400078e0216 */
[----:B------:R-:W-:Y:S02]  /*75a0*/  IMAD R14, R8, R9, R14 ;  /* 0x00000009080e7224 */ /* 0x000fe400078e020e */
[----:B------:R-:W-:Y:S01]  /*75b0*/  @!P4 IMAD.IADD R16, R16, 0x1, -R8 ;  /* 0x000000011010c824 */ /* 0x000fe200078e0a08 */
[C---:B------:R-:W-:Y:S01]  /*75c0*/  ISETP.GT.U32.AND P4, PT, R8.reuse, R22, PT ;  /* 0x000000160800720c */ /* 0x040fe20003f84070 */
[----:B0-----:R-:W-:Y:S02]  /*75d0*/  IMAD.MOV.U32 R6, RZ, RZ, R17 ;  /* 0x000000ffff067224 */ /* 0x001fe400078e0011 */
[----:B------:R-:W-:Y:S02]  /*75e0*/  VIADD R0, R19, 0x138 ;  /* 0x0000013813007836 */ /* 0x000fe40000000000 */
[----:B------:R-:W-:Y:S01]  /*75f0*/  @!P6 IMAD.MOV R6, RZ, RZ, -R6 ;  /* 0x000000ffff06e224 */ /* 0x000fe200078e0a06 */
[----:B------:R-:W-:Y:S01]  /*7600*/  ISETP.GT.U32.AND P6, PT, R8, R14, PT ;  /* 0x0000000e0800720c */ /* 0x000fe20003fc4070 */
[----:B------:R-:W-:Y:S01]  /*7610*/  @!P0 IMAD.MOV R5, RZ, RZ, -R5 ;  /* 0x000000ffff058224 */ /* 0x000fe200078e0a05 */
[----:B------:R-:W-:Y:S01]  /*7620*/  ISETP.GE.AND P0, PT, R11, RZ, PT ;  /* 0x000000ff0b00720c */ /* 0x000fe20003f06270 */
[----:B------:R-:W-:Y:S01]  /*7630*/  IMAD.HI.U32 R9, R20, R15, RZ ;  /* 0x0000000f14097227 */ /* 0x000fe200078e00ff */
[----:B------:R-:W-:-:S02]  /*7640*/  IABS R11, R0 ;  /* 0x00000000000b7213 */ /* 0x000fc40000000000 */
[----:B------:R0:W-:Y:S01]  /*7650*/  STL [R1+0x350], R5 ;  /* 0x0003500501007387 */ /* 0x0001e20000100800 */
[--C-:B------:R-:W-:Y:S02]  /*7660*/  @!P4 IMAD.IADD R22, R22, 0x1, -R8.reuse ;  /* 0x000000011616c824 */ /* 0x100fe400078e0a08 */
[----:B------:R-:W-:Y:S01]  /*7670*/  IMAD.HI.U32 R13, R20, R11, RZ ;  /* 0x0000000b140d7227 */ /* 0x000fe200078e00ff */
[----:B------:R-:W-:Y:S02]  /*7680*/  STL [R1+0x354], R6 ;  /* 0x0003540601007387 */ /* 0x000fe40000100800 */
[----:B------:R-:W-:Y:S01]  /*7690*/  ISETP.GT.U32.AND P4, PT, R8, R22, PT ;  /* 0x000000160800720c */ /* 0x000fe20003f84070 */
[----:B------:R-:W-:Y:S02]  /*76a0*/  @!P6 IMAD.IADD R14, R14, 0x1, -R8 ;  /* 0x000000010e0ee824 */ /* 0x000fe400078e0a08 */
[----:B------:R-:W-:Y:S02]  /*76b0*/  IMAD.MOV R13, RZ, RZ, -R13 ;  /* 0x000000ffff0d7224 */ /* 0x000fe400078e0a0d */
[----:B0-----:R-:W-:Y:S01]  /*76c0*/  IMAD.MOV.U32 R5, RZ, RZ, R16 ;  /* 0x000000ffff057224 */ /* 0x001fe200078e0010 */
[----:B------:R-:W-:Y:S01]  /*76d0*/  ISETP.GT.U32.AND P6, PT, R8, R14, PT ;  /* 0x0000000e0800720c */ /* 0x000fe20003fc4070 */
[----:B------:R-:W-:-:S02]  /*76e0*/  VIADD R21, R19, 0x134 ;  /* 0x0000013413157836 */ /* 0x000fc40000000000 */
[----:B------:R-:W-:Y:S01]  /*76f0*/  @!P5 IMAD.MOV R5, RZ, RZ, -R5 ;  /* 0x000000ffff05d224 */ /* 0x000fe200078e0a05 */
[----:B------:R-:W-:Y:S01]  /*7700*/  ISETP.GE.AND P5, PT, R0, RZ, PT ;  /* 0x000000ff0000720c */ /* 0x000fe20003fa6270 */
[----:B------:R-:W-:Y:S01]  /*7710*/  @!P1 IMAD.IADD R10, R10, 0x1, -R8 ;  /* 0x000000010a0a9824 */ /* 0x000fe200078e0a08 */
[----:B------:R-:W-:Y:S01]  /*7720*/  IABS R17, R21 ;  /* 0x0000001500117213 */ /* 0x000fe20000000000 */
[----:B------:R-:W-:Y:S01]  /*7730*/  IMAD.MOV R9, RZ, RZ, -R9 ;  /* 0x000000ffff097224 */ /* 0x000fe200078e0a09 */
[----:B------:R0:W-:Y:S01]  /*7740*/  STL [R1+0x358], R5 ;  /* 0x0003580501007387 */ /* 0x0001e20000100800 */
[C---:B------:R-:W-:Y:S01]  /*7750*/  IMAD R0, R8.reuse, R13, R11 ;  /* 0x0000000d08007224 */ /* 0x040fe200078e020b */
[C---:B------:R-:W-:Y:S01]  /*7760*/  ISETP.GT.U32.AND P1, PT, R8.reuse, R10, PT ;  /* 0x0000000a0800720c */ /* 0x040fe20003f24070 */
[----:B------:R-:W-:Y:S02]  /*7770*/  VIADD R16, R19, 0x132 ;  /* 0x0000013213107836 */ /* 0x000fe40000000000 */
[----:B------:R-:W-:-:S02]  /*7780*/  IMAD R15, R8, R9, R15 ;  /* 0x00000009080f7224 */ /* 0x000fc400078e020f */
[----:B------:R-:W-:Y:S01]  /*7790*/  @!P4 IMAD.IADD R22, R22, 0x1, -R8 ;  /* 0x000000011616c824 */ /* 0x000fe200078e0a08 */
[----:B------:R-:W-:Y:S01]  /*77a0*/  IABS R27, R16 ;  /* 0x00000010001b7213 */ /* 0x000fe20000000000 */
[----:B------:R-:W-:Y:S01]  /*77b0*/  IMAD.HI.U32 R13, R20, R17, RZ ;  /* 0x00000011140d7227 */ /* 0x000fe200078e00ff */
[----:B------:R-:W-:-:S03]  /*77c0*/  ISETP.GT.U32.AND P4, PT, R8, R0, PT ;  /* 0x000000000800720c */ /* 0x000fc60003f84070 */
[----:B------:R-:W-:Y:S01]  /*77d0*/  @!P6 IMAD.IADD R14, R14, 0x1, -R8 ;  /* 0x000000010e0ee824 */ /* 0x000fe200078e0a08 */
[----:B------:R-:W-:Y:S01]  /*77e0*/  ISETP.GT.U32.AND P6, PT, R8, R15, PT ;  /* 0x0000000f0800720c */ /* 0x000fe20003fc4070 */
[----:B------:R-:W-:Y:S02]  /*77f0*/  IMAD.MOV R13, RZ, RZ, -R13 ;  /* 0x000000ffff0d7224 */ /* 0x000fe400078e0a0d */
[----:B------:R-:W-:-:S04]  /*7800*/  IMAD.HI.U32 R26, R20, R27, RZ ;  /* 0x0000001b141a7227 */ /* 0x000fc800078e00ff */
[----:B------:R-:W-:Y:S02]  /*7810*/  IMAD R17, R8, R13, R17 ;  /* 0x0000000d08117224 */ /* 0x000fe400078e0211 */
[----:B------:R-:W-:Y:S02]  /*7820*/  IMAD.MOV R26, RZ, RZ, -R26 ;  /* 0x000000ffff1a7224 */ /* 0x000fe400078e0a1a */
[--C-:B------:R-:W-:Y:S01]  /*7830*/  @!P1 IMAD.IADD R10, R10, 0x1, -R8.reuse ;  /* 0x000000010a0a9824 */ /* 0x100fe200078e0a08 */
[----:B------:R-:W-:Y:S01]  /*7840*/  ISETP.GE.AND P1, PT, R12, RZ, PT ;  /* 0x000000ff0c00720c */ /* 0x000fe20003f26270 */
[----:B------:R-:W-:Y:S01]  /*7850*/  @!P4 IMAD.IADD R0, R0, 0x1, -R8 ;  /* 0x000000010000c824 */ /* 0x000fe200078e0a08 */
[C---:B------:R-:W-:Y:S01]  /*7860*/  ISETP.GT.U32.AND P4, PT, R8.reuse, R17, PT ;  /* 0x000000110800720c */ /* 0x040fe20003f84070 */
[----:B------:R-:W-:Y:S02]  /*7870*/  IMAD R26, R8, R26, R27 ;  /* 0x0000001a081a7224 */ /* 0x000fe400078e021b */
[----:B0-----:R-:W-:-:S02]  /*7880*/  IMAD.MOV.U32 R5, RZ, RZ, R10 ;  /* 0x000000ffff057224 */ /* 0x001fc400078e000a */
[--C-:B------:R-:W-:Y:S01]  /*7890*/  @!P6 IMAD.IADD R15, R15, 0x1, -R8.reuse ;  /* 0x000000010f0fe824 */ /* 0x100fe200078e0a08 */
[C---:B------:R-:W-:Y:S01]  /*78a0*/  ISETP.GT.U32.AND P6, PT, R8.reuse, R26, PT ;  /* 0x0000001a0800720c */ /* 0x040fe20003fc4070 */
[C---:B------:R-:W-:Y:S02]  /*78b0*/  VIADD R18, R19.reuse, 0x12e ;  /* 0x0000012e13127836 */ /* 0x040fe40000000000 */
[----:B------:R-:W-:Y:S01]  /*78c0*/  @!P2 IMAD.MOV R5, RZ, RZ, -R5 ;  /* 0x000000ffff05a224 */ /* 0x000fe200078e0a05 */
[C---:B------:R-:W-:Y:S01]  /*78d0*/  ISETP.GT.U32.AND P2, PT, R8.reuse, R15, PT ;  /* 0x0000000f0800720c */ /* 0x040fe20003f44070 */
[----:B------:R-:W-:Y:S01]  /*78e0*/  VIADD R11, R19, 0x12c ;  /* 0x0000012c130b7836 */ /* 0x000fe20000000000 */
[----:B------:R-:W-:Y:S01]  /*78f0*/  IABS R12, R18 ;  /* 0x00000012000c7213 */ /* 0x000fe20000000000 */
[----:B------:R-:W-:Y:S01]  /*7900*/  @!P4 IMAD.IADD R17, R17, 0x1, -R8 ;  /* 0x000000011111c824 */ /* 0x000fe200078e0a08 */
[----:B------:R0:W-:Y:S01]  /*7910*/  STL [R1+0x35c], R5 ;  /* 0x00035c0501007387 */ /* 0x0001e20000100800 */
[----:B------:R-:W-:Y:S01]  /*7920*/  ISETP.GT.U32.AND P4, PT, R8, R0, PT ;  /* 0x000000000800720c */ /* 0x000fe20003f84070 */
[----:B------:R-:W-:Y:S01]  /*7930*/  IMAD.MOV R29, RZ, RZ, -R29 ;  /* 0x000000ffff1d7224 */ /* 0x000fe200078e0a1d */
[----:B------:R-:W-:Y:S01]  /*7940*/  IABS R9, R11 ;  /* 0x0000000b00097213 */ /* 0x000fe20000000000 */
[----:B------:R-:W-:-:S04]  /*7950*/  IMAD.HI.U32 R23, R20, R12, RZ ;  /* 0x0000000c14177227 */ /* 0x000fc800078e00ff */
[----:B------:R-:W-:Y:S01]  /*7960*/  @!P6 IMAD.IADD R26, R26, 0x1, -R8 ;  /* 0x000000011a1ae824 */ /* 0x000fe200078e0a08 */
[----:B------:R-:W-:Y:S01]  /*7970*/  ISETP.GT.U32.AND P6, PT, R8, R17, PT ;  /* 0x000000110800720c */ /* 0x000fe20003fc4070 */
[----:B0-----:R-:W-:Y:S02]  /*7980*/  IMAD.MOV.U32 R5, RZ, RZ, R22 ;  /* 0x000000ffff057224 */ /* 0x001fe400078e0016 */
[----:B------:R-:W-:-:S04]  /*7990*/  IMAD.HI.U32 R13, R20, R9, RZ ;  /* 0x00000009140d7227 */ /* 0x000fc800078e00ff */
[----:B------:R-:W-:Y:S01]  /*79a0*/  @!P3 IMAD.MOV R5, RZ, RZ, -R5 ;  /* 0x000000ffff05b224 */ /* 0x000fe200078e0a05 */
[C---:B------:R-:W-:Y:S01]  /*79b0*/  ISETP.GT.U32.AND P3, PT, R8.reuse, R26, PT ;  /* 0x0000001a0800720c */ /* 0x040fe20003f64070 */
[----:B------:R-:W-:Y:S02]  /*79c0*/  IMAD.MOV R23, RZ, RZ, -R23 ;  /* 0x000000ffff177224 */ /* 0x000fe400078e0a17 */
[C---:B------:R-:W-:Y:S01]  /*79d0*/  IMAD R25, R8.reuse, R29, R25 ;  /* 0x0000001d08197224 */ /* 0x040fe200078e0219 */
[----:B------:R0:W-:Y:S01]  /*79e0*/  STL [R1+0x360], R5 ;  /* 0x0003600501007387 */ /* 0x0001e20000100800 */
[----:B------:R-:W-:Y:S02]  /*79f0*/  IMAD.MOV R13, RZ, RZ, -R13 ;  /* 0x000000ffff0d7224 */ /* 0x000fe400078e0a0d */
[C---:B------:R-:W-:Y:S02]  /*7a00*/  IMAD R12, R8.reuse, R23, R12 ;  /* 0x00000017080c7224 */ /* 0x040fe400078e020c */
[----:B------:R-:W-:-:S02]  /*7a10*/  IMAD R9, R8, R13, R9 ;  /* 0x0000000d08097224 */ /* 0x000fc400078e0209 */
[--C-:B------:R-:W-:Y:S01]  /*7a20*/  @!P4 IMAD.IADD R0, R0, 0x1, -R8.reuse ;  /* 0x000000010000c824 */ /* 0x100fe200078e0a08 */
[C---:B------:R-:W-:Y:S01]  /*7a30*/  ISETP.GT.U32.AND P4, PT, R8.reuse, R12, PT ;  /* 0x0000000c0800720c */ /* 0x040fe20003f84070 */
[----:B------:R-:W-:Y:S01]  /*7a40*/  @!P6 IMAD.IADD R17, R17, 0x1, -R8 ;  /* 0x000000011111e824 */ /* 0x000fe200078e0a08 */
[C---:B------:R-:W-:Y:S01]  /*7a50*/  ISETP.GT.U32.AND P6, PT, R8.reuse, R9, PT ;  /* 0x000000090800720c */ /* 0x040fe20003fc4070 */
[----:B0-----:R-:W-:Y:S02]  /*7a60*/  IMAD.MOV.U32 R5, RZ, RZ, R14 ;  /* 0x000000ffff057224 */ /* 0x001fe400078e000e */
[----:B------:R-:W-:Y:S02]  /*7a70*/  VIADD R23, R19, 0x12a ;  /* 0x0000012a13177836 */ /* 0x000fe40000000000 */
[----:B------:R-:W-:Y:S01]  /*7a80*/  @!P0 IMAD.MOV R5, RZ, RZ, -R5 ;  /* 0x000000ffff058224 */ /* 0x000fe200078e0a05 */
[----:B------:R-:W-:Y:S01]  /*7a90*/  ISETP.GT.U32.AND P0, PT, R8, R25, PT ;  /* 0x000000190800720c */ /* 0x000fe20003f04070 */
[----:B------:R-:W-:Y:S01]  /*7aa0*/  @!P2 IMAD.IADD R15, R15, 0x1, -R8 ;  /* 0x000000010f0fa824 */ /* 0x000fe200078e0a08 */
[----:B------:R-:W-:Y:S01]  /*7ab0*/  IABS R13, R23 ;  /* 0x00000017000d7213 */ /* 0x000fe20000000000 */
[----:B------:R-:W-:Y:S01]  /*7ac0*/  VIADD R10, R19, 0x128 ;  /* 0x00000128130a7836 */ /* 0x000fe20000000000 */
[----:B------:R0:W-:Y:S01]  /*7ad0*/  STL [R1+0x364], R5 ;  /* 0x0003640501007387 */ /* 0x0001e20000100800 */
[----:B------:R-:W-:Y:S01]  /*7ae0*/  IMAD.MOV.U32 R6, RZ, RZ, R0 ;  /* 0x000000ffff067224 */ /* 0x000fe200078e0000 */
[----:B------:R-:W-:Y:S01]  /*7af0*/  ISETP.GE.AND P2, PT, R21, RZ, PT ;  /* 0x000000ff1500720c */ /* 0x000fe20003f46270 */
[--C-:B------:R-:W-:Y:S01]  /*7b00*/  @!P4 IMAD.IADD R12, R12, 0x1, -R8.reuse ;  /* 0x000000010c0cc824 */ /* 0x100fe200078e0a08 */
[----:B------:R-:W-:Y:S01]  /*7b10*/  IABS R22, R10 ;  /* 0x0000000a00167213 */ /* 0x000fe20000000000 */
[----:B------:R-:W-:Y:S01]  /*7b20*/  @!P3 IMAD.IADD R26, R26, 0x1, -R8 ;  /* 0x000000011a1ab824 */ /* 0x000fe200078e0a08 */
[----:B------:R-:W-:Y:S01]  /*7b30*/  ISETP.GE.AND P3, PT, R16, RZ, PT ;  /* 0x000000ff1000720c */ /* 0x000fe20003f66270 */
[----:B------:R-:W-:Y:S01]  /*7b40*/  @!P5 IMAD.MOV R6, RZ, RZ, -R6 ;  /* 0x000000ffff06d224 */ /* 0x000fe200078e0a06 */
[----:B------:R-:W-:Y:S01]  /*7b50*/  ISETP.GE.AND P4, PT, R18, RZ, PT ;  /* 0x000000ff1200720c */ /* 0x000fe20003f86270 */
[--C-:B------:R-:W-:Y:S01]  /*7b60*/  @!P0 IMAD.IADD R25, R25, 0x1, -R8.reuse ;  /* 0x0000000119198824 */ /* 0x100fe200078e0a08 */
[----:B------:R-:W-:Y:S01]  /*7b70*/  ISETP.GE.AND P0, PT, R24, RZ, PT ;  /* 0x000000ff1800720c */ /* 0x000fe20003f06270 */
[----:B0-----:R-:W-:Y:S01]  /*7b80*/  IMAD.MOV.U32 R5, RZ, RZ, R15 ;  /* 0x000000ffff057224 */ /* 0x001fe200078e000f */
[----:B------:R0:W-:Y:S01]  /*7b90*/  STL [R1+0x378], R6 ;  /* 0x0003780601007387 */ /* 0x0001e20000100800 */
[----:B------:R-:W-:Y:S01]  /*7ba0*/  @!P6 IMAD.IADD R9, R9, 0x1, -R8 ;  /* 0x000000010909e824 */ /* 0x000fe200078e0a08 */
[C---:B------:R-:W-:Y:S01]  /*7bb0*/  ISETP.GT.U32.AND P5, PT, R8.reuse, R25, PT ;  /* 0x000000190800720c */ /* 0x040fe20003fa4070 */
[----:B------:R-:W-:Y:S01]  /*7bc0*/  @!P1 IMAD.MOV R5, RZ, RZ, -R5 ;  /* 0x000000ffff059224 */ /* 0x000fe200078e0a05 */
[----:B------:R-:W-:Y:S01]  /*7bd0*/  ISETP.GT.U32.AND P1, PT, R8, R12, PT ;  /* 0x0000000c0800720c */ /* 0x000fe20003f24070 */
[----:B------:R-:W-:Y:S01]  /*7be0*/  IMAD.HI.U32 R14, R20, R13, RZ ;  /* 0x0000000d140e7227 */ /* 0x000fe200078e00ff */
[----:B------:R-:W-:-:S02]  /*7bf0*/  ISETP.GT.U32.AND P6, PT, R8, R9, PT ;  /* 0x000000090800720c */ /* 0x000fc40003fc4070 */
[----:B------:R1:W-:Y:S01]  /*7c00*/  STL [R1+0x374], R5 ;  /* 0x0003740501007387 */ /* 0x0003e20000100800 */
[----:B------:R-:W-:-:S04]  /*7c10*/  IMAD.HI.U32 R21, R20, R22, RZ ;  /* 0x0000001614157227 */ /* 0x000fc800078e00ff */
[----:B------:R-:W-:Y:S02]  /*7c20*/  IMAD.MOV R14, RZ, RZ, -R14 ;  /* 0x000000ffff0e7224 */ /* 0x000fe400078e0a0e */
[----:B0-----:R-:W-:Y:S02]  /*7c30*/  IMAD.MOV.U32 R6, RZ, RZ, R17 ;  /* 0x000000ffff067224 */ /* 0x001fe400078e0011 */
[----:B------:R-:W-:Y:S02]  /*7c40*/  IMAD.MOV R21, RZ, RZ, -R21 ;  /* 0x000000ffff157224 */ /* 0x000fe400078e0a15 */
[----:B-1----:R-:W-:Y:S02]  /*7c50*/  IMAD.MOV.U32 R5, RZ, RZ, R26 ;  /* 0x000000ffff057224 */ /* 0x002fe400078e001a */
[----:B------:R-:W-:Y:S02]  /*7c60*/  IMAD R13, R8, R14, R13 ;  /* 0x0000000e080d7224 */ /* 0x000fe400078e020d */
[----:B------:R-:W-:-:S02]  /*7c70*/  VIADD R0, R19, 0x126 ;  /* 0x0000012613007836 */ /* 0x000fc40000000000 */
[----:B------:R-:W-:Y:S01]  /*7c80*/  @!P2 IMAD.MOV R6, RZ, RZ, -R6 ;  /* 0x000000ffff06a224 */ /* 0x000fe200078e0a06 */
[C---:B------:R-:W-:Y:S01]  /*7c90*/  ISETP.GT.U32.AND P2, PT, R8.reuse, R13, PT ;  /* 0x0000000d0800720c */ /* 0x040fe20003f44070 */
[C---:B------:R-:W-:Y:S01]  /*7ca0*/  IMAD R21, R8.reuse, R21, R22 ;  /* 0x0000001508157224 */ /* 0x040fe200078e0216 */
[----:B------:R-:W-:Y:S01]  /*7cb0*/  IABS R17, R0 ;  /* 0x0000000000117213 */ /* 0x000fe20000000000 */
[----:B------:R-:W-:Y:S01]  /*7cc0*/  @!P3 IMAD.MOV R5, RZ, RZ, -R5 ;  /* 0x000000ffff05b224 */ /* 0x000fe200078e0a05 */
[----:B------:R0:W-:Y:S01]  /*7cd0*/  STL [R1+0x38c], R6 ;  /* 0x00038c0601007387 */ /* 0x0001e20000100800 */
[--C-:B------:R-:W-:Y:S01]  /*7ce0*/  @!P5 IMAD.IADD R25, R25, 0x1, -R8.reuse ;  /* 0x000000011919d824 */ /* 0x100fe200078e0a08 */
[----:B------:R-:W-:Y:S01]  /*7cf0*/  ISETP.GT.U32.AND P5, PT, R8, R21, PT ;  /* 0x000000150800720c */ /* 0x000fe20003fa4070 */
[--C-:B------:R-:W-:Y:S01]  /*7d00*/  @!P1 IMAD.IADD R12, R12, 0x1, -R8.reuse ;  /* 0x000000010c0c9824 */ /* 0x100fe200078e0a08 */
[----:B------:R1:W-:Y:S01]  /*7d10*/  STL [R1+0x39c], R5 ;  /* 0x00039c0501007387 */ /* 0x0003e20000100800 */
[----:B------:R-:W-:Y:S01]  /*7d20*/  @!P6 IMAD.IADD R9, R9, 0x1, -R8 ;  /* 0x000000010909e824 */ /* 0x000fe200078e0a08 */
[----:B------:R-:W-:Y:S01]  /*7d30*/  ISETP.GE.AND P3, PT, R11, RZ, PT ;  /* 0x000000ff0b00720c */ /* 0x000fe20003f66270 */
[----:B------:R-:W-:Y:S01]  /*7d40*/  VIADD R14, R19, 0x124 ;  /* 0x00000124130e7836 */ /* 0x000fe20000000000 */
[----:B------:R-:W-:Y:S01]  /*7d50*/  ISETP.GE.AND P6, PT, R10, RZ, PT ;  /* 0x000000ff0a00720c */ /* 0x000fe20003fc6270 */
[----:B------:R-:W-:Y:S01]  /*7d60*/  IMAD.HI.U32 R10, R20, R17, RZ ;  /* 0x00000011140a7227 */ /* 0x000fe200078e00ff */
[----:B------:R-:W-:-:S02]  /*7d70*/  ISETP.GE.AND P1, PT, R23, RZ, PT ;  /* 0x000000ff1700720c */ /* 0x000fc40003f26270 */
[----:B------:R-:W-:Y:S01]  /*7d80*/  IABS R22, R14 ;  /* 0x0000000e00167213 */ /* 0x000fe20000000000 */
[----:B0-----:R-:W-:Y:S02]  /*7d90*/  IMAD.MOV.U32 R6, RZ, RZ, R25 ;  /* 0x000000ffff067224 */ /* 0x001fe400078e0019 */
[----:B-1----:R-:W-:Y:S02]  /*7da0*/  IMAD.MOV.U32 R5, RZ, RZ, R12 ;  /* 0x000000ffff057224 */ /* 0x002fe400078e000c */
[----:B------:R-:W-:Y:S02]  /*7db0*/  @!P0 IMAD.MOV R6, RZ, RZ, -R6 ;  /* 0x000000ffff068224 */ /* 0x000fe400078e0a06 */
[----:B------:R-:W-:Y:S01]  /*7dc0*/  @!P4 IMAD.MOV R5, RZ, RZ, -R5 ;  /* 0x000000ffff05c224 */ /* 0x000fe200078e0a05 */
[----:B------:R-:W-:Y:S01]  /*7dd0*/  ISETP.GE.AND P4, PT, R14, RZ, PT ;  /* 0x000000ff0e00720c */ /* 0x000fe20003f86270 */
[----:B------:R-:W-:Y:S01]  /*7de0*/  IMAD.MOV R10, RZ, RZ, -R10 ;  /* 0x000000ffff0a7224 */ /* 0x000fe200078e0a0a */
[----:B------:R-:W-:Y:S01]  /*7df0*/  STL [R1+0x3ac], R6 ;  /* 0x0003ac0601007387 */ /* 0x000fe20000100800 */
[--C-:B------:R-:W-:Y:S01]  /*7e00*/  @!P2 IMAD.IADD R13, R13, 0x1, -R8.reuse ;  /* 0x000000010d0da824 */ /* 0x100fe200078e0a08 */
[----:B------:R-:W-:Y:S01]  /*7e10*/  ISETP.GE.AND P2, PT, R0, RZ, PT ;  /* 0x000000ff0000720c */ /* 0x000fe20003f46270 */
[C---:B------:R-:W-:Y:S01]  /*7e20*/  IMAD R17, R8.reuse, R10, R17 ;  /* 0x0000000a08117224 */ /* 0x040fe200078e0211 */
[----:B------:R0:W-:Y:S01]  /*7e30*/  STL [R1+0x3a8], R5 ;  /* 0x0003a80501007387 */ /* 0x0001e20000100800 */
[----:B------:R-:W-:Y:S01]  /*7e40*/  @!P5 IMAD.IADD R21, R21, 0x1, -R8 ;  /* 0x000000011515d824 */ /* 0x000fe200078e0a08 */
[----:B------:R-:W-:Y:S01]  /*7e50*/  ISETP.GT.U32.AND P0, PT, R8, R13, PT ;  /* 0x0000000d0800720c */ /* 0x000fe20003f04070 */
[----:B------:R-:W-:-:S03]  /*7e60*/  IMAD.HI.U32 R0, R20, R22, RZ ;  /* 0x0000001614007227 */ /* 0x000fc600078e00ff */
[C---:B------:R-:W-:Y:S01]  /*7e70*/  ISETP.GT.U32.AND P5, PT, R8.reuse, R21, PT ;  /* 0x000000150800720c */ /* 0x040fe20003fa4070 */
[----:B------:R-:W-:Y:S02]  /*7e80*/  IMAD.MOV R0, RZ, RZ, -R0 ;  /* 0x000000ffff007224 */ /* 0x000fe400078e0a00 */
[----:B------:R-:W-:Y:S02]  /*7e90*/  VIADD R18, R19, 0x122 ;  /* 0x0000012213127836 */ /* 0x000fe40000000000 */
[----:B0-----:R-:W-:Y:S02]  /*7ea0*/  IMAD.MOV.U32 R5, RZ, RZ, R9 ;  /* 0x000000ffff057224 */ /* 0x001fe400078e0009 */
[C---:B------:R-:W-:Y:S02]  /*7eb0*/  IMAD R22, R8.reuse, R0, R22 ;  /* 0x0000000008167224 */ /* 0x040fe400078e0216 */
[----:B------:R-:W-:Y:S01]  /*7ec0*/  @!P3 IMAD.MOV R5, RZ, RZ, -R5 ;  /* 0x000000ffff05b224 */ /* 0x000fe200078e0a05 */
[----:B------:R-:W-:Y:S01]  /*7ed0*/  ISETP.GT.U32.AND P3, PT, R8, R17, PT ;  /* 0x000000110800720c */ /* 0x000fe20003f64070 */
[--C-:B------:R-:W-:Y:S01]  /*7ee0*/  @!P0 IMAD.IADD R13, R13, 0x1, -R8.reuse ;  /* 0x000000010d0d8824 */ /* 0x100fe200078e0a08 */
[----:B------:R-:W-:Y:S01]  /*7ef0*/  ISETP.GE.AND P0, PT, R18, RZ, PT ;  /* 0x000000ff1200720c */ /* 0x000fe20003f06270 */
[----:B------:R-:W-:Y:S01]  /*7f00*/  @!P5 IMAD.IADD R21, R21, 0x1, -R8 ;  /* 0x000000011515d824 */ /* 0x000fe200078e0a08 */
[----:B------:R-:W-:Y:S01]  /*7f10*/  IABS R18, R18 ;  /* 0x0000001200127213 */ /* 0x000fe20000000000 */
[C---:B------:R-:W-:Y:S01]  /*7f20*/  VIADD R0, R19.reuse, 0x11e ;  /* 0x0000011e13007836 */ /* 0x040fe20000000000 */
[----:B------:R-:W-:Y:S01]  /*7f30*/  ISETP.GT.U32.AND P5, PT, R8, R22, PT ;  /* 0x000000160800720c */ /* 0x000fe20003fa4070 */
[----:B------:R-:W-:Y:S01]  /*7f40*/  VIADD R9, R19, 0x120 ;  /* 0x0000012013097836 */ /* 0x000fe20000000000 */
[----:B------:R0:W-:Y:S01]  /*7f50*/  STL [R1+0x3b4], R5 ;  /* 0x0003b40501007387 */ /* 0x0001e20000100800 */
[----:B------:R-:W-:Y:S01]  /*7f60*/  IMAD.HI.U32 R11, R20, R18, RZ ;  /* 0x00000012140b7227 */ /* 0x000fe200078e00ff */
[----:B------:R-:W-:-:S02]  /*7f70*/  IABS R10, R0 ;  /* 0x00000000000a7213 */ /* 0x000fc40000000000 */
[----:B------:R-:W-:Y:S01]  /*7f80*/  IABS R15, R9 ;  /* 0x00000009000f7213 */ /* 0x000fe20000000000 */
[----:B------:R-:W-:Y:S02]  /*7f90*/  @!P3 IMAD.IADD R17, R17, 0x1, -R8 ;  /* 0x000000011111b824 */ /* 0x000fe400078e0a08 */
[----:B------:R-:W-:Y:S02]  /*7fa0*/  IMAD.MOV R11, RZ, RZ, -R11 ;  /* 0x000000ffff0b7224 */ /* 0x000fe400078e0a0b */
[----:B------:R-:W-:Y:S01]  /*7fb0*/  VIADD R12, R19, 0x118 ;  /* 0x00000118130c7836 */ /* 0x000fe20000000000 */
[C---:B------:R-:W-:Y:S01]  /*7fc0*/  ISETP.GT.U32.AND P3, PT, R8.reuse, R17, PT ;  /* 0x000000110800720c */ /* 0x040fe20003f64070 */
[----:B0-----:R-:W-:Y:S02]  /*7fd0*/  IMAD.MOV.U32 R5, RZ, RZ, R13 ;  /* 0x000000ffff057224 */ /* 0x001fe400078e000d */
[----:B------:R-:W-:Y:S01]  /*7fe0*/  IMAD R18, R8, R11, R18 ;  /* 0x0000000b08127224 */ /* 0x000fe200078e0212 */
[----:B------:R-:W-:Y:S01]  /*7ff0*/  IABS R16, R12 ;  /* 0x0000000c00107213 */ /* 0x000fe20000000000 */
[----:B------:R-:W-:-:S02]  /*8000*/  IMAD.MOV.U32 R13, RZ, RZ, R10 ;  /* 0x000000ffff0d7224 */ /* 0x000fc400078e000a */
[--C-:B------:R-:W-:Y:S02]  /*8010*/  @!P5 IMAD.IADD R22, R22, 0x1, -R8.reuse ;  /* 0x000000011616d824 */ /* 0x100fe400078e0a08 */
[----:B------:R-:W-:Y:S01]  /*8020*/  @!P1 IMAD.MOV R5, RZ, RZ, -R5 ;  /* 0x000000ffff059224 */ /* 0x000fe200078e0a05 */
[----:B------:R-:W-:Y:S01]  /*8030*/  ISETP.GE.AND P1, PT, R9, RZ, PT ;  /* 0x000000ff0900720c */ /* 0x000fe20003f26270 */
[----:B------:R-:W-:Y:S01]  /*8040*/  IMAD.HI.U32 R9, R20, R13, RZ ;  /* 0x0000000d14097227 */ /* 0x000fe200078e00ff */
[C---:B------:R-:W-:Y:S02]  /*8050*/  ISETP.GT.U32.AND P5, PT, R8.reuse, R22, PT ;  /* 0x000000160800720c */ /* 0x040fe40003fa4070 */
[----:B------:R0:W-:Y:S01]  /*8060*/  STL [R1+0x334], R5 ;  /* 0x0003340501007387 */ /* 0x0001e20000100800 */
[----:B------:R-:W-:Y:S01]  /*8070*/  @!P3 IMAD.IADD R17, R17, 0x1, -R8 ;  /* 0x000000011111b824 */ /* 0x000fe200078e0a08 */
[----:B------:R-:W-:Y:S01]  /*8080*/  ISETP.GT.U32.AND P3, PT, R8, R18, PT ;  /* 0x000000120800720c */ /* 0x000fe20003f64070 */
[----:B------:R-:W-:-:S04]  /*8090*/  IMAD.HI.U32 R10, R20, R15, RZ ;  /* 0x0000000f140a7227 */ /* 0x000fc800078e00ff */
[----:B------:R-:W-:Y:S02]  /*80a0*/  IMAD.MOV R9, RZ, RZ, -R9 ;  /* 0x000000ffff097224 */ /* 0x000fe400078e0a09 */
[----:B------:R-:W-:Y:S02]  /*80b0*/  IMAD.MOV R10, RZ, RZ, -R10 ;  /* 0x000000ffff0a7224 */ /* 0x000fe400078e0a0a */
[----:B0-----:R-:W-:Y:S02]  /*80c0*/  IMAD.MOV.U32 R5, RZ, RZ, R21 ;  /* 0x000000ffff057224 */ /* 0x001fe400078e0015 */
[----:B------:R-:W-:Y:S02]  /*80d0*/  IMAD R13, R8, R9, R13 ;  /* 0x00000009080d7224 */ /* 0x000fe400078e020d */
[----:B------:R-:W-:Y:S01]  /*80e0*/  @!P6 IMAD.MOV R5, RZ, RZ, -R5 ;  /* 0x000000ffff05e224 */ /* 0x000fe200078e0a05 */
[----:B------:R-:W-:Y:S01]  /*80f0*/  ISETP.GE.AND P6, PT, R0, RZ, PT ;  /* 0x000000ff0000720c */ /* 0x000fe20003fc6270 */
[----:B------:R-:W-:-:S02]  /*8100*/  IMAD R15, R8, R10, R15 ;  /* 0x0000000a080f7224 */ /* 0x000fc400078e020f */
[C---:B------:R-:W-:Y:S01]  /*8110*/  VIADD R0, R19.reuse, 0x11c ;  /* 0x0000011c13007836 */ /* 0x040fe20000000000 */
[----:B------:R0:W-:Y:S01]  /*8120*/  STL [R1+0x3b0], R5 ;  /* 0x0003b00501007387 */ /* 0x0001e20000100800 */
[--C-:B------:R-:W-:Y:S01]  /*8130*/  @!P3 IMAD.IADD R18, R18, 0x1, -R8.reuse ;  /* 0x000000011212b824 */ /* 0x100fe200078e0a08 */
[----:B------:R-:W-:Y:S01]  /*8140*/  ISETP.GT.U32.AND P3, PT, R8, R13, PT ;  /* 0x0000000d0800720c */ /* 0x000fe20003f64070 */
[----:B------:R-:W-:Y:S01]  /*8150*/  @!P5 IMAD.IADD R22, R22, 0x1, -R8 ;  /* 0x000000011616d824 */ /* 0x000fe200078e0a08 */
[----:B------:R-:W-:Y:S01]  /*8160*/  ISETP.GT.U32.AND P5, PT, R8, R15, PT ;  /* 0x0000000f0800720c */ /* 0x000fe20003fa4070 */
[C---:B------:R-:W-:Y:S01]  /*8170*/  VIADD R14, R19.reuse, 0x11a ;  /* 0x0000011a130e7836 */ /* 0x040fe20000000000 */
[----:B------:R-:W-:Y:S01]  /*8180*/  IABS R10, R0 ;  /* 0x00000000000a7213 */ /* 0x000fe20000000000 */
[----:B------:R-:W-:Y:S02]  /*8190*/  VIADD R9, R19, 0x116 ;  /* 0x0000011613097836 */ /* 0x000fe40000000000 */
[----:B0-----:R-:W-:Y:S01]  /*81a0*/  IMAD.MOV.U32 R5, RZ, RZ, R17 ;  /* 0x000000ffff057224 */ /* 0x001fe200078e0011 */
[----:B------:R-:W-:Y:S01]  /*81b0*/  IABS R21, R14 ;  /* 0x0000000e00157213 */ /* 0x000fe20000000000 */
[----:B------:R-:W-:Y:S01]  /*81c0*/  IMAD.HI.U32 R17, R20, R10, RZ ;  /* 0x0000000a14117227 */ /* 0x000fe200078e00ff */
[----:B------:R-:W-:-:S03]  /*81d0*/  IABS R11, R9 ;  /* 0x00000009000b7213 */ /* 0x000fc60000000000 */
[----:B------:R-:W-:Y:S01]  /*81e0*/  @!P2 IMAD.MOV R5, RZ, RZ, -R5 ;  /* 0x000000ffff05a224 */ /* 0x000fe200078e0a05 */
[----:B------:R-:W-:Y:S01]  /*81f0*/  ISETP.GT.U32.AND P2, PT, R8, R18, PT ;  /* 0x000000120800720c */ /* 0x000fe20003f44070 */
[----:B------:R-:W-:Y:S02]  /*8200*/  IMAD.MOV R17, RZ, RZ, -R17 ;  /* 0x000000ffff117224 */ /* 0x000fe400078e0a11 */
[--C-:B------:R-:W-:Y:S01]  /*8210*/  @!P3 IMAD.IADD R13, R13, 0x1, -R8.reuse ;  /* 0x000000010d0db824 */ /* 0x100fe200078e0a08 */
[----:B------:R0:W-:Y:S01]  /*8220*/  STL [R1+0x348], R5 ;  /* 0x0003480501007387 */ /* 0x0001e20000100800 */
[----:B------:R-:W-:-:S03]  /*8230*/  @!P5 IMAD.IADD R15, R15, 0x1, -R8 ;  /* 0x000000010f0fd824 */ /* 0x000fc600078e0a08 */
[C---:B------:R-:W-:Y:S02]  /*8240*/  ISETP.GT.U32.AND P3, PT, R8.reuse, R13, PT ;  /* 0x0000000d0800720c */ /* 0x040fe40003f64070 */
[----:B------:R-:W-:-:S03]  /*8250*/  ISETP.GT.U32.AND P5, PT, R8, R15, PT ;  /* 0x0000000f0800720c */ /* 0x000fc60003fa4070 */
[----:B------:R-:W-:Y:S02]  /*8260*/  @!P2 IMAD.IADD R18, R18, 0x1, -R8 ;  /* 0x000000011212a824 */ /* 0x000fe400078e0a08 */
[----:B0-----:R-:W-:Y:S02]  /*8270*/  IMAD.MOV.U32 R5, RZ, RZ, R22 ;  /* 0x000000ffff057224 */ /* 0x001fe400078e0016 */
[----:B------:R-:W-:-:S04]  /*8280*/  IMAD.HI.U32 R22, R20, R21, RZ ;  /* 0x0000001514167227 */ /* 0x000fc800078e00ff */
[----:B------:R-:W-:Y:S01]  /*8290*/  @!P4 IMAD.MOV R5, RZ, RZ, -R5 ;  /* 0x000000ffff05c224 */ /* 0x000fe200078e0a05 */
[----:B------:R-:W-:Y:S01]  /*82a0*/  ISETP.GE.AND P4, PT, R0, RZ, PT ;  /* 0x000000ff0000720c */ /* 0x000fe20003f86270 */
[----:B------:R-:W-:Y:S02]  /*82b0*/  IMAD R0, R8, R17, R10 ;  /* 0x0000001108007224 */ /* 0x000fe400078e020a */
[----:B------:R-:W-:Y:S01]  /*82c0*/  IMAD.HI.U32 R10, R20, R16, RZ ;  /* 0x00000010140a7227 */ /* 0x000fe200078e00ff */
[----:B------:R0:W-:Y:S02]  /*82d0*/  STL [R1+0x3c0], R5 ;  /* 0x0003c00501007387 */ /* 0x0001e40000100800 */
[----:B------:R-:W-:Y:S01]  /*82e0*/  ISETP.GT.U32.AND P2, PT, R8, R0, PT ;  /* 0x000000000800720c */ /* 0x000fe20003f44070 */
[----:B------:R-:W-:-:S04]  /*82f0*/  IMAD.HI.U32 R17, R20, R11, RZ ;  /* 0x0000000b14117227 */ /* 0x000fc800078e00ff */
[----:B------:R-:W-:Y:S02]  /*8300*/  IMAD.MOV R10, RZ, RZ, -R10 ;  /* 0x000000ffff0a7224 */ /* 0x000fe400078e0a0a */
[----:B------:R-:W-:Y:S02]  /*8310*/  IMAD.MOV R22, RZ, RZ, -R22 ;  /* 0x000000ffff167224 */ /* 0x000fe400078e0a16 */
[----:B0-----:R-:W-:Y:S02]  /*8320*/  IMAD.MOV.U32 R5, RZ, RZ, R18 ;  /* 0x000000ffff057224 */ /* 0x001fe400078e0012 */
[----:B------:R-:W-:Y:S02]  /*8330*/  IMAD.MOV R17, RZ, RZ, -R17 ;  /* 0x000000ffff117224 */ /* 0x000fe400078e0a11 */
[----:B------:R-:W-:Y:S02]  /*8340*/  @!P0 IMAD.MOV R5, RZ, RZ, -R5 ;  /* 0x000000ffff058224 */ /* 0x000fe400078e0a05 */
[----:B------:R-:W-:-:S02]  /*8350*/  IMAD R16, R8, R10, R16 ;  /* 0x0000000a08107224 */ /* 0x000fc400078e0210 */
[--C-:B------:R-:W-:Y:S01]  /*8360*/  @!P3 IMAD.IADD R13, R13, 0x1, -R8.reuse ;  /* 0x000000010d0db824 */ /* 0x100fe200078e0a08 */
[----:B------:R0:W-:Y:S01]  /*8370*/  STL [R1+0x390], R5 ;  /* 0x0003900501007387 */ /* 0x0001e20000100800 */
[--C-:B------:R-:W-:Y:S01]  /*8380*/  @!P5 IMAD.IADD R15, R15, 0x1, -R8.reuse ;  /* 0x000000010f0fd824 */ /* 0x100fe200078e0a08 */
[----:B------:R-:W-:Y:S01]  /*8390*/  ISETP.GE.AND P5, PT, R14, RZ, PT ;  /* 0x000000ff0e00720c */ /* 0x000fe20003fa6270 */
[C---:B------:R-:W-:Y:S01]  /*83a0*/  IMAD R14, R8.reuse, R22, R21 ;  /* 0x00000016080e7224 */ /* 0x040fe200078e0215 */
[----:B------:R-:W-:Y:S01]  /*83b0*/  ISETP.GT.U32.AND P3, PT, R8, R16, PT ;  /* 0x000000100800720c */ /* 0x000fe20003f64070 */
[----:B------:R-:W-:Y:S02]  /*83c0*/  @!P2 IMAD.IADD R0, R0, 0x1, -R8 ;  /* 0x000000010000a824 */ /* 0x000fe400078e0a08 */
[C---:B------:R-:W-:Y:S01]  /*83d0*/  IMAD R11, R8.reuse, R17, R11 ;  /* 0x00000011080b7224 */ /* 0x040fe200078e020b */
[C---:B------:R-:W-:Y:S01]  /*83e0*/  ISETP.GT.U32.AND P2, PT, R8.reuse, R14, PT ;  /* 0x0000000e0800720c */ /* 0x040fe20003f44070 */
[----:B------:R-:W-:Y:S01]  /*83f0*/  VIADD R10, R19, 0x114 ;  /* 0x00000114130a7836 */ /* 0x000fe20000000000 */
[----:B------:R-:W-:Y:S01]  /*8400*/  ISETP.GT.U32.AND P0, PT, R8, R0, PT ;  /* 0x000000000800720c */ /* 0x000fe20003f04070 */
[----:B0-----:R-:W-:-:S02]  /*8410*/  IMAD.MOV.U32 R5, RZ, RZ, R13 ;  /* 0x000000ffff057224 */ /* 0x001fc400078e000d */
[----:B------:R-:W-:Y:S01]  /*8420*/  VIADD R13, R19, 0x112 ;  /* 0x00000112130d7836 */ /* 0x000fe20000000000 */
[----:B------:R-:W-:Y:S01]  /*8430*/  IABS R17, R10 ;  /* 0x0000000a00117213 */ /* 0x000fe20000000000 */
[----:B------:R-:W-:Y:S01]  /*8440*/  @!P6 IMAD.MOV R5, RZ, RZ, -R5 ;  /* 0x000000ffff05e224 */ /* 0x000fe200078e0a05 */
[----:B------:R-:W-:Y:S01]  /*8450*/  ISETP.GT.U32.AND P6, PT, R8, R11, PT ;  /* 0x0000000b0800720c */ /* 0x000fe20003fc4070 */
[----:B------:R-:W-:Y:S02]  /*8460*/  IMAD.MOV.U32 R6, RZ, RZ, R15 ;  /* 0x000000ffff067224 */ /* 0x000fe400078e000f */
[----:B------:R-:W-:Y:S01]  /*8470*/  IMAD.MOV.U32 R15, RZ, RZ, R17 ;  /* 0x000000ffff0f7224 */ /* 0x000fe200078e0011 */
[----:B------:R-:W-:Y:S01]  /*8480*/  IABS R17, R13 ;  /* 0x0000000d00117213 */ /* 0x000fe20000000000 */
[----:B------:R-:W-:Y:S02]  /*8490*/  @!P3 IMAD.IADD R16, R16, 0x1, -R8 ;  /* 0x000000011010b824 */ /* 0x000fe400078e0a08 */
[----:B------:R-:W-:Y:S01]  /*84a0*/  @!P1 IMAD.MOV R6, RZ, RZ, -R6 ;  /* 0x000000ffff069224 */ /* 0x000fe200078e0a06 */
[----:B------:R-:W-:Y:S01]  /*84b0*/  ISETP.GE.AND P1, PT, R12, RZ, PT ;  /* 0x000000ff0c00720c */ /* 0x000fe20003f26270 */
[--C-:B------:R-:W-:Y:S01]  /*84c0*/  @!P0 IMAD.IADD R0, R0, 0x1, -R8.reuse ;  /* 0x0000000100008824 */ /* 0x100fe200078e0a08 */
[----:B------:R-:W-:Y:S01]  /*84d0*/  ISETP.GE.AND P0, PT, R9, RZ, PT ;  /* 0x000000ff0900720c */ /* 0x000fe20003f06270 */
[--C-:B------:R-:W-:Y:S01]  /*84e0*/  @!P2 IMAD.IADD R14, R14, 0x1, -R8.reuse ;  /* 0x000000010e0ea824 */ /* 0x100fe200078e0a08 */
[----:B------:R-:W-:Y:S01]  /*84f0*/  STL [R1+0x398], R6 ;  /* 0x0003980601007387 */ /* 0x000fe20000100800 */
[----:B------:R-:W-:Y:S01]  /*8500*/  @!P6 IMAD.IADD R11, R11, 0x1, -R8 ;  /* 0x000000010b0be824 */ /* 0x000fe200078e0a08 */
[----:B------:R-:W-:Y:S01]  /*8510*/  ISETP.GT.U32.AND P6, PT, R8, R16, PT ;  /* 0x000000100800720c */ /* 0x000fe20003fc4070 */
[----:B------:R-:W-:Y:S01]  /*8520*/  IMAD.HI.U32 R9, R20, R17, RZ ;  /* 0x0000001114097227 */ /* 0x000fe200078e00ff */
[----:B------:R0:W-:Y:S01]  /*8530*/  STL [R1+0x3a0], R5 ;  /* 0x0003a00501007387 */ /* 0x0001e20000100800 */
[----:B------:R-:W-:-:S02]  /*8540*/  ISETP.GT.U32.AND P3, PT, R8, R14, PT ;  /* 0x0000000e0800720c */ /* 0x000fc40003f64070 */
[----:B------:R-:W-:Y:S01]  /*8550*/  IMAD.HI.U32 R12, R20, R15, RZ ;  /* 0x0000000f140c7227 */ /* 0x000fe200078e00ff */
[----:B------:R-:W-:-:S03]  /*8560*/  ISETP.GE.AND P2, PT, R10, RZ, PT ;  /* 0x000000ff0a00720c */ /* 0x000fc60003f46270 */
[----:B------:R-:W-:Y:S02]  /*8570*/  IMAD.MOV R9, RZ, RZ, -R9 ;  /* 0x000000ffff097224 */ /* 0x000fe400078e0a09 */
[----:B------:R-:W-:Y:S02]  /*8580*/  IMAD.MOV R12, RZ, RZ, -R12 ;  /* 0x000000ffff0c7224 */ /* 0x000fe400078e0a0c */
[----:B0-----:R-:W-:Y:S02]  /*8590*/  IMAD.MOV.U32 R5, RZ, RZ, R0 ;  /* 0x000000ffff057224 */ /* 0x001fe400078e0000 */
[C---:B------:R-:W-:Y:S02]  /*85a0*/  IMAD R17, R8.reuse, R9, R17 ;  /* 0x0000000908117224 */ /* 0x040fe400078e0211 */
[----:B------:R-:W-:Y:S01]  /*85b0*/  @!P4 IMAD.MOV R5, RZ, RZ, -R5 ;  /* 0x000000ffff05c224 */ /* 0x000fe200078e0a05 */
[C---:B------:R-:W-:Y:S01]  /*85c0*/  ISETP.GT.U32.AND P4, PT, R8.reuse, R11, PT ;  /* 0x0000000b0800720c */ /* 0x040fe20003f84070 */
[----:B------:R-:W-:-:S02]  /*85d0*/  IMAD R15, R8, R12, R15 ;  /* 0x0000000c080f7224 */ /* 0x000fc400078e020f */
[--C-:B------:R-:W-:Y:S01]  /*85e0*/  @!P6 IMAD.IADD R16, R16, 0x1, -R8.reuse ;  /* 0x000000011010e824 */ /* 0x100fe200078e0a08 */
[----:B------:R-:W-:Y:S01]  /*85f0*/  ISETP.GT.U32.AND P6, PT, R8, R17, PT ;  /* 0x000000110800720c */ /* 0x000fe20003fc4070 */
[C---:B------:R-:W-:Y:S01]  /*8600*/  VIADD R12, R19.reuse, 0x10c ;  /* 0x0000010c130c7836 */ /* 0x040fe20000000000 */
[----:B------:R0:W-:Y:S01]  /*8610*/  STL [R1+0x3a4], R5 ;  /* 0x0003a40501007387 */ /* 0x0001e20000100800 */
[C---:B------:R-:W-:Y:S02]  /*8620*/  VIADD R10, R19.reuse, 0x110 ;  /* 0x00000110130a7836 */ /* 0x040fe40000000000 */
[--C-:B------:R-:W-:Y:S01]  /*8630*/  @!P3 IMAD.IADD R14, R14, 0x1, -R8.reuse ;  /* 0x000000010e0eb824 */ /* 0x100fe200078e0a08 */
[----:B------:R-:W-:Y:S01]  /*8640*/  ISETP.GT.U32.AND P3, PT, R8, R15, PT ;  /* 0x0000000f0800720c */ /* 0x000fe20003f64070 */
[----:B------:R-:W-:Y:S01]  /*8650*/  VIADD R0, R19, 0x10e ;  /* 0x0000010e13007836 */ /* 0x000fe20000000000 */
[----:B------:R-:W-:Y:S01]  /*8660*/  IABS R21, R12 ;  /* 0x0000000c00157213 */ /* 0x000fe20000000000 */
[----:B------:R-:W-:Y:S01]  /*8670*/  @!P4 IMAD.IADD R11, R11, 0x1, -R8 ;  /* 0x000000010b0bc824 */ /* 0x000fe200078e0a08 */
[----:B------:R-:W-:Y:S01]  /*8680*/  IABS R18, R10 ;  /* 0x0000000a00127213 */ /* 0x000fe20000000000 */
[----:B------:R-:W-:Y:S01]  /*8690*/  IMAD.MOV.U32 R6, RZ, RZ, R16 ;  /* 0x000000ffff067224 */ /* 0x000fe200078e0010 */
[----:B------:R-:W-:Y:S01]  /*86a0*/  ISETP.GE.AND P4, PT, R13, RZ, PT ;  /* 0x000000ff0d00720c */ /* 0x000fe20003f86270 */
[----:B------:R-:W-:Y:S01]  /*86b0*/  IMAD.MOV.U32 R13, RZ, RZ, R21 ;  /* 0x000000ffff0d7224 */ /* 0x000fe200078e0015 */
[----:B------:R-:W-:Y:S01]  /*86c0*/  IABS R9, R0 ;  /* 0x0000000000097213 */ /* 0x000fe20000000000 */
[----:B------:R-:W-:-:S04]  /*86d0*/  IMAD.HI.U32 R21, R20, R18, RZ ;  /* 0x0000001214157227 */ /* 0x000fc800078e00ff */
[----:B0-----:R-:W-:Y:S02]  /*86e0*/  IMAD.MOV.U32 R5, RZ, RZ, R14 ;  /* 0x000000ffff057224 */ /* 0x001fe400078e000e */
[----:B------:R-:W-:Y:S02]  /*86f0*/  @!P6 IMAD.IADD R17, R17, 0x1, -R8 ;  /* 0x000000011111e824 */ /* 0x000fe400078e0a08 */
[----:B------:R-:W-:-:S03]  /*8700*/  IMAD.HI.U32 R22, R20, R9, RZ ;  /* 0x0000000914167227 */ /* 0x000fc600078e00ff */
[----:B------:R-:W-:Y:S01]  /*8710*/  ISETP.GT.U32.AND P6, PT, R8, R17, PT ;  /* 0x000000110800720c */ /* 0x000fe20003fc4070 */
[----:B------:R-:W-:Y:S02]  /*8720*/  IMAD.MOV R21, RZ, RZ, -R21 ;  /* 0x000000ffff157224 */ /* 0x000fe400078e0a15 */
[----:B------:R-:W-:Y:S01]  /*8730*/  @!P3 IMAD.IADD R15, R15, 0x1, -R8 ;  /* 0x000000010f0fb824 */ /* 0x000fe200078e0a08 */
[----:B------:R-:W-:Y:S01]  /*8740*/  ISETP.GE.AND P3, PT, R10, RZ, PT ;  /* 0x000000ff0a00720c */ /* 0x000fe20003f66270 */
[----:B------:R-:W-:Y:S02]  /*8750*/  @!P5 IMAD.MOV R5, RZ, RZ, -R5 ;  /* 0x000000ffff05d224 */ /* 0x000fe400078e0a05 */
[----:B------:R-:W-:Y:S01]  /*8760*/  IMAD.HI.U32 R10, R20, R13, RZ ;  /* 0x0000000d140a7227 */ /* 0x000fe200078e00ff */
[----:B------:R-:W-:Y:S02]  /*8770*/  ISETP.GT.U32.AND P5, PT, R8, R15, PT ;  /* 0x0000000f0800720c */ /* 0x000fe40003fa4070 */
[----:B------:R0:W-:Y:S01]  /*8780*/  STL [R1+0x394], R5 ;  /* 0x0003940501007387 */ /* 0x0001e20000100800 */
[----:B------:R-:W-:-:S02]  /*8790*/  IMAD.MOV R14, RZ, RZ, -R22 ;  /* 0x000000ffff0e7224 */ /* 0x000fc400078e0a16 */
[C---:B------:R-:W-:Y:S02]  /*87a0*/  IMAD R18, R8.reuse, R21, R18 ;  /* 0x0000001508127224 */ /* 0x040fe400078e0212 */
[----:B------:R-:W-:Y:S02]  /*87b0*/  IMAD.MOV R10, RZ, RZ, -R10 ;  /* 0x000000ffff0a7224 */ /* 0x000fe400078e0a0a */
[C---:B------:R-:W-:Y:S02]  /*87c0*/  IMAD R9, R8.reuse, R14, R9 ;  /* 0x0000000e08097224 */ /* 0x040fe400078e0209 */
[----:B------:R-:W-:Y:S01]  /*87d0*/  @!P1 IMAD.MOV R6, RZ, RZ, -R6 ;  /* 0x000000ffff069224 */ /* 0x000fe200078e0a06 */
[C---:B------:R-:W-:Y:S01]  /*87e0*/  ISETP.GT.U32.AND P1, PT, R8.reuse, R18, PT ;  /* 0x000000120800720c */ /* 0x040fe20003f24070 */
[----:B0-----:R-:W-:Y:S02]  /*87f0*/  IMAD.MOV.U32 R5, RZ, RZ, R11 ;  /* 0x000000ffff057224 */ /* 0x001fe400078e000b */
[C---:B------:R-:W-:Y:S01]  /*8800*/  IMAD R13, R8.reuse, R10, R13 ;  /* 0x0000000a080d7224 */ /* 0x040fe200078e020d */
[----:B------:R-:W-:Y:S01]  /*8810*/  STL [R1+0x380], R6 ;  /* 0x0003800601007387 */ /* 0x000fe20000100800 */
[----:B------:R-:W-:Y:S01]  /*8820*/  @!P0 IMAD.MOV R5, RZ, RZ, -R5 ;  /* 0x000000ffff058224 */ /* 0x000fe200078e0a05 */
[C---:B------:R-:W-:Y:S01]  /*8830*/  ISETP.GT.U32.AND P0, PT, R8.reuse, R9, PT ;  /* 0x000000090800720c */ /* 0x040fe20003f04070 */
[--C-:B------:R-:W-:Y:S01]  /*8840*/  @!P6 IMAD.IADD R17, R17, 0x1, -R8.reuse ;  /* 0x000000011111e824 */ /* 0x100fe200078e0a08 */
[----:B------:R-:W-:Y:S01]  /*8850*/  ISETP.GT.U32.AND P6, PT, R8, R13, PT ;  /* 0x0000000d0800720c */ /* 0x000fe20003fc4070 */
[----:B------:R-:W-:Y:S01]  /*8860*/  VIADD R21, R19, 0x10a ;  /* 0x0000010a13157836 */ /* 0x000fe20000000000 */
[----:B------:R0:W-:Y:S01]  /*8870*/  STL [R1+0x384], R5 ;  /* 0x0003840501007387 */ /* 0x0001e20000100800 */
[--C-:B------:R-:W-:Y:S01]  /*8880*/  @!P5 IMAD.IADD R15, R15, 0x1, -R8.reuse ;  /* 0x000000010f0fd824 */ /* 0x100fe200078e0a08 */
[----:B------:R-:W-:Y:S01]  /*8890*/  ISETP.GE.AND P5, PT, R0, RZ, PT ;  /* 0x000000ff0000720c */ /* 0x000fe20003fa6270 */
[C---:B------:R-:W-:Y:S01]  /*88a0*/  VIADD R0, R19.reuse, 0x108 ;  /* 0x0000010813007836 */ /* 0x040fe20000000000 */
[----:B------:R-:W-:Y:S01]  /*88b0*/  IABS R10, R21 ;  /* 0x00000015000a7213 */ /* 0x000fe20000000000 */
[--C-:B------:R-:W-:Y:S01]  /*88c0*/  @!P1 IMAD.IADD R18, R18, 0x1, -R8.reuse ;  /* 0x0000000112129824 */ /* 0x100fe200078e0a08 */
[----:B------:R-:W-:Y:S01]  /*88d0*/  ISETP.GE.AND P1, PT, R12, RZ, PT ;  /* 0x000000ff0c00720c */ /* 0x000fe20003f26270 */
[----:B------:R-:W-:Y:S01]  /*88e0*/  VIADD R14, R19, 0x106 ;  /* 0x00000106130e7836 */ /* 0x000fe20000000000 */
[----:B------:R-:W-:Y:S01]  /*88f0*/  IABS R11, R0 ;  /* 0x00000000000b7213 */ /* 0x000fe20000000000 */
[----:B------:R-:W-:Y:S01]  /*8900*/  @!P0 IMAD.IADD R9, R9, 0x1, -R8 ;  /* 0x0000000109098824 */ /* 0x000fe200078e0a08 */
[----:B------:R-:W-:Y:S01]  /*8910*/  ISETP.GT.U32.AND P0, PT, R8, R18, PT ;  /* 0x000000120800720c */ /* 0x000fe20003f04070 */
[----:B------:R-:W-:Y:S01]  /*8920*/  IMAD.HI.U32 R12, R20, R10, RZ ;  /* 0x0000000a140c7227 */ /* 0x000fe200078e00ff */
[----:B------:R-:W-:-:S03]  /*8930*/  IABS R23, R14 ;  /* 0x0000000e00177213 */ /* 0x000fc60000000000 */
[----:B------:R-:W-:Y:S01]  /*8940*/  @!P6 IMAD.IADD R13, R13, 0x1, -R8 ;  /* 0x000000010d0de824 */ /* 0x000fe200078e0a08 */
[----:B------:R-:W-:Y:S01]  /*8950*/  ISETP.GT.U32.AND P6, PT, R8, R9, PT ;  /* 0x000000090800720c */ /* 0x000fe20003fc4070 */
[----:B0-----:R-:W-:Y:S02]  /*8960*/  IMAD.MOV.U32 R5, RZ, RZ, R15 ;  /* 0x000000ffff057224 */ /* 0x001fe400078e000f */
[----:B------:R-:W-:Y:S02]  /*8970*/  IMAD.MOV R12, RZ, RZ, -R12 ;  /* 0x000000ffff0c7224 */ /* 0x000fe400078e0a0c */
[----:B------:R-:W-:-:S04]  /*8980*/  IMAD.HI.U32 R15, R20, R11, RZ ;  /* 0x0000000b140f7227 */ /* 0x000fc800078e00ff */
[----:B------:R-:W-:Y:S02]  /*8990*/  IMAD R10, R8, R12, R10 ;  /* 0x0000000c080a7224 */ /* 0x000fe400078e020a */
[----:B------:R-:W-:Y:S02]  /*89a0*/  IMAD.MOV R15, RZ, RZ, -R15 ;  /* 0x000000ffff0f7224 */ /* 0x000fe400078e0a0f */
[--C-:B------:R-:W-:Y:S01]  /*89b0*/  @!P0 IMAD.IADD R18, R18, 0x1, -R8.reuse ;  /* 0x0000000112128824 */ /* 0x100fe200078e0a08 */
[C---:B------:R-:W-:Y:S01]  /*89c0*/  ISETP.GT.U32.AND P0, PT, R8.reuse, R10, PT ;  /* 0x0000000a0800720c */ /* 0x040fe20003f04070 */
[C---:B------:R-:W-:Y:S02]  /*89d0*/  IMAD R11, R8.reuse, R15, R11 ;  /* 0x0000000f080b7224 */ /* 0x040fe400078e020b */
[----:B------:R-:W-:Y:S02]  /*89e0*/  @!P6 IMAD.IADD R9, R9, 0x1, -R8 ;  /* 0x000000010909e824 */ /* 0x000fe400078e0a08 */
[----:B------:R-:W-:Y:S01]  /*89f0*/  VIADD R12, R19, 0x104 ;  /* 0x00000104130c7836 */ /* 0x000fe20000000000 */
[C---:B------:R-:W-:Y:S01]  /*8a00*/  ISETP.GT.U32.AND P6, PT, R8.reuse, R11, PT ;  /* 0x0000000b0800720c */ /* 0x040fe20003fc4070 */
[----:B------:R-:W-:Y:S01]  /*8a10*/  @!P2 IMAD.MOV R5, RZ, RZ, -R5 ;  /* 0x000000ffff05a224 */ /* 0x000fe200078e0a05 */
[----:B------:R-:W-:Y:S01]  /*8a20*/  ISETP.GT.U32.AND P2, PT, R8, R13, PT ;  /* 0x0000000d0800720c */ /* 0x000fe20003f44070 */
[----:B------:R-:W-:Y:S01]  /*8a30*/  IMAD.HI.U32 R24, R20, R23, RZ ;  /* 0x0000001714187227 */ /* 0x000fe200078e00ff */
[----:B------:R-:W-:-:S02]  /*8a40*/  IABS R15, R12 ;  /* 0x0000000c000f7213 */ /* 0x000fc40000000000 */
[----:B------:R0:W-:Y:S01]  /*8a50*/  STL [R1+0x388], R5 ;  /* 0x0003880501007387 */ /* 0x0001e20000100800 */
[----:B------:R-:W-:Y:S01]  /*8a60*/  @!P0 IMAD.IADD R10, R10, 0x1, -R8 ;  /* 0x000000010a0a8824 */ /* 0x000fe200078e0a08 */
[----:B------:R-:W-:Y:S01]  /*8a70*/  ISETP.GE.AND P0, PT, R0, RZ, PT ;  /* 0x000000ff0000720c */ /* 0x000fe20003f06270 */
[----:B------:R-:W-:Y:S02]  /*8a80*/  IMAD.MOV R24, RZ, RZ, -R24 ;  /* 0x000000ffff187224 */ /* 0x000fe400078e0a18 */
[----:B------:R-:W-:-:S04]  /*8a90*/  IMAD.HI.U32 R22, R20, R15, RZ ;  /* 0x0000000f14167227 */ /* 0x000fc800078e00ff */
[----:B------:R-:W-:Y:S01]  /*8aa0*/  @!P6 IMAD.IADD R11, R11, 0x1, -R8 ;  /* 0x000000010b0be824 */ /* 0x000fe200078e0a08 */
[C---:B------:R-:W-:Y:S01]  /*8ab0*/  ISETP.GT.U32.AND P6, PT, R8.reuse, R10, PT ;  /* 0x0000000a0800720c */ /* 0x040fe20003fc4070 */
[----:B------:R-:W-:Y:S02]  /*8ac0*/  IMAD.MOV.U32 R6, RZ, RZ, R17 ;  /* 0x000000ffff067224 */ /* 0x000fe400078e0011 */
[----:B0-----:R-:W-:Y:S02]  /*8ad0*/  IMAD.MOV.U32 R5, RZ, RZ, R18 ;  /* 0x000000ffff057224 */ /* 0x001fe400078e0012 */
[C---:B------:R-:W-:Y:S02]  /*8ae0*/  IMAD R0, R8.reuse, R24, R23 ;  /* 0x0000001808007224 */ /* 0x040fe400078e0217 */
[----:B------:R-:W-:Y:S02]  /*8af0*/  IMAD.MOV R22, RZ, RZ, -R22 ;  /* 0x000000ffff167224 */ /* 0x000fe400078e0a16 */
[----:B------:R-:W-:Y:S01]  /*8b00*/  @!P4 IMAD.MOV R6, RZ, RZ, -R6 ;  /* 0x000000ffff06c224 */ /* 0x000fe200078e0a06 */
[C---:B------:R-:W-:Y:S01]  /*8b10*/  ISETP.GT.U32.AND P4, PT, R8.reuse, R0, PT ;  /* 0x000000000800720c */ /* 0x040fe20003f84070 */
[----:B------:R-:W-:Y:S01]  /*8b20*/  @!P3 IMAD.MOV R5, RZ, RZ, -R5 ;  /* 0x000000ffff05b224 */ /* 0x000fe200078e0a05 */
[C---:B------:R-:W-:Y:S01]  /*8b30*/  ISETP.GT.U32.AND P3, PT, R8.reuse, R11, PT ;  /* 0x0000000b0800720c */ /* 0x040fe20003f64070 */
[--C-:B------:R-:W-:Y:S01]  /*8b40*/  @!P2 IMAD.IADD R13, R13, 0x1, -R8.reuse ;  /* 0x000000010d0da824 */ /* 0x100fe200078e0a08 */
[----:B------:R0:W-:Y:S01]  /*8b50*/  STL [R1+0x37c], R6 ;  /* 0x00037c0601007387 */ /* 0x0001e20000100800 */
[----:B------:R-:W-:Y:S01]  /*8b60*/  IMAD R15, R8, R22, R15 ;  /* 0x00000016080f7224 */ /* 0x000fe200078e020f */
[----:B------:R-:W-:Y:S01]  /*8b70*/  ISETP.GE.AND P2, PT, R21, RZ, PT ;  /* 0x000000ff1500720c */ /* 0x000fe20003f46270 */
[----:B------:R-:W-:Y:S01]  /*8b80*/  @!P6 IMAD.IADD R10, R10, 0x1, -R8 ;  /* 0x000000010a0ae824 */ /* 0x000fe200078e0a08 */
[----:B------:R1:W-:Y:S01]  /*8b90*/  STL [R1+0x370], R5 ;  /* 0x0003700501007387 */ /* 0x0003e20000100800 */
[----:B------:R-:W-:Y:S01]  /*8ba0*/  VIADD R16, R19, 0x102 ;  /* 0x0000010213107836 */ /* 0x000fe20000000000 */
[----:B------:R-:W-:-:S03]  /*8bb0*/  ISETP.GT.U32.AND P6, PT, R8, R15, PT ;  /* 0x0000000f0800720c */ /* 0x000fc60003fc4070 */
[--C-:B------:R-:W-:Y:S01]  /*8bc0*/  @!P4 IMAD.IADD R0, R0, 0x1, -R8.reuse ;  /* 0x000000010000c824 */ /* 0x100fe200078e0a08 */
[----:B------:R-:W-:Y:S01]  /*8bd0*/  IABS R21, R16 ;  /* 0x0000001000157213 */ /* 0x000fe20000000000 */
[----:B0-----:R-:W-:Y:S02]  /*8be0*/  IMAD.MOV.U32 R6, RZ, RZ, R9 ;  /* 0x000000ffff067224 */ /* 0x001fe400078e0009 */
[----:B------:R-:W-:Y:S01]  /*8bf0*/  @!P3 IMAD.IADD R11, R11, 0x1, -R8 ;  /* 0x000000010b0bb824 */ /* 0x000fe200078e0a08 */
[----:B------:R-:W-:Y:S01]  /*8c00*/  ISETP.GE.AND P3, PT, R16, RZ, PT ;  /* 0x000000ff1000720c */ /* 0x000fe20003f66270 */
[----:B-1----:R-:W-:Y:S02]  /*8c10*/  IMAD.MOV.U32 R5, RZ, RZ, R13 ;  /* 0x000000ffff057224 */ /* 0x002fe400078e000d */
[----:B------:R-:W-:Y:S01]  /*8c20*/  @!P5 IMAD.MOV R6, RZ, RZ, -R6 ;  /* 0x000000ffff06d224 */ /* 0x000fe200078e0a06 */
[----:B------:R-:W-:Y:S01]  /*8c30*/  ISETP.GE.AND P5, PT, R14, RZ, PT ;  /* 0x000000ff0e00720c */ /* 0x000fe20003fa6270 */
[----:B------:R-:W-:Y:S01]  /*8c40*/  @!P1 IMAD.MOV R5, RZ, RZ, -R5 ;  /* 0x000000ffff059224 */ /* 0x000fe200078e0a05 */
[----:B------:R-:W-:Y:S01]  /*8c50*/  ISETP.GE.AND P1, PT, R12, RZ, PT ;  /* 0x000000ff0c00720c */ /* 0x000fe20003f26270 */
[----:B------:R-:W-:Y:S01]  /*8c60*/  VIADD R12, R19, 0x100 ;  /* 0x00000100130c7836 */ /* 0x000fe20000000000 */
[----:B------:R-:W-:Y:S01]  /*8c70*/  STL [R1+0x36c], R6 ;  /* 0x00036c0601007387 */ /* 0x000fe20000100800 */
[----:B------:R-:W-:-:S03]  /*8c80*/  IMAD.HI.U32 R9, R20, R21, RZ ;  /* 0x0000001514097227 */ /* 0x000fc600078e00ff */
[----:B------:R0:W-:Y:S01]  /*8c90*/  STL [R1+0x368], R5 ;  /* 0x0003680501007387 */ /* 0x0001e20000100800 */
[----:B------:R-:W-:Y:S01]  /*8ca0*/  IABS R23, R12 ;  /* 0x0000000c00177213 */ /* 0x000fe20000000000 */
[----:B------:R-:W-:Y:S01]  /*8cb0*/  @!P6 IMAD.IADD R15, R15, 0x1, -R8 ;  /* 0x000000010f0fe824 */ /* 0x000fe200078e0a08 */
[----:B------:R-:W-:Y:S01]  /*8cc0*/  ISETP.GT.U32.AND P6, PT, R8, R0, PT ;  /* 0x000000000800720c */ /* 0x000fe20003fc4070 */
[----:B------:R-:W-:Y:S01]  /*8cd0*/  IMAD.MOV R9, RZ, RZ, -R9 ;  /* 0x000000ffff097224 */ /* 0x000fe200078e0a09 */
[----:B------:R-:W-:Y:S01]  /*8ce0*/  ISETP.GE.AND P4, PT, R12, RZ, PT ;  /* 0x000000ff0c00720c */ /* 0x000fe20003f86270 */
[----:B------:R-:W-:Y:S02]  /*8cf0*/  VIADD R13, R19, 0xfe ;  /* 0x000000fe130d7836 */ /* 0x000fe40000000000 */
[----:B------:R-:W-:Y:S02]  /*8d00*/  IMAD R24, R8, R9, R21 ;  /* 0x0000000908187224 */ /* 0x000fe400078e0215 */
[----:B0-----:R-:W-:Y:S01]  /*8d10*/  IMAD.MOV.U32 R5, RZ, RZ, R10 ;  /* 0x000000ffff057224 */ /* 0x001fe200078e000a */
[----:B------:R-:W-:Y:S01]  /*8d20*/  IABS R17, R13 ;  /* 0x0000000d00117213 */ /* 0x000fe20000000000 */
[----:B------:R-:W-:-:S04]  /*8d30*/  IMAD.HI.U32 R10, R20, R23, RZ ;  /* 0x00000017140a7227 */ /* 0x000fc800078e00ff */
[----:B------:R-:W-:Y:S01]  /*8d40*/  @!P2 IMAD.MOV R5, RZ, RZ, -R5 ;  /* 0x000000ffff05a224 */ /* 0x000fe200078e0a05 */
[----:B------:R-:W-:Y:S01]  /*8d50*/  ISETP.GT.U32.AND P2, PT, R8, R15, PT ;  /* 0x0000000f0800720c */ /* 0x000fe20003f44070 */
[----:B------:R-:W-:Y:S02]  /*8d60*/  IMAD.MOV R10, RZ, RZ, -R10 ;  /* 0x000000ffff0a7224 */ /* 0x000fe400078e0a0a */
[----:B------:R-:W-:Y:S01]  /*8d70*/  @!P6 IMAD.IADD R0, R0, 0x1, -R8 ;  /* 0x000000010000e824 */ /* 0x000fe200078e0a08 */
[----:B------:R0:W-:Y:S01]  /*8d80*/  STL [R1+0x344], R5 ;  /* 0x0003440501007387 */ /* 0x0001e20000100800 */
[C---:B------:R-:W-:Y:S02]  /*8d90*/  IMAD R23, R8.reuse, R10, R23 ;  /* 0x0000000a08177224 */ /* 0x040fe400078e0217 */
[C---:B------:R-:W-:Y:S02]  /*8da0*/  VIADD R12, R19.reuse, 0xfc ;  /* 0x000000fc130c7836 */ /* 0x040fe40000000000 */
[----:B------:R-:W-:Y:S01]  /*8db0*/  VIADD R9, R19, 0xfa ;  /* 0x000000fa13097836 */ /* 0x000fe20000000000 */
[----:B------:R-:W-:Y:S01]  /*8dc0*/  ISETP.GT.U32.AND P6, PT, R8, R23, PT ;  /* 0x000000170800720c */ /* 0x000fe20003fc4070 */
[----:B------:R-:W-:Y:S01]  /*8dd0*/  IMAD.HI.U32 R10, R20, R17, RZ ;  /* 0x00000011140a7227 */ /* 0x000fe200078e00ff */
[----:B------:R-:W-:-:S02]  /*8de0*/  IABS R22, R12 ;  /* 0x0000000c00167213 */ /* 0x000fc40000000000 */
[----:B------:R-:W-:Y:S01]  /*8df0*/  IABS R21, R9 ;  /* 0x0000000900157213 */ /* 0x000fe20000000000 */
[----:B0-----:R-:W-:Y:S02]  /*8e00*/  IMAD.MOV.U32 R5, RZ, RZ, R11 ;  /* 0x000000ffff057224 */ /* 0x001fe400078e000b */
[----:B------:R-:W-:Y:S01]  /*8e10*/  @!P2 IMAD.IADD R15, R15, 0x1, -R8 ;  /* 0x000000010f0fa824 */ /* 0x000fe200078e0a08 */
[----:B------:R-:W-:Y:S01]  /*8e20*/  ISETP.GE.AND P2, PT, R13, RZ, PT ;  /* 0x000000ff0d00720c */ /* 0x000fe20003f46270 */
[----:B------:R-:W-:Y:S01]  /*8e30*/  @!P0 IMAD.MOV R5, RZ, RZ, -R5 ;  /* 0x000000ffff058224 */ /* 0x000fe200078e0a05 */
[----:B------:R-:W-:Y:S01]  /*8e40*/  ISETP.GT.U32.AND P0, PT, R8, R24, PT ;  /* 0x000000180800720c */ /* 0x000fe20003f04070 */
[----:B------:R-:W-:-:S03]  /*8e50*/  IMAD.HI.U32 R11, R20, R22, RZ ;  /* 0x00000016140b7227 */ /* 0x000fc600078e00ff */
[----:B------:R0:W-:Y:S01]  /*8e60*/  STL [R1+0x340], R5 ;  /* 0x0003400501007387 */ /* 0x0001e20000100800 */
[----:B------:R-:W-:Y:S02]  /*8e70*/  @!P6 IMAD.IADD R23, R23, 0x1, -R8 ;  /* 0x000000011717e824 */ /* 0x000fe400078e0a08 */
[----:B------:R-:W-:Y:S02]  /*8e80*/  IMAD.MOV R13, RZ, RZ, -R10 ;  /* 0x000000ffff0d7224 */ /* 0x000fe400078e0a0a */
[----:B------:R-:W-:Y:S01]  /*8e90*/  IMAD.HI.U32 R10, R20, R21, RZ ;  /* 0x00000015140a7227 */ /* 0x000fe200078e00ff */
[----:B------:R-:W-:-:S03]  /*8ea0*/  ISETP.GT.U32.AND P6, PT, R8, R23, PT ;  /* 0x000000170800720c */ /* 0x000fc60003fc4070 */
[----:B------:R-:W-:Y:S01]  /*8eb0*/  @!P0 IMAD.IADD R24, R24, 0x1, -R8 ;  /* 0x0000000118188824 */ /* 0x000fe200078e0a08 */
[----:B------:R-:W-:Y:S01]  /*8ec0*/  ISETP.GE.AND P0, PT, R12, RZ, PT ;  /* 0x000000ff0c00720c */ /* 0x000fe20003f06270 */
[----:B0-----:R-:W-:Y:S02]  /*8ed0*/  IMAD.MOV.U32 R5, RZ, RZ, R0 ;  /* 0x000000ffff057224 */ /* 0x001fe400078e0000 */
[----:B------:R-:W-:Y:S02]  /*8ee0*/  IMAD.MOV R11, RZ, RZ, -R11 ;  /* 0x000000ffff0b7224 */ /* 0x000fe400078e0a0b */
[----:B------:R-:W-:Y:S01]  /*8ef0*/  @!P5 IMAD.MOV R5, RZ, RZ, -R5 ;  /* 0x000000ffff05d224 */ /* 0x000fe200078e0a05 */
[C---:B------:R-:W-:Y:S01]  /*8f00*/  ISETP.GT.U32.AND P5, PT, R8.reuse, R24, PT ;  /* 0x000000180800720c */ /* 0x040fe20003fa4070 */
[C---:B------:R-:W-:Y:S02]  /*8f10*/  IMAD R17, R8.reuse, R13, R17 ;  /* 0x0000000d08117224 */ /* 0x040fe400078e0211 */
[----:B------:R-:W-:Y:S01]  /*8f20*/  IMAD.MOV R10, RZ, RZ, -R10 ;  /* 0x000000ffff0a7224 */ /* 0x000fe200078e0a0a */
[----:B------:R0:W-:Y:S01]  /*8f30*/  STL [R1+0x338], R5 ;  /* 0x0003380501007387 */ /* 0x0001e20000100800 */
[----:B------:R-:W-:-:S02]  /*8f40*/  IMAD R22, R8, R11, R22 ;  /* 0x0000000b08167224 */ /* 0x000fc400078e0216 */
[C---:B------:R-:W-:Y:S02]  /*8f50*/  IMAD R21, R8.reuse, R10, R21 ;  /* 0x0000000a08157224 */ /* 0x040fe400078e0215 */
[--C-:B------:R-:W-:Y:S02]  /*8f60*/  @!P6 IMAD.IADD R23, R23, 0x1, -R8.reuse ;  /* 0x000000011717e824 */ /* 0x100fe400078e0a08 */
[C---:B------:R-:W-:Y:S01]  /*8f70*/  VIADD R13, R19.reuse, 0xf8 ;  /* 0x000000f8130d7836 */ /* 0x040fe20000000000 */
[----:B------:R-:W-:Y:S01]  /*8f80*/  ISETP.GT.U32.AND P6, PT, R8, R21, PT ;  /* 0x000000150800720c */ /* 0x000fe20003fc4070 */
[----:B------:R-:W-:Y:S01]  /*8f90*/  @!P5 IMAD.IADD R24, R24, 0x1, -R8 ;  /* 0x000000011818d824 */ /* 0x000fe200078e0a08 */
[----:B------:R-:W-:Y:S01]  /*8fa0*/  ISETP.GT.U32.AND P5, PT, R8, R22, PT ;  /* 0x000000160800720c */ /* 0x000fe20003fa4070 */
[----:B0-----:R-:W-:Y:S01]  /*8fb0*/  IMAD.MOV.U32 R5, RZ, RZ, R15 ;  /* 0x000000ffff057224 */ /* 0x001fe200078e000f */
[----:B------:R-:W-:Y:S01]  /*8fc0*/  IABS R15, R13 ;  /* 0x0000000d000f7213 */ /* 0x000fe20000000000 */
[----:B------:R-:W-:-:S02]  /*8fd0*/  VIADD R0, R19, 0xf6 ;  /* 0x000000f613007836 */ /* 0x000fc40000000000 */
[----:B------:R-:W-:Y:S01]  /*8fe0*/  @!P1 IMAD.MOV R5, RZ, RZ, -R5 ;  /* 0x000000ffff059224 */ /* 0x000fe200078e0a05 */
[----:B------:R-:W-:Y:S01]  /*8ff0*/  ISETP.GT.U32.AND P1, PT, R8, R17, PT ;  /* 0x000000110800720c */ /* 0x000fe20003f24070 */
[----:B------:R-:W-:Y:S01]  /*9000*/  IMAD.HI.U32 R18, R20, R15, RZ ;  /* 0x0000000f14127227 */ /* 0x000fe200078e00ff */
[----:B------:R-:W-:Y:S02]  /*9010*/  IABS R12, R0 ;  /* 0x00000000000c7213 */ /* 0x000fe40000000000 */
[----:B------:R0:W-:Y:S01]  /*9020*/  STL [R1+0x33c], R5 ;  /* 0x00033c0501007387 */ /* 0x0001e20000100800 */
[--C-:B------:R-:W-:Y:S02]  /*9030*/  @!P6 IMAD.IADD R21, R21, 0x1, -R8.reuse ;  /* 0x000000011515e824 */ /* 0x100fe400078e0a08 */
[----:B------:R-:W-:Y:S02]  /*9040*/  @!P5 IMAD.IADD R22, R22, 0x1, -R8 ;  /* 0x000000011616d824 */ /* 0x000fe400078e0a08 */
[----:B------:R-:W-:-:S02]  /*9050*/  IMAD.MOV R18, RZ, RZ, -R18 ;  /* 0x000000ffff127224 */ /* 0x000fc400078e0a12 */
[----:B------:R-:W-:Y:S01]  /*9060*/  VIADD R16, R19, 0xf2 ;  /* 0x000000f213107836 */ /* 0x000fe20000000000 */
[----:B------:R-:W-:Y:S01]  /*9070*/  ISETP.GT.U32.AND P6, PT, R8, R22, PT ;  /* 0x000000160800720c */ /* 0x000fe20003fc4070 */
[----:B------:R-:W-:Y:S01]  /*9080*/  @!P1 IMAD.IADD R17, R17, 0x1, -R8 ;  /* 0x0000000111119824 */ /* 0x000fe200078e0a08 */
[----:B------:R-:W-:Y:S01]  /*9090*/  ISETP.GE.AND P1, PT, R9, RZ, PT ;  /* 0x000000ff0900720c */ /* 0x000fe20003f26270 */
[----:B------:R-:W-:Y:S01]  /*90a0*/  IMAD.HI.U32 R9, R20, R12, RZ ;  /* 0x0000000c14097227 */ /* 0x000fe200078e00ff */
[----:B------:R-:W-:Y:S02]  /*90b0*/  IABS R10, R16 ;  /* 0x00000010000a7213 */ /* 0x000fe40000000000 */
[C---:B------:R-:W-:Y:S01]  /*90c0*/  ISETP.GT.U32.AND P5, PT, R8.reuse, R17, PT ;  /* 0x000000110800720c */ /* 0x040fe20003fa4070 */
[----:B------:R-:W-:Y:S02]  /*90d0*/  IMAD.MOV R9, RZ, RZ, -R9 ;  /* 0x000000ffff097224 */ /* 0x000fe400078e0a09 */
[----:B------:R-:W-:-:S02]  /*90e0*/  IMAD R15, R8, R18, R15 ;  /* 0x00000012080f7224 */ /* 0x000fc400078e020f */
[----:B------:R-:W-:Y:S02]  /*90f0*/  IMAD R12, R8, R9, R12 ;  /* 0x00000009080c7224 */ /* 0x000fe400078e020c */
[----:B------:R-:W-:Y:S02]  /*9100*/  IMAD.MOV.U32 R6, RZ, RZ, R24 ;  /* 0x000000ffff067224 */ /* 0x000fe400078e0018 */
[----:B0-----:R-:W-:Y:S02]  /*9110*/  IMAD.MOV.U32 R5, RZ, RZ, R23 ;  /* 0x000000ffff057224 */ /* 0x001fe400078e0017 */
[--C-:B------:R-:W-:Y:S01]  /*9120*/  @!P6 IMAD.IADD R22, R22, 0x1, -R8.reuse ;  /* 0x000000011616e824 */ /* 0x100fe200078e0a08 */
[C---:B------:R-:W-:Y:S01]  /*9130*/  ISETP.GT.U32.AND P6, PT, R8.reuse, R12, PT ;  /* 0x0000000c0800720c */ /* 0x040fe20003fc4070 */
[----:B------:R-:W-:Y:S01]  /*9140*/  @!P5 IMAD.IADD R17, R17, 0x1, -R8 ;  /* 0x000000011111d824 */ /* 0x000fe200078e0a08 */
[C---:B------:R-:W-:Y:S01]  /*9150*/  ISETP.GT.U32.AND P5, PT, R8.reuse, R15, PT ;  /* 0x0000000f0800720c */ /* 0x040fe20003fa4070 */
[----:B------:R-:W-:Y:S01]  /*9160*/  @!P3 IMAD.MOV R6, RZ, RZ, -R6 ;  /* 0x000000ffff06b224 */ /* 0x000fe200078e0a06 */
[----:B------:R-:W-:Y:S01]  /*9170*/  ISETP.GT.U32.AND P3, PT, R8, R21, PT ;  /* 0x000000150800720c */ /* 0x000fe20003f64070 */
[----:B------:R-:W-:Y:S01]  /*9180*/  @!P4 IMAD.MOV R5, RZ, RZ, -R5 ;  /* 0x000000ffff05c224 */ /* 0x000fe200078e0a05 */
[----:B------:R-:W-:Y:S01]  /*9190*/  ISETP.GE.AND P4, PT, R13, RZ, PT ;  /* 0x000000ff0d00720c */ /* 0x000fe20003f86270 */
[----:B------:R-:W-:Y:S01]  /*91a0*/  IMAD.HI.U32 R13, R20, R10, RZ ;  /* 0x0000000a140d7227 */ /* 0x000fe200078e00ff */
[----:B------:R0:W-:Y:S03]  /*91b0*/  STL [R1+0x2e4], R6 ;  /* 0x0002e40601007387 */ /* 0x0001e60000100800 */
[----:B------:R-:W-:Y:S01]  /*91c0*/  VIADD R14, R19, 0xf4 ;  /* 0x000000f4130e7836 */ /* 0x000fe20000000000 */
[----:B------:R1:W-:Y:S01]  /*91d0*/  STL [R1+0x2a8], R5 ;  /* 0x0002a80501007387 */ /* 0x0003e20000100800 */
[----:B------:R-:W-:-:S02]  /*91e0*/  IMAD.MOV R13, RZ, RZ, -R13 ;  /* 0x000000ffff0d7224 */ /* 0x000fc400078e0a0d */
[----:B------:R-:W-:Y:S01]  /*91f0*/  @!P5 IMAD.IADD R15, R15, 0x1, -R8 ;  /* 0x000000010f0fd824 */ /* 0x000fe200078e0a08 */
[----:B------:R-:W-:Y:S01]  /*9200*/  IABS R11, R14 ;  /* 0x0000000e000b7213 */ /* 0x000fe20000000000 */
[----:B------:R-:W-:Y:S02]  /*9210*/  IMAD R10, R8, R13, R10 ;  /* 0x0000000d080a7224 */ /* 0x000fe400078e020a */
[----:B------:R-:W-:Y:S01]  /*9220*/  @!P6 IMAD.IADD R12, R12, 0x1, -R8 ;  /* 0x000000010c0ce824 */ /* 0x000fe200078e0a08 */
[----:B------:R-:W-:Y:S01]  /*9230*/  ISETP.GT.U32.AND P6, PT, R8, R15, PT ;  /* 0x0000000f0800720c */ /* 0x000fe20003fc4070 */
[----:B0-----:R-:W-:Y:S02]  /*9240*/  IMAD.MOV.U32 R6, RZ, RZ, R22 ;  /* 0x000000ffff067224 */ /* 0x001fe400078e0016 */
[----:B-1----:R-:W-:Y:S02]  /*9250*/  IMAD.MOV.U32 R5, RZ, RZ, R17 ;  /* 0x000000ffff057224 */ /* 0x002fe400078e0011 */
[----:B------:R-:W-:-:S04]  /*9260*/  IMAD.HI.U32 R18, R20, R11, RZ ;  /* 0x0000000b14127227 */ /* 0x000fc800078e00ff */
[----:B------:R-:W-:Y:S01]  /*9270*/  @!P2 IMAD.MOV R5, RZ, RZ, -R5 ;  /* 0x000000ffff05a224 */ /* 0x000fe200078e0a05 */
[C---:B------:R-:W-:Y:S01]  /*9280*/  ISETP.GT.U32.AND P2, PT, R8.reuse, R12, PT ;  /* 0x0000000c0800720c */ /* 0x040fe20003f44070 */
[----:B------:R-:W-:Y:S02]  /*9290*/  VIADD R9, R19, 0xf0 ;  /* 0x000000f013097836 */ /* 0x000fe40000000000 */
[----:B------:R-:W-:Y:S01]  /*92a0*/  @!P3 IMAD.IADD R21, R21, 0x1, -R8 ;  /* 0x000000011515b824 */ /* 0x000fe200078e0a08 */
[----:B------:R0:W-:Y:S01]  /*92b0*/  STL [R1+0x32c], R5 ;  /* 0x00032c0501007387 */ /* 0x0001e20000100800 */
[----:B------:R-:W-:Y:S01]  /*92c0*/  @!P0 IMAD.MOV R6, RZ, RZ, -R6 ;  /* 0x000000ffff068224 */ /* 0x000fe200078e0a06 */
[----:B------:R-:W-:Y:S01]  /*92d0*/  ISETP.GT.U32.AND P0, PT, R8, R10, PT ;  /* 0x0000000a0800720c */ /* 0x000fe20003f04070 */
[----:B------:R-:W-:Y:S01]  /*92e0*/  IMAD.MOV R18, RZ, RZ, -R18 ;  /* 0x000000ffff127224 */ /* 0x000fe200078e0a12 */
[----:B------:R-:W-:Y:S01]  /*92f0*/  ISETP.GE.AND P3, PT, R0, RZ, PT ;  /* 0x000000ff0000720c */ /* 0x000fe20003f66270 */
[----:B------:R-:W-:Y:S01]  /*9300*/  VIADD R13, R19, 0xee ;  /* 0x000000ee130d7836 */ /* 0x000fe20000000000 */
[----:B------:R-:W-:Y:S01]  /*9310*/  IABS R0, R9 ;  /* 0x0000000900007213 */ /* 0x000fe20000000000 */
[C---:B------:R-:W-:Y:S01]  /*9320*/  IMAD R11, R8.reuse, R18, R11 ;  /* 0x00000012080b7224 */ /* 0x040fe200078e020b */
[----:B------:R-:W-:Y:S01]  /*9330*/  STL [R1+0x308], R6 ;  /* 0x0003080601007387 */ /* 0x000fe20000100800 */
[----:B------:R-:W-:Y:S01]  /*9340*/  @!P6 IMAD.IADD R15, R15, 0x1, -R8 ;  /* 0x000000010f0fe824 */ /* 0x000fe200078e0a08 */
[----:B------:R-:W-:Y:S01]  /*9350*/  IABS R18, R13 ;  /* 0x0000000d00127213 */ /* 0x000fe20000000000 */
[----:B0-----:R-:W-:Y:S01]  /*9360*/  IMAD.MOV.U32 R5, RZ, RZ, R21 ;  /* 0x000000ffff057224 */ /* 0x001fe200078e0015 */
[----:B------:R-:W-:Y:S01]  /*9370*/  ISETP.GT.U32.AND P5, PT, R8, R11, PT ;  /* 0x0000000b0800720c */ /* 0x000fe20003fa4070 */
[----:B------:R-:W-:Y:S01]  /*9380*/  IMAD.HI.U32 R17, R20, R0, RZ ;  /* 0x0000000014117227 */ /* 0x000fe200078e00ff */
[----:B------:R-:W-:-:S03]  /*9390*/  ISETP.GE.AND P6, PT, R16, RZ, PT ;  /* 0x000000ff1000720c */ /* 0x000fc60003fc6270 */
[----:B------:R-:W-:Y:S01]  /*93a0*/  @!P1 IMAD.MOV R5, RZ, RZ, -R5 ;  /* 0x000000ffff059224 */ /* 0x000fe200078e0a05 */
[----:B------:R-:W-:Y:S01]  /*93b0*/  ISETP.GE.AND P1, PT, R14, RZ, PT ;  /* 0x000000ff0e00720c */ /* 0x000fe20003f26270 */
[----:B------:R-:W-:Y:S02]  /*93c0*/  IMAD.MOV R17, RZ, RZ, -R17 ;  /* 0x000000ffff117224 */ /* 0x000fe400078e0a11 */
[----:B------:R-:W-:Y:S01]  /*93d0*/  @!P0 IMAD.IADD R10, R10, 0x1, -R8 ;  /* 0x000000010a0a8824 */ /* 0x000fe200078e0a08 */
[----:B------:R0:W-:Y:S01]  /*93e0*/  STL [R1+0x30c], R5 ;  /* 0x00030c0501007387 */ /* 0x0001e20000100800 */
[----:B------:R-:W-:Y:S01]  /*93f0*/  IMAD.MOV.U32 R14, RZ, RZ, R18 ;  /* 0x000000ffff0e7224 */ /* 0x000fe200078e0012 */
[----:B------:R-:W-:Y:S01]  /*9400*/  ISETP.GE.AND P0, PT, R9, RZ, PT ;  /* 0x000000ff0900720c */ /* 0x000fe20003f06270 */
[----:B------:R-:W-:Y:S02]  /*9410*/  IMAD R0, R8, R17, R0 ;  /* 0x0000001108007224 */ /* 0x000fe400078e0200 */
[----:B------:R-:W-:-:S04]  /*9420*/  IMAD.HI.U32 R16, R20, R14, RZ ;  /* 0x0000000e14107227 */ /* 0x000fc800078e00ff */
[----:B------:R-:W-:Y:S01]  /*9430*/  @!P2 IMAD.IADD R12, R12, 0x1, -R8 ;  /* 0x000000010c0ca824 */ /* 0x000fe200078e0a08 */
[C---:B------:R-:W-:Y:S01]  /*9440*/  ISETP.GT.U32.AND P2, PT, R8.reuse, R0, PT ;  /* 0x000000000800720c */ /* 0x040fe20003f44070 */
[----:B0-----:R-:W-:Y:S02]  /*9450*/  IMAD.MOV.U32 R5, RZ, RZ, R15 ;  /* 0x000000ffff057224 */ /* 0x001fe400078e000f */
[----:B------:R-:W-:Y:S02]  /*9460*/  IMAD.MOV R16, RZ, RZ, -R16 ;  /* 0x000000ffff107224 */ /* 0x000fe400078e0a10 */
[----:B------:R-:W-:Y:S01]  /*9470*/  @!P4 IMAD.MOV R5, RZ, RZ, -R5 ;  /* 0x000000ffff05c224 */ /* 0x000fe200078e0a05 */
[C---:B------:R-:W-:Y:S01]  /*9480*/  ISETP.GT.U32.AND P4, PT, R8.reuse, R10, PT ;  /* 0x0000000a0800720c */ /* 0x040fe20003f84070 */
[----:B------:R-:W-:Y:S02]  /*9490*/  @!P5 IMAD.IADD R11, R11, 0x1, -R8 ;  /* 0x000000010b0bd824 */ /* 0x000fe400078e0a08 */
[C---:B------:R-:W-:Y:S01]  /*94a0*/  IMAD R9, R8.reuse, R16, R14 ;  /* 0x0000001008097224 */ /* 0x040fe200078e020e */
[----:B------:R0:W-:Y:S01]  /*94b0*/  STL [R1+0x310], R5 ;  /* 0x0003100501007387 */ /* 0x0001e20000100800 */
[----:B------:R-:W-:Y:S01]  /*94c0*/  VIADD R23, R19, 0xec ;  /* 0x000000ec13177836 */ /* 0x000fe20000000000 */
[----:B------:R-:W-:Y:S01]  /*94d0*/  ISETP.GT.U32.AND P5, PT, R8, R11, PT ;  /* 0x0000000b0800720c */ /* 0x000fe20003fa4070 */
[----:B------:R-:W-:-:S02]  /*94e0*/  @!P2 IMAD.IADD R0, R0, 0x1, -R8 ;  /* 0x000000010000a824 */ /* 0x000fc400078e0a08 */
[C---:B------:R-:W-:Y:S02]  /*94f0*/  VIADD R15, R19.reuse, 0xea ;  /* 0x000000ea130f7836 */ /* 0x040fe40000000000 */
[C---:B------:R-:W-:Y:S01]  /*9500*/  VIADD R14, R19.reuse, 0xe8 ;  /* 0x000000e8130e7836 */ /* 0x040fe20000000000 */
[----:B------:R-:W-:Y:S01]  /*9510*/  ISETP.GT.U32.AND P2, PT, R8, R0, PT ;  /* 0x000000000800720c */ /* 0x000fe20003f44070 */
[----:B------:R-:W-:Y:S01]  /*9520*/  @!P4 IMAD.IADD R10, R10, 0x1, -R8 ;  /* 0x000000010a0ac824 */ /* 0x000fe200078e0a08 */
[----:B------:R-:W-:Y:S01]  /*9530*/  ISETP.GT.U32.AND P4, PT, R8, R9, PT ;  /* 0x000000090800720c */ /* 0x000fe20003f84070 */
[----:B0-----:R-:W-:Y:S02]  /*9540*/  IMAD.MOV.U32 R5, RZ, RZ, R12 ;  /* 0x000000ffff057224 */ /* 0x001fe400078e000c */
[----:B------:R-:W-:Y:S02]  /*9550*/  VIADD R12, R19, 0xe6 ;  /* 0x000000e6130c7836 */ /* 0x000fe40000000000 */
[----:B------:R-:W-:Y:S01]  /*9560*/  @!P3 IMAD.MOV R5, RZ, RZ, -R5 ;  /* 0x000000ffff05b224 */ /* 0x000fe200078e0a05 */
[----:B------:R-:W-:Y:S01]  /*9570*/  ISETP.GE.AND P3, PT, R23, RZ, PT ;  /* 0x000000ff1700720c */ /* 0x000fe20003f66270 */
[--C-:B------:R-:W-:Y:S01]  /*9580*/  @!P5 IMAD.IADD R11, R11, 0x1, -R8.reuse ;  /* 0x000000010b0bd824 */ /* 0x100fe200078e0a08 */
[----:B------:R-:W-:Y:S01]  /*9590*/  IABS R23, R23 ;  /* 0x0000001700177213 */ /* 0x000fe20000000000 */
[----:B------:R-:W-:Y:S01]  /*95a0*/  VIADD R24, R19, 0xe4 ;  /* 0x000000e413187836 */ /* 0x000fe20000000000 */
[----:B------:R0:W-:Y:S01]  /*95b0*/  STL [R1+0x314], R5 ;  /* 0x0003140501007387 */ /* 0x0001e20000100800 */
[----:B------:R-:W-:Y:S01]  /*95c0*/  IMAD.MOV.U32 R6, RZ, RZ, R11 ;  /* 0x000000ffff067224 */ /* 0x000fe200078e000b */
[----:B------:R-:W-:Y:S01]  /*95d0*/  ISETP.GE.AND P5, PT, R13, RZ, PT ;  /* 0x000000ff0d00720c */ /* 0x000fe20003fa6270 */
[----:B------:R-:W-:-:S02]  /*95e0*/  @!P4 IMAD.IADD R9, R9, 0x1, -R8 ;  /* 0x000000010909c824 */ /* 0x000fc400078e0a08 */
[----:B------:R-:W-:Y:S01]  /*95f0*/  @!P1 IMAD.MOV R6, RZ, RZ, -R6 ;  /* 0x000000ffff069224 */ /* 0x000fe200078e0a06 */
[----:B------:R-:W-:Y:S01]  /*9600*/  ISETP.GE.AND P1, PT, R15, RZ, PT ;  /* 0x000000ff0f00720c */ /* 0x000fe20003f26270 */
[----:B------:R-:W-:Y:S01]  /*9610*/  IMAD.HI.U32 R13, R20, R23, RZ ;  /* 0x00000017140d7227 */ /* 0x000fe200078e00ff */
[----:B------:R-:W-:Y:S02]  /*9620*/  ISETP.GT.U32.AND P4, PT, R8, R9, PT ;  /* 0x000000090800720c */ /* 0x000fe40003f84070 */
[----:B------:R-:W-:Y:S01]  /*9630*/  IABS R15, R15 ;  /* 0x0000000f000f7213 */ /* 0x000fe20000000000 */
[----:B0-----:R-:W-:Y:S01]  /*9640*/  IMAD.MOV.U32 R5, RZ, RZ, R10 ;  /* 0x000000ffff057224 */ /* 0x001fe200078e000a */
[----:B------:R-:W-:Y:S01]  /*9650*/  STL [R1+0x324], R6 ;  /* 0x0003240601007387 */ /* 0x000fe20000100800 */
[----:B------:R-:W-:Y:S01]  /*9660*/  @!P2 IMAD.IADD R0, R0, 0x1, -R8 ;  /* 0x000000010000a824 */ /* 0x000fe200078e0a08 */
[----:B------:R-:W-:Y:S01]  /*9670*/  ISETP.GE.AND P2, PT, R12, RZ, PT ;  /* 0x000000ff0c00720c */ /* 0x000fe20003f46270 */
[----:B------:R-:W-:Y:S01]  /*9680*/  @!P6 IMAD.MOV R5, RZ, RZ, -R5 ;  /* 0x000000ffff05e224 */ /* 0x000fe200078e0a05 */
[----:B------:R-:W-:Y:S01]  /*9690*/  ISETP.GE.AND P6, PT, R14, RZ, PT ;  /* 0x000000ff0e00720c */ /* 0x000fe20003fc6270 */
[----:B------:R-:W-:Y:S01]  /*96a0*/  IMAD.MOV R13, RZ, RZ, -R13 ;  /* 0x000000ffff0d7224 */ /* 0x000fe200078e0a0d */
[----:B------:R-:W-:Y:S01]  /*96b0*/  IABS R14, R14 ;  /* 0x0000000e000e7213 */ /* 0x000fe20000000000 */
[----:B------:R-:W-:Y:S01]  /*96c0*/  IMAD.HI.U32 R11, R20, R15, RZ ;  /* 0x0000000f140b7227 */ /* 0x000fe200078e00ff */
[----:B------:R0:W-:Y:S01]  /*96d0*/  STL [R1+0x328], R5 ;  /* 0x0003280501007387 */ /* 0x0001e20000100800 */
[----:B------:R-:W-:-:S02]  /*96e0*/  IABS R12, R12 ;  /* 0x0000000c000c7213 */ /* 0x000fc40000000000 */
[----:B------:R-:W-:-:S04]  /*96f0*/  IMAD.HI.U32 R10, R20, R14, RZ ;  /* 0x0000000e140a7227 */ /* 0x000fc800078e00ff */
[C---:B------:R-:W-:Y:S02]  /*9700*/  IMAD R23, R8.reuse, R13, R23 ;  /* 0x0000000d08177224 */ /* 0x040fe400078e0217 */
[----:B------:R-:W-:Y:S02]  /*9710*/  IMAD.MOV R11, RZ, RZ, -R11 ;  /* 0x000000ffff0b7224 */ /* 0x000fe400078e0a0b */
[----:B0-----:R-:W-:Y:S02]  /*9720*/  IMAD.MOV.U32 R5, RZ, RZ, R0 ;  /* 0x000000ffff057224 */ /* 0x001fe400078e0000 */
[----:B------:R-:W-:Y:S02]  /*9730*/  IMAD.MOV R10, RZ, RZ, -R10 ;  /* 0x000000ffff0a7224 */ /* 0x000fe400078e0a0a */
[----:B------:R-:W-:Y:S01]  /*9740*/  @!P0 IMAD.MOV R5, RZ, RZ, -R5 ;  /* 0x000000ffff058224 */ /* 0x000fe200078e0a05 */
[----:B------:R-:W-:Y:S01]  /*9750*/  ISETP.GT.U32.AND P0, PT, R8, R23, PT ;  /* 0x000000170800720c */ /* 0x000fe20003f04070 */
[----:B------:R-:W-:-:S02]  /*9760*/  @!P4 IMAD.IADD R9, R9, 0x1, -R8 ;  /* 0x000000010909c824 */ /* 0x000fc400078e0a08 */
[C---:B------:R-:W-:Y:S01]  /*9770*/  IMAD R15, R8.reuse, R11, R15 ;  /* 0x0000000b080f7224 */ /* 0x040fe200078e020f */
[----:B------:R0:W-:Y:S01]  /*9780*/  STL [R1+0x318], R5 ;  /* 0x0003180501007387 */ /* 0x0001e20000100800 */
[C---:B------:R-:W-:Y:S02]  /*9790*/  IMAD R14, R8.reuse, R10, R14 ;  /* 0x0000000a080e7224 */ /* 0x040fe400078e020e */
[----:B------:R-:W-:Y:S01]  /*97a0*/  VIADD R18, R19, 0xe2 ;  /* 0x000000e213127836 */ /* 0x000fe20000000000 */
[----:B------:R-:W-:Y:S01]  /*97b0*/  ISETP.GT.U32.AND P4, PT, R8, R15, PT ;  /* 0x0000000f0800720c */ /* 0x000fe20003f84070 */
[----:B------:R-:W-:-:S03]  /*97c0*/  IMAD.HI.U32 R0, R20, R12, RZ ;  /* 0x0000000c14007227 */ /* 0x000fc600078e00ff */
[----:B------:R-:W-:Y:S01]  /*97d0*/  IABS R22, R18 ;  /* 0x0000001200167213 */ /* 0x000fe20000000000 */
[----:B------:R-:W-:Y:S02]  /*97e0*/  @!P0 IMAD.IADD R23, R23, 0x1, -R8 ;  /* 0x0000000117178824 */ /* 0x000fe400078e0a08 */
[----:B0-----:R-:W-:Y:S01]  /*97f0*/  IMAD.MOV.U32 R5, RZ, RZ, R9 ;  /* 0x000000ffff057224 */ /* 0x001fe200078e0009 */
[----:B------:R-:W-:Y:S01]  /*9800*/  IABS R9, R24 ;  /* 0x0000001800097213 */ /* 0x000fe20000000000 */
[----:B------:R-:W-:Y:S01]  /*9810*/  IMAD.MOV R0, RZ, RZ, -R0 ;  /* 0x000000ffff007224 */ /* 0x000fe200078e0a00 */
[C---:B------:R-:W-:Y:S01]  /*9820*/  ISETP.GT.U32.AND P0, PT, R8.reuse, R23, PT ;  /* 0x000000170800720c */ /* 0x040fe20003f04070 */
[----:B------:R-:W-:Y:S01]  /*9830*/  @!P5 IMAD.MOV R5, RZ, RZ, -R5 ;  /* 0x000000ffff05d224 */ /* 0x000fe200078e0a05 */
[C---:B------:R-:W-:Y:S01]  /*9840*/  ISETP.GT.U32.AND P5, PT, R8.reuse, R14, PT ;  /* 0x0000000e0800720c */ /* 0x040fe20003fa4070 */
[----:B------:R-:W-:Y:S02]  /*9850*/  @!P4 IMAD.IADD R15, R15, 0x1, -R8 ;  /* 0x000000010f0fc824 */ /* 0x000fe400078e0a08 */
[----:B------:R-:W-:Y:S01]  /*9860*/  IMAD R12, R8, R0, R12 ;  /* 0x00000000080c7224 */ /* 0x000fe200078e020c */
[----:B------:R0:W-:Y:S01]  /*9870*/  STL [R1+0x320], R5 ;  /* 0x0003200501007387 */ /* 0x0001e20000100800 */
[----:B------:R-:W-:Y:S01]  /*9880*/  IMAD.HI.U32 R16, R20, R9, RZ ;  /* 0x0000000914107227 */ /* 0x000fe200078e00ff */
[----:B------:R-:W-:-:S03]  /*9890*/  ISETP.GT.U32.AND P4, PT, R8, R15, PT ;  /* 0x0000000f0800720c */ /* 0x000fc60003f84070 */
[----:B------:R-:W-:-:S04]  /*98a0*/  IMAD.HI.U32 R13, R20, R22, RZ ;  /* 0x00000016140d7227 */ /* 0x000fc800078e00ff */
[----:B------:R-:W-:Y:S02]  /*98b0*/  @!P5 IMAD.IADD R14, R14, 0x1, -R8 ;  /* 0x000000010e0ed824 */ /* 0x000fe400078e0a08 */
[----:B------:R-:W-:Y:S02]  /*98c0*/  IMAD.MOV R16, RZ, RZ, -R16 ;  /* 0x000000ffff107224 */ /* 0x000fe400078e0a10 */
[----:B------:R-:W-:Y:S01]  /*98d0*/  IMAD.MOV R13, RZ, RZ, -R13 ;  /* 0x000000ffff0d7224 */ /* 0x000fe200078e0a0d */
[C---:B------:R-:W-:Y:S01]  /*98e0*/  ISETP.GT.U32.AND P5, PT, R8.reuse, R14, PT ;  /* 0x0000000e0800720c */ /* 0x040fe20003fa4070 */
[----:B------:R-:W-:Y:S01]  /*98f0*/  @!P0 IMAD.IADD R23, R23, 0x1, -R8 ;  /* 0x0000000117178824 */ /* 0x000fe200078e0a08 */
[C---:B------:R-:W-:Y:S01]  /*9900*/  ISETP.GT.U32.AND P0, PT, R8.reuse, R12, PT ;  /* 0x0000000c0800720c */ /* 0x040fe20003f04070 */
[C---:B------:R-:W-:Y:S02]  /*9910*/  IMAD R9, R8.reuse, R16, R9 ;  /* 0x0000001008097224 */ /* 0x040fe400078e0209 */
[----:B------:R-:W-:-:S02]  /*9920*/  IMAD R22, R8, R13, R22 ;  /* 0x0000000d08167224 */ /* 0x000fc400078e0216 */
[--C-:B------:R-:W-:Y:S01]  /*9930*/  @!P4 IMAD.IADD R15, R15, 0x1, -R8.reuse ;  /* 0x000000010f0fc824 */ /* 0x100fe200078e0a08 */
[----:B------:R-:W-:Y:S01]  /*9940*/  ISETP.GT.U32.AND P4, PT, R8, R9, PT ;  /* 0x000000090800720c */ /* 0x000fe20003f84070 */
[----:B0-----:R-:W-:Y:S02]  /*9950*/  IMAD.MOV.U32 R5, RZ, RZ, R23 ;  /* 0x000000ffff057224 */ /* 0x001fe400078e0017 */
[C---:B------:R-:W-:Y:S02]  /*9960*/  VIADD R0, R19.reuse, 0xe0 ;  /* 0x000000e013007836 */ /* 0x040fe40000000000 */
[--C-:B------:R-:W-:Y:S01]  /*9970*/  @!P5 IMAD.IADD R14, R14, 0x1, -R8.reuse ;  /* 0x000000010e0ed824 */ /* 0x100fe200078e0a08 */
[----:B------:R-:W-:Y:S01]  /*9980*/  ISETP.GT.U32.AND P5, PT, R8, R22, PT ;  /* 0x000000160800720c */ /* 0x000fe20003fa4070 */
[----:B------:R-:W-:Y:S01]  /*9990*/  VIADD R13, R19, 0xdc ;  /* 0x000000dc130d7836 */ /* 0x000fe20000000000 */
[----:B------:R-:W-:Y:S01]  /*99a0*/  IABS R10, R0 ;  /* 0x00000000000a7213 */ /* 0x000fe20000000000 */
[----:B------:R-:W-:-:S02]  /*99b0*/  @!P0 IMAD.IADD R12, R12, 0x1, -R8 ;  /* 0x000000010c0c8824 */ /* 0x000fc400078e0a08 */
[----:B------:R-:W-:Y:S01]  /*99c0*/  @!P3 IMAD.MOV R5, RZ, RZ, -R5 ;  /* 0x000000ffff05b224 */ /* 0x000fe200078e0a05 */
[----:B------:R-:W-:Y:S01]  /*99d0*/  IABS R23, R13 ;  /* 0x0000000d00177213 */ /* 0x000fe20000000000 */
[----:B------:R-:W-:Y:S01]  /*99e0*/  VIADD R11, R19, 0xde ;  /* 0x000000de130b7836 */ /* 0x000fe20000000000 */
[----:B------:R-:W-:Y:S01]  /*99f0*/  ISETP.GT.U32.AND P0, PT, R8, R12, PT ;  /* 0x0000000c0800720c */ /* 0x000fe20003f04070 */
[--C-:B------:R-:W-:Y:S01]  /*9a00*/  @!P4 IMAD.IADD R9, R9, 0x1, -R8.reuse ;  /* 0x000000010909c824 */ /* 0x100fe200078e0a08 */
[----:B------:R0:W-:Y:S01]  /*9a10*/  STL [R1+0x2f8], R5 ;  /* 0x0002f80501007387 */ /* 0x0001e20000100800 */
[----:B------:R-:W-:Y:S01]  /*9a20*/  ISETP.GE.AND P4, PT, R18, RZ, PT ;  /* 0x000000ff1200720c */ /* 0x000fe20003f86270 */
[----:B------:R-:W-:Y:S01]  /*9a30*/  IMAD.HI.U32 R17, R20, R10, RZ ;  /* 0x0000000a14117227 */ /* 0x000fe200078e00ff */
[----:B------:R-:W-:Y:S02]  /*9a40*/  IABS R21, R11 ;  /* 0x0000000b00157213 */ /* 0x000fe40000000000 */
[----:B------:R-:W-:Y:S01]  /*9a50*/  ISETP.GE.AND P3, PT, R24, RZ, PT ;  /* 0x000000ff1800720c */ /* 0x000fe20003f66270 */
[----:B------:R-:W-:Y:S01]  /*9a60*/  @!P5 IMAD.IADD R22, R22, 0x1, -R8 ;  /* 0x000000011616d824 */ /* 0x000fe200078e0a08 */
[----:B------:R-:W-:Y:S01]  /*9a70*/  ISETP.GT.U32.AND P5, PT, R8, R9, PT ;  /* 0x000000090800720c */ /* 0x000fe20003fa4070 */
[----:B------:R-:W-:-:S02]  /*9a80*/  IMAD.MOV.U32 R18, RZ, RZ, R23 ;  /* 0x000000ffff127224 */ /* 0x000fc400078e0017 */
[----:B0-----:R-:W-:Y:S02]  /*9a90*/  IMAD.MOV.U32 R5, RZ, RZ, R15 ;  /* 0x000000ffff057224 */ /* 0x001fe400078e000f */
[----:B------:R-:W-:-:S04]  /*9aa0*/  IMAD.HI.U32 R16, R20, R21, RZ ;  /* 0x0000001514107227 */ /* 0x000fc800078e00ff */
[----:B------:R-:W-:Y:S01]  /*9ab0*/  @!P1 IMAD.MOV R5, RZ, RZ, -R5 ;  /* 0x000000ffff059224 */ /* 0x000fe200078e0a05 */
[----:B------:R-:W-:Y:S01]  /*9ac0*/  ISETP.GT.U32.AND P1, PT, R8, R22, PT ;  /* 0x000000160800720c */ /* 0x000fe20003f24070 */
[----:B------:R-:W-:Y:S02]  /*9ad0*/  IMAD.MOV R17, RZ, RZ, -R17 ;  /* 0x000000ffff117224 */ /* 0x000fe400078e0a11 */
[----:B------:R-:W-:Y:S01]  /*9ae0*/  IMAD.HI.U32 R15, R20, R18, RZ ;  /* 0x00000012140f7227 */ /* 0x000fe200078e00ff */
[----:B------:R0:W-:Y:S03]  /*9af0*/  STL [R1+0x2ac], R5 ;  /* 0x0002ac0501007387 */ /* 0x0001e60000100800 */
[----:B------:R-:W-:Y:S02]  /*9b00*/  IMAD.MOV R16, RZ, RZ, -R16 ;  /* 0x000000ffff107224 */ /* 0x000fe400078e0a10 */
[----:B------:R-:W-:-:S02]  /*9b10*/  IMAD R10, R8, R17, R10 ;  /* 0x00000011080a7224 */ /* 0x000fc400078e020a */
[----:B------:R-:W-:Y:S02]  /*9b20*/  @!P0 IMAD.IADD R12, R12, 0x1, -R8 ;  /* 0x000000010c0c8824 */ /* 0x000fe400078e0a08 */
[----:B------:R-:W-:Y:S01]  /*9b30*/  IMAD.MOV R15, RZ, RZ, -R15 ;  /* 0x000000ffff0f7224 */ /* 0x000fe200078e0a0f */
[C---:B------:R-:W-:Y:S01]  /*9b40*/  ISETP.GT.U32.AND P0, PT, R8.reuse, R10, PT ;  /* 0x0000000a0800720c */ /* 0x040fe20003f04070 */
[C---:B------:R-:W-:Y:S02]  /*9b50*/  IMAD R21, R8.reuse, R16, R21 ;  /* 0x0000001008157224 */ /* 0x040fe400078e0215 */
[----:B0-----:R-:W-:Y:S02]  /*9b60*/  IMAD.MOV.U32 R5, RZ, RZ, R12 ;  /* 0x000000ffff057224 */ /* 0x001fe400078e000c */
[----:B------:R-:W-:Y:S02]  /*9b70*/  IMAD R18, R8, R15, R18 ;  /* 0x0000000f08127224 */ /* 0x000fe400078e0212 */
[----:B------:R-:W-:-:S02]  /*9b80*/  IMAD.MOV.U32 R6, RZ, RZ, R14 ;  /* 0x000000ffff067224 */ /* 0x000fc400078e000e */
[----:B------:R-:W-:Y:S01]  /*9b90*/  @!P2 IMAD.MOV R5, RZ, RZ, -R5 ;  /* 0x000000ffff05a224 */ /* 0x000fe200078e0a05 */
[----:B------:R-:W-:Y:S01]  /*9ba0*/  ISETP.GT.U32.AND P2, PT, R8, R21, PT ;  /* 0x000000150800720c */ /* 0x000fe20003f44070 */
[----:B------:R-:W-:Y:S01]  /*9bb0*/  @!P1 IMAD.IADD R22, R22, 0x1, -R8 ;  /* 0x0000000116169824 */ /* 0x000fe200078e0a08 */
[----:B------:R-:W-:Y:S01]  /*9bc0*/  ISETP.GT.U32.AND P1, PT, R8, R18, PT ;  /* 0x000000120800720c */ /* 0x000fe20003f24070 */
[----:B------:R-:W-:Y:S01]  /*9bd0*/  @!P6 IMAD.MOV R6, RZ, RZ, -R6 ;  /* 0x000000ffff06e224 */ /* 0x000fe200078e0a06 */
[----:B------:R-:W-:Y:S01]  /*9be0*/  ISETP.GE.AND P6, PT, R0, RZ, PT ;  /* 0x000000ff0000720c */ /* 0x000fe20003fc6270 */
[----:B------:R-:W-:Y:S01]  /*9bf0*/  @!P5 IMAD.IADD R9, R9, 0x1, -R8 ;  /* 0x000000010909d824 */ /* 0x000fe200078e0a08 */
[----:B------:R-:W-:Y:S01]  /*9c00*/  ISETP.GE.AND P5, PT, R11, RZ, PT ;  /* 0x000000ff0b00720c */ /* 0x000fe20003fa6270 */
[C---:B------:R-:W-:Y:S01]  /*9c10*/  VIADD R0, R19.reuse, 0xda ;  /* 0x000000da13007836 */ /* 0x040fe20000000000 */
[----:B------:R-:W-:Y:S01]  /*9c20*/  STL [R1+0x278], R6 ;  /* 0x0002780601007387 */ /* 0x000fe20000100800 */
[----:B------:R-:W-:-:S02]  /*9c30*/  VIADD R11, R19, 0xd8 ;  /* 0x000000d8130b7836 */ /* 0x000fc40000000000 */
        /* <DEDUP_REMOVED lines=9> */
[----:B------:R-:W-:Y:S01]  /*9cd0*/  ISETP.GT.U32.AND P1, PT, R8, R18, PT ;  /* 0x000000120800720c */ /* 0x000fe20003f24070 */
[----:B0-----:R-:W-:Y:S02]  /*9ce0*/  IMAD.MOV.U32 R5, RZ, RZ, R9 ;  /* 0x000000ffff057224 */ /* 0x001fe400078e0009 */
[----:B------:R-:W-:Y:S02]  /*9cf0*/  IMAD.MOV.U32 R9, RZ, RZ, R14 ;  /* 0x000000ffff097224 */ /* 0x000fe400078e000e */
[----:B------:R-:W-:Y:S02]  /*9d00*/  IMAD.MOV R13, RZ, RZ, -R13 ;  /* 0x000000ffff0d7224 */ /* 0x000fe400078e0a0d */
[----:B------:R-:W-:-:S04]  /*9d10*/  IMAD.HI.U32 R15, R20, R9, RZ ;  /* 0x00000009140f7227 */ /* 0x000fc800078e00ff */
[----:B------:R-:W-:Y:S02]  /*9d20*/  IMAD R12, R8, R13, R12 ;  /* 0x0000000d080c7224 */ /* 0x000fe400078e020c */
[----:B------:R-:W-:Y:S02]  /*9d30*/  IMAD.MOV R15, RZ, RZ, -R15 ;  /* 0x000000ffff0f7224 */ /* 0x000fe400078e0a0f */
[----:B------:R-:W-:Y:S01]  /*9d40*/  @!P2 IMAD.IADD R10, R10, 0x1, -R8 ;  /* 0x000000010a0aa824 */ /* 0x000fe200078e0a08 */
[C---:B------:R-:W-:Y:S01]  /*9d50*/  ISETP.GT.U32.AND P2, PT, R8.reuse, R12, PT ;  /* 0x0000000c0800720c */ /* 0x040fe20003f44070 */
[C---:B------:R-:W-:Y:S02]  /*9d60*/  IMAD R9, R8.reuse, R15, R9 ;  /* 0x0000000f08097224 */ /* 0x040fe400078e0209 */
[----:B------:R-:W-:Y:S01]  /*9d70*/  @!P3 IMAD.MOV R5, RZ, RZ, -R5 ;  /* 0x000000ffff05b224 */ /* 0x000fe200078e0a05 */
[----:B------:R-:W-:Y:S01]  /*9d80*/  ISETP.GT.U32.AND P3, PT, R8, R21, PT ;  /* 0x000000150800720c */ /* 0x000fe20003f64070 */
[----:B------:R-:W-:-:S02]  /*9d90*/  VIADD R16, R19, 0xd6 ;  /* 0x000000d613107836 */ /* 0x000fc40000000000 */
[----:B------:R-:W-:Y:S01]  /*9da0*/  @!P1 IMAD.IADD R18, R18, 0x1, -R8 ;  /* 0x0000000112129824 */ /* 0x000fe200078e0a08 */
[----:B------:R-:W-:Y:S01]  /*9db0*/  ISETP.GT.U32.AND P1, PT, R8, R9, PT ;  /* 0x000000090800720c */ /* 0x000fe20003f24070 */
[----:B------:R-:W-:Y:S01]  /*9dc0*/  VIADD R14, R19, 0xd4 ;  /* 0x000000d4130e7836 */ /* 0x000fe20000000000 */
[----:B------:R-:W-:Y:S01]  /*9dd0*/  IABS R13, R16 ;  /* 0x00000010000d7213 */ /* 0x000fe20000000000 */
[----:B------:R-:W-:Y:S01]  /*9de0*/  IMAD.MOV.U32 R6, RZ, RZ, R22 ;  /* 0x000000ffff067224 */ /* 0x000fe200078e0016 */
[----:B------:R0:W-:Y:S01]  /*9df0*/  STL [R1+0x2a4], R5 ;  /* 0x0002a40501007387 */ /* 0x0001e20000100800 */
[----:B------:R-:W-:Y:S01]  /*9e00*/  @!P2 IMAD.IADD R12, R12, 0x1, -R8 ;  /* 0x000000010c0ca824 */ /* 0x000fe200078e0a08 */
[----:B------:R-:W-:Y:S01]  /*9e10*/  IABS R24, R14 ;  /* 0x0000000e00187213 */ /* 0x000fe20000000000 */
[----:B------:R-:W-:Y:S01]  /*9e20*/  IMAD.HI.U32 R17, R20, R13, RZ ;  /* 0x0000000d14117227 */ /* 0x000fe200078e00ff */
[----:B------:R-:W-:-:S03]  /*9e30*/  ISETP.GE.AND P2, PT, R11, RZ, PT ;  /* 0x000000ff0b00720c */ /* 0x000fc60003f46270 */
[--C-:B------:R-:W-:Y:S01]  /*9e40*/  @!P3 IMAD.IADD R21, R21, 0x1, -R8.reuse ;  /* 0x000000011515b824 */ /* 0x100fe200078e0a08 */
[----:B------:R-:W-:Y:S01]  /*9e50*/  ISETP.GE.AND P3, PT, R0, RZ, PT ;  /* 0x000000ff0000720c */ /* 0x000fe20003f66270 */
[----:B------:R-:W-:Y:S02]  /*9e60*/  VIADD R0, R19, 0xd2 ;  /* 0x000000d213007836 */ /* 0x000fe40000000000 */
[----:B------:R-:W-:Y:S02]  /*9e70*/  IMAD.MOV R17, RZ, RZ, -R17 ;  /* 0x000000ffff117224 */ /* 0x000fe400078e0a11 */
[----:B------:R-:W-:Y:S01]  /*9e80*/  @!P1 IMAD.IADD R9, R9, 0x1, -R8 ;  /* 0x0000000109099824 */ /* 0x000fe200078e0a08 */
[C---:B------:R-:W-:Y:S01]  /*9e90*/  ISETP.GT.U32.AND P1, PT, R8.reuse, R12, PT ;  /* 0x0000000c0800720c */ /* 0x040fe20003f24070 */
[----:B------:R-:W-:Y:S02]  /*9ea0*/  @!P4 IMAD.MOV R6, RZ, RZ, -R6 ;  /* 0x000000ffff06c224 */ /* 0x000fe400078e0a06 */
[----:B------:R-:W-:Y:S01]  /*9eb0*/  IMAD R13, R8, R17, R13 ;  /* 0x00000011080d7224 */ /* 0x000fe200078e020d */
[----:B------:R-:W-:Y:S01]  /*9ec0*/  IABS R17, R0 ;  /* 0x0000000000117213 */ /* 0x000fe20000000000 */
[----:B0-----:R-:W-:Y:S01]  /*9ed0*/  IMAD.MOV.U32 R5, RZ, RZ, R10 ;  /* 0x000000ffff057224 */ /* 0x001fe200078e000a */
[----:B------:R0:W-:Y:S01]  /*9ee0*/  STL [R1+0x280], R6 ;  /* 0x0002800601007387 */ /* 0x0001e20000100800 */
[----:B------:R-:W-:Y:S01]  /*9ef0*/  IMAD.HI.U32 R15, R20, R24, RZ ;  /* 0x00000018140f7227 */ /* 0x000fe200078e00ff */
[----:B------:R-:W-:-:S03]  /*9f00*/  ISETP.GT.U32.AND P4, PT, R8, R9, PT ;  /* 0x000000090800720c */ /* 0x000fc60003f84070 */
[----:B------:R-:W-:Y:S01]  /*9f10*/  @!P6 IMAD.MOV R5, RZ, RZ, -R5 ;  /* 0x000000ffff05e224 */ /* 0x000fe200078e0a05 */
[----:B------:R-:W-:Y:S01]  /*9f20*/  ISETP.GT.U32.AND P6, PT, R8, R13, PT ;  /* 0x0000000d0800720c */ /* 0x000fe20003fc4070 */
[----:B------:R-:W-:-:S03]  /*9f30*/  IMAD.HI.U32 R10, R20, R17, RZ ;  /* 0x00000011140a7227 */ /* 0x000fc600078e00ff */
[----:B------:R1:W-:Y:S01]  /*9f40*/  STL [R1+0x29c], R5 ;  /* 0x00029c0501007387 */ /* 0x0003e20000100800 */
[----:B0-----:R-:W-:Y:S02]  /*9f50*/  IMAD.MOV.U32 R6, RZ, RZ, R21 ;  /* 0x000000ffff067224 */ /* 0x001fe400078e0015 */
[----:B------:R-:W-:Y:S02]  /*9f60*/  IMAD.MOV R15, RZ, RZ, -R15 ;  /* 0x000000ffff0f7224 */ /* 0x000fe400078e0a0f */
[----:B------:R-:W-:Y:S02]  /*9f70*/  VIADD R11, R19, 0xd0 ;  /* 0x000000d0130b7836 */ /* 0x000fe40000000000 */
[----:B------:R-:W-:Y:S02]  /*9f80*/  @!P5 IMAD.MOV R6, RZ, RZ, -R6 ;  /* 0x000000ffff06d224 */ /* 0x000fe400078e0a06 */
[----:B------:R-:W-:Y:S01]  /*9f90*/  @!P1 IMAD.IADD R12, R12, 0x1, -R8 ;  /* 0x000000010c0c9824 */ /* 0x000fe200078e0a08 */
[----:B------:R-:W-:Y:S01]  /*9fa0*/  ISETP.GE.AND P1, PT, R14, RZ, PT ;  /* 0x000000ff0e00720c */ /* 0x000fe20003f26270 */
[----:B------:R-:W-:Y:S01]  /*9fb0*/  IMAD.MOV R10, RZ, RZ, -R10 ;  /* 0x000000ffff0a7224 */ /* 0x000fe200078e0a0a */
[----:B------:R0:W-:Y:S01]  /*9fc0*/  STL [R1+0x284], R6 ;  /* 0x0002840601007387 */ /* 0x0001e20000100800 */
[C---:B------:R-:W-:Y:S01]  /*9fd0*/  IMAD R24, R8.reuse, R15, R24 ;  /* 0x0000000f08187224 */ /* 0x040fe200078e0218 */
[----:B------:R-:W-:Y:S01]  /*9fe0*/  IABS R15, R11 ;  /* 0x0000000b000f7213 */ /* 0x000fe20000000000 */
[----:B------:R-:W-:-:S02]  /*9ff0*/  IMAD R17, R8, R10, R17 ;  /* 0x0000000a08117224 */ /* 0x000fc400078e0211 */
[----:B-1----:R-:W-:Y:S01]  /*a000*/  IMAD.MOV.U32 R5, RZ, RZ, R18 ;  /* 0x000000ffff057224 */ /* 0x002fe200078e0012 */
[----:B------:R-:W-:Y:S01]  /*a010*/  ISETP.GT.U32.AND P5, PT, R8, R24, PT ;  /* 0x000000180800720c */ /* 0x000fe20003fa4070 */
[----:B------:R-:W-:-:S04]  /*a020*/  IMAD.HI.U32 R18, R20, R15, RZ ;  /* 0x0000000f14127227 */ /* 0x000fc800078e00ff */
[----:B0-----:R-:W-:Y:S02]  /*a030*/  IMAD.MOV.U32 R6, RZ, RZ, R12 ;  /* 0x000000ffff067224 */ /* 0x001fe400078e000c */
[----:B------:R-:W-:Y:S02]  /*a040*/  @!P6 IMAD.IADD R13, R13, 0x1, -R8 ;  /* 0x000000010d0de824 */ /* 0x000fe400078e0a08 */
[----:B------:R-:W-:Y:S01]  /*a050*/  @!P3 IMAD.MOV R6, RZ, RZ, -R6 ;  /* 0x000000ffff06b224 */ /* 0x000fe200078e0a06 */
[C---:B------:R-:W-:Y:S01]  /*a060*/  ISETP.GT.U32.AND P3, PT, R8.reuse, R17, PT ;  /* 0x000000110800720c */ /* 0x040fe20003f64070 */
[----:B------:R-:W-:Y:S01]  /*a070*/  @!P0 IMAD.MOV R5, RZ, RZ, -R5 ;  /* 0x000000ffff058224 */ /* 0x000fe200078e0a05 */
[----:B------:R-:W-:Y:S01]  /*a080*/  ISETP.GT.U32.AND P6, PT, R8, R13, PT ;  /* 0x0000000d0800720c */ /* 0x000fe20003fc4070 */
[----:B------:R-:W-:Y:S01]  /*a090*/  IMAD.MOV R18, RZ, RZ, -R18 ;  /* 0x000000ffff127224 */ /* 0x000fe200078e0a12 */
[----:B------:R-:W-:Y:S01]  /*a0a0*/  ISETP.GE.AND P0, PT, R16, RZ, PT ;  /* 0x000000ff1000720c */ /* 0x000fe20003f06270 */
[--C-:B------:R-:W-:Y:S01]  /*a0b0*/  @!P4 IMAD.IADD R9, R9, 0x1, -R8.reuse ;  /* 0x000000010909c824 */ /* 0x100fe200078e0a08 */
[----:B------:R0:W-:Y:S01]  /*a0c0*/  STL [R1+0x298], R5 ;  /* 0x0002980501007387 */ /* 0x0001e20000100800 */
[----:B------:R-:W-:Y:S01]  /*a0d0*/  IMAD R15, R8, R18, R15 ;  /* 0x00000012080f7224 */ /* 0x000fe200078e020f */
[----:B------:R-:W-:Y:S01]  /*a0e0*/  ISETP.GE.AND P4, PT, R0, RZ, PT ;  /* 0x000000ff0000720c */ /* 0x000fe20003f86270 */
[----:B------:R-:W-:Y:S01]  /*a0f0*/  VIADD R0, R19, 0xce ;  /* 0x000000ce13007836 */ /* 0x000fe20000000000 */
[----:B------:R-:W-:Y:S01]  /*a100*/  STL [R1+0x28c], R6 ;  /* 0x00028c0601007387 */ /* 0x000fe20000100800 */
[----:B------:R-:W-:-:S02]  /*a110*/  @!P5 IMAD.IADD R24, R24, 0x1, -R8 ;  /* 0x000000011818d824 */ /* 0x000fc400078e0a08 */
[--C-:B------:R-:W-:Y:S01]  /*a120*/  @!P3 IMAD.IADD R17, R17, 0x1, -R8.reuse ;  /* 0x000000011111b824 */ /* 0x100fe200078e0a08 */
[----:B------:R-:W-:Y:S01]  /*a130*/  IABS R14, R0 ;  /* 0x00000000000e7213 */ /* 0x000fe20000000000 */
[----:B------:R-:W-:Y:S01]  /*a140*/  @!P6 IMAD.IADD R13, R13, 0x1, -R8 ;  /* 0x000000010d0de824 */ /* 0x000fe200078e0a08 */
[----:B------:R-:W-:Y:S01]  /*a150*/  ISETP.GT.U32.AND P5, PT, R8, R24, PT ;  /* 0x000000180800720c */ /* 0x000fe20003fa4070 */
[----:B0-----:R-:W-:Y:S01]  /*a160*/  IMAD.MOV.U32 R5, RZ, RZ, R9 ;  /* 0x000000ffff057224 */ /* 0x001fe200078e0009 */
[----:B------:R-:W-:Y:S01]  /*a170*/  ISETP.GE.AND P6, PT, R11, RZ, PT ;  /* 0x000000ff0b00720c */ /* 0x000fe20003fc6270 */
[----:B------:R-:W-:Y:S01]  /*a180*/  IMAD.HI.U32 R11, R20, R14, RZ ;  /* 0x0000000e140b7227 */ /* 0x000fe200078e00ff */
[----:B------:R-:W-:-:S03]  /*a190*/  ISETP.GT.U32.AND P3, PT, R8, R17, PT ;  /* 0x000000110800720c */ /* 0x000fc60003f64070 */
[----:B------:R-:W-:Y:S01]  /*a1a0*/  @!P2 IMAD.MOV R5, RZ, RZ, -R5 ;  /* 0x000000ffff05a224 */ /* 0x000fe200078e0a05 */
[----:B------:R-:W-:Y:S01]  /*a1b0*/  ISETP.GT.U32.AND P2, PT, R8, R15, PT ;  /* 0x0000000f0800720c */ /* 0x000fe20003f44070 */
[----:B------:R-:W-:Y:S02]  /*a1c0*/  VIADD R10, R19, 0xcc ;  /* 0x000000cc130a7836 */ /* 0x000fe40000000000 */
[----:B------:R-:W-:Y:S01]  /*a1d0*/  IMAD.MOV R11, RZ, RZ, -R11 ;  /* 0x000000ffff0b7224 */ /* 0x000fe200078e0a0b */
[----:B------:R0:W-:Y:S01]  /*a1e0*/  STL [R1+0x294], R5 ;  /* 0x0002940501007387 */ /* 0x0001e20000100800 */
[----:B------:R-:W-:Y:S01]  /*a1f0*/  @!P5 IMAD.IADD R24, R24, 0x1, -R8 ;  /* 0x000000011818d824 */ /* 0x000fe200078e0a08 */
[----:B------:R-:W-:Y:S01]  /*a200*/  IABS R9, R10 ;  /* 0x0000000a00097213 */ /* 0x000fe20000000000 */
[----:B------:R-:W-:Y:S01]  /*a210*/  IMAD R14, R8, R11, R14 ;  /* 0x0000000b080e7224 */ /* 0x000fe200078e020e */
[----:B------:R-:W-:Y:S01]  /*a220*/  ISETP.GE.AND P5, PT, R0, RZ, PT ;  /* 0x000000ff0000720c */ /* 0x000fe20003fa6270 */
[----:B------:R-:W-:-:S02]  /*a230*/  @!P3 IMAD.IADD R17, R17, 0x1, -R8 ;  /* 0x000000011111b824 */ /* 0x000fc400078e0a08 */
[----:B------:R-:W-:Y:S01]  /*a240*/  IMAD.HI.U32 R0, R20, R9, RZ ;  /* 0x0000000914007227 */ /* 0x000fe200078e00ff */
[----:B------:R-:W-:-:S03]  /*a250*/  ISETP.GT.U32.AND P3, PT, R8, R14, PT ;  /* 0x0000000e0800720c */ /* 0x000fc60003f64070 */
[----:B------:R-:W-:Y:S02]  /*a260*/  @!P2 IMAD.IADD R15, R15, 0x1, -R8 ;  /* 0x000000010f0fa824 */ /* 0x000fe400078e0a08 */
[----:B0-----:R-:W-:Y:S02]  /*a270*/  IMAD.MOV.U32 R5, RZ, RZ, R13 ;  /* 0x000000ffff057224 */ /* 0x001fe400078e000d */
[----:B------:R-:W-:Y:S01]  /*a280*/  IMAD.MOV R0, RZ, RZ, -R0 ;  /* 0x000000ffff007224 */ /* 0x000fe200078e0a00 */
[----:B------:R-:W-:Y:S01]  /*a290*/  ISETP.GT.U32.AND P2, PT, R8, R15, PT ;  /* 0x0000000f0800720c */ /* 0x000fe20003f44070 */
[C---:B------:R-:W-:Y:S02]  /*a2a0*/  VIADD R12, R19.reuse, 0xca ;  /* 0x000000ca130c7836 */ /* 0x040fe40000000000 */
[----:B------:R-:W-:Y:S01]  /*a2b0*/  @!P0 IMAD.MOV R5, RZ, RZ, -R5 ;  /* 0x000000ffff058224 */ /* 0x000fe200078e0a05 */
[----:B------:R-:W-:Y:S01]  /*a2c0*/  ISETP.GE.AND P0, PT, R10, RZ, PT ;  /* 0x000000ff0a00720c */ /* 0x000fe20003f06270 */
[----:B------:R-:W-:Y:S01]  /*a2d0*/  IMAD R9, R8, R0, R9 ;  /* 0x0000000008097224 */ /* 0x000fe200078e0209 */
[----:B------:R-:W-:Y:S01]  /*a2e0*/  IABS R16, R12 ;  /* 0x0000000c00107213 */ /* 0x000fe20000000000 */
[----:B------:R-:W-:Y:S01]  /*a2f0*/  VIADD R11, R19, 0xc8 ;  /* 0x000000c8130b7836 */ /* 0x000fe20000000000 */
[----:B------:R0:W-:Y:S01]  /*a300*/  STL [R1+0x290], R5 ;  /* 0x0002900501007387 */ /* 0x0001e20000100800 */
[----:B------:R-:W-:-:S02]  /*a310*/  @!P3 IMAD.IADD R14, R14, 0x1, -R8 ;  /* 0x000000010e0eb824 */ /* 0x000fc400078e0a08 */
[----:B------:R-:W-:Y:S01]  /*a320*/  IMAD.HI.U32 R0, R20, R16, RZ ;  /* 0x0000001014007227 */ /* 0x000fe200078e00ff */
[----:B------:R-:W-:-:S03]  /*a330*/  IABS R22, R11 ;  /* 0x0000000b00167213 */ /* 0x000fc60000000000 */
[----:B------:R-:W-:Y:S01]  /*a340*/  @!P2 IMAD.IADD R15, R15, 0x1, -R8 ;  /* 0x000000010f0fa824 */ /* 0x000fe200078e0a08 */
[----:B------:R-:W-:Y:S01]  /*a350*/  ISETP.GT.U32.AND P2, PT, R8, R9, PT ;  /* 0x000000090800720c */ /* 0x000fe20003f44070 */
[----:B------:R-:W-:Y:S02]  /*a360*/  IMAD.MOV R0, RZ, RZ, -R0 ;  /* 0x000000ffff007224 */ /* 0x000fe400078e0a00 */
[----:B0-----:R-:W-:Y:S02]  /*a370*/  IMAD.MOV.U32 R5, RZ, RZ, R24 ;  /* 0x000000ffff057224 */ /* 0x001fe400078e0018 */
[----:B------:R-:W-:-:S04]  /*a380*/  IMAD.HI.U32 R25, R20, R22, RZ ;  /* 0x0000001614197227 */ /* 0x000fc800078e00ff */
[----:B------:R-:W-:Y:S01]  /*a390*/  @!P1 IMAD.MOV R5, RZ, RZ, -R5 ;  /* 0x000000ffff059224 */ /* 0x000fe200078e0a05 */
[C---:B------:R-:W-:Y:S01]  /*a3a0*/  ISETP.GT.U32.AND P1, PT, R8.reuse, R14, PT ;  /* 0x0000000e0800720c */ /* 0x040fe20003f24070 */
[C---:B------:R-:W-:Y:S02]  /*a3b0*/  VIADD R13, R19.reuse, 0xc6 ;  /* 0x000000c6130d7836 */ /* 0x040fe40000000000 */
[----:B------:R-:W-:Y:S01]  /*a3c0*/  VIADD R10, R19, 0xc4 ;  /* 0x000000c4130a7836 */ /* 0x000fe20000000000 */
[----:B------:R0:W-:Y:S01]  /*a3d0*/  STL [R1+0x288], R5 ;  /* 0x0002880501007387 */ /* 0x0001e20000100800 */
[----:B------:R-:W-:Y:S01]  /*a3e0*/  IMAD R16, R8, R0, R16 ;  /* 0x0000000008107224 */ /* 0x000fe200078e0210 */
[----:B------:R-:W-:Y:S01]  /*a3f0*/  IABS R23, R13 ;  /* 0x0000000d00177213 */ /* 0x000fe20000000000 */
[----:B------:R-:W-:Y:S01]  /*a400*/  IMAD.MOV R25, RZ, RZ, -R25 ;  /* 0x000000ffff197224 */ /* 0x000fe200078e0a19 */
[----:B------:R-:W-:Y:S01]  /*a410*/  IABS R18, R10 ;  /* 0x0000000a00127213 */ /* 0x000fe20000000000 */
[----:B------:R-:W-:Y:S01]  /*a420*/  @!P2 IMAD.IADD R9, R9, 0x1, -R8 ;  /* 0x000000010909a824 */ /* 0x000fe200078e0a08 */
[----:B------:R-:W-:Y:S01]  /*a430*/  ISETP.GE.AND P2, PT, R12, RZ, PT ;  /* 0x000000ff0c00720c */ /* 0x000fe20003f46270 */
[C---:B------:R-:W-:Y:S01]  /*a440*/  IMAD R12, R8.reuse, R25, R22 ;  /* 0x00000019080c7224 */ /* 0x040fe200078e0216 */
[----:B------:R-:W-:Y:S01]  /*a450*/  ISETP.GT.U32.AND P3, PT, R8, R16, PT ;  /* 0x000000100800720c */ /* 0x000fe20003f64070 */
[----:B------:R-:W-:-:S02]  /*a460*/  @!P1 IMAD.IADD R14, R14, 0x1, -R8 ;  /* 0x000000010e0e9824 */ /* 0x000fc400078e0a08 */
[----:B0-----:R-:W-:Y:S01]  /*a470*/  IMAD.MOV.U32 R5, RZ, RZ, R17 ;  /* 0x000000ffff057224 */ /* 0x001fe200078e0011 */
[----:B------:R-:W-:Y:S01]  /*a480*/  ISETP.GT.U32.AND P1, PT, R8, R12, PT ;  /* 0x0000000c0800720c */ /* 0x000fe20003f24070 */
[----:B------:R-:W-:-:S04]  /*a490*/  IMAD.HI.U32 R21, R20, R23, RZ ;  /* 0x0000001714157227 */ /* 0x000fc800078e00ff */
[----:B------:R-:W-:-:S04]  /*a4a0*/  IMAD.HI.U32 R17, R20, R18, RZ ;  /* 0x0000001214117227 */ /* 0x000fc800078e00ff */
[----:B------:R-:W-:Y:S02]  /*a4b0*/  @!P4 IMAD.MOV R5, RZ, RZ, -R5 ;  /* 0x000000ffff05c224 */ /* 0x000fe400078e0a05 */
[----:B------:R-:W-:Y:S02]  /*a4c0*/  IMAD.MOV R21, RZ, RZ, -R21 ;  /* 0x000000ffff157224 */ /* 0x000fe400078e0a15 */
[----:B------:R-:W-:Y:S01]  /*a4d0*/  IMAD.MOV R17, RZ, RZ, -R17 ;  /* 0x000000ffff117224 */ /* 0x000fe200078e0a11 */
[----:B------:R0:W-:Y:S01]  /*a4e0*/  STL [R1+0x27c], R5 ;  /* 0x00027c0501007387 */ /* 0x0001e20000100800 */
[----:B------:R-:W-:Y:S02]  /*a4f0*/  IMAD R23, R8, R21, R23 ;  /* 0x0000001508177224 */ /* 0x000fe400078e0217 */
[----:B------:R-:W-:Y:S01]  /*a500*/  @!P3 IMAD.IADD R16, R16, 0x1, -R8 ;  /* 0x000000011010b824 */ /* 0x000fe200078e0a08 */
[C---:B------:R-:W-:Y:S01]  /*a510*/  ISETP.GT.U32.AND P3, PT, R8.reuse, R9, PT ;  /* 0x000000090800720c */ /* 0x040fe20003f64070 */
[----:B------:R-:W-:-:S02]  /*a520*/  IMAD R18, R8, R17, R18 ;  /* 0x0000001108127224 */ /* 0x000fc400078e0212 */
[----:B------:R-:W-:Y:S01]  /*a530*/  @!P1 IMAD.IADD R12, R12, 0x1, -R8 ;  /* 0x000000010c0c9824 */ /* 0x000fe200078e0a08 */
[C---:B------:R-:W-:Y:S01]  /*a540*/  ISETP.GT.U32.AND P4, PT, R8.reuse, R16, PT ;  /* 0x000000100800720c */ /* 0x040fe20003f84070 */
[----:B------:R-:W-:Y:S01]  /*a550*/  IMAD.MOV.U32 R6, RZ, RZ, R15 ;  /* 0x000000ffff067224 */ /* 0x000fe200078e000f */
[C---:B------:R-:W-:Y:S01]  /*a560*/  ISETP.GT.U32.AND P1, PT, R8.reuse, R18, PT ;  /* 0x000000120800720c */ /* 0x040fe20003f24070 */
[----:B0-----:R-:W-:Y:S02]  /*a570*/  IMAD.MOV.U32 R5, RZ, RZ, R14 ;  /* 0x000000ffff057224 */ /* 0x001fe400078e000e */
[----:B------:R-:W-:Y:S02]  /*a580*/  VIADD R0, R19, 0xc2 ;  /* 0x000000c213007836 */ /* 0x000fe40000000000 */
[----:B------:R-:W-:Y:S01]  /*a590*/  @!P5 IMAD.MOV R5, RZ, RZ, -R5 ;  /* 0x000000ffff05d224 */ /* 0x000fe200078e0a05 */
[----:B------:R-:W-:Y:S01]  /*a5a0*/  ISETP.GT.U32.AND P5, PT, R8, R23, PT ;  /* 0x000000170800720c */ /* 0x000fe20003fa4070 */
[----:B------:R-:W-:Y:S01]  /*a5b0*/  @!P6 IMAD.MOV R6, RZ, RZ, -R6 ;  /* 0x000000ffff06e224 */ /* 0x000fe200078e0a06 */
[----:B------:R-:W-:Y:S01]  /*a5c0*/  IABS R22, R0 ;  /* 0x0000000000167213 */ /* 0x000fe20000000000 */
[--C-:B------:R-:W-:Y:S01]  /*a5d0*/  @!P3 IMAD.IADD R9, R9, 0x1, -R8.reuse ;  /* 0x000000010909b824 */ /* 0x100fe200078e0a08 */
[----:B------:R-:W-:Y:S01]  /*a5e0*/  ISETP.GE.AND P3, PT, R13, RZ, PT ;  /* 0x000000ff0d00720c */ /* 0x000fe20003f66270 */
[----:B------:R-:W-:Y:S01]  /*a5f0*/  VIADD R21, R19, 0xc0 ;  /* 0x000000c013157836 */ /* 0x000fe20000000000 */
[----:B------:R-:W-:Y:S01]  /*a600*/  STL [R1+0x264], R6 ;  /* 0x0002640601007387 */ /* 0x000fe20000100800 */
[--C-:B------:R-:W-:Y:S01]  /*a610*/  @!P1 IMAD.IADD R18, R18, 0x1, -R8.reuse ;  /* 0x0000000112129824 */ /* 0x100fe200078e0a08 */
[----:B------:R-:W-:Y:S01]  /*a620*/  ISETP.GE.AND P6, PT, R11, RZ, PT ;  /* 0x000000ff0b00720c */ /* 0x000fe20003fc6270 */
[----:B------:R-:W-:Y:S01]  /*a630*/  IMAD.HI.U32 R15, R20, R22, RZ ;  /* 0x00000016140f7227 */ /* 0x000fe200078e00ff */
[----:B------:R0:W-:Y:S02]  /*a640*/  STL [R1+0x268], R5 ;  /* 0x0002680501007387 */ /* 0x0001e40000100800 */
[C---:B------:R-:W-:Y:S01]  /*a650*/  ISETP.GT.U32.AND P1, PT, R8.reuse, R18, PT ;  /* 0x000000120800720c */ /* 0x040fe20003f24070 */
[----:B------:R-:W-:Y:S01]  /*a660*/  @!P5 IMAD.IADD R23, R23, 0x1, -R8 ;  /* 0x000000011717d824 */ /* 0x000fe200078e0a08 */
[----:B------:R-:W-:Y:S01]  /*a670*/  ISETP.GT.U32.AND P5, PT, R8, R12, PT ;  /* 0x0000000c0800720c */ /* 0x000fe20003fa4070 */
[----:B------:R-:W-:-:S02]  /*a680*/  IMAD.MOV R15, RZ, RZ, -R15 ;  /* 0x000000ffff0f7224 */ /* 0x000fc400078e0a0f */
[----:B------:R-:W-:Y:S01]  /*a690*/  @!P4 IMAD.IADD R16, R16, 0x1, -R8 ;  /* 0x000000011010c824 */ /* 0x000fe200078e0a08 */
[----:B------:R-:W-:Y:S01]  /*a6a0*/  ISETP.GE.AND P4, PT, R10, RZ, PT ;  /* 0x000000ff0a00720c */ /* 0x000fe20003f86270 */
[C---:B------:R-:W-:Y:S02]  /*a6b0*/  IMAD R10, R8.reuse, R15, R22 ;  /* 0x0000000f080a7224 */ /* 0x040fe400078e0216 */
[----:B0-----:R-:W-:Y:S01]  /*a6c0*/  IMAD.MOV.U32 R5, RZ, RZ, R9 ;  /* 0x000000ffff057224 */ /* 0x001fe200078e0009 */
[----:B------:R-:W-:Y:S01]  /*a6d0*/  IABS R9, R21 ;  /* 0x0000001500097213 */ /* 0x000fe20000000000 */
[----:B------:R-:W-:Y:S02]  /*a6e0*/  VIADD R11, R19, 0xbc ;  /* 0x000000bc130b7836 */ /* 0x000fe40000000000 */
[----:B------:R-:W-:Y:S01]  /*a6f0*/  @!P0 IMAD.MOV R5, RZ, RZ, -R5 ;  /* 0x000000ffff058224 */ /* 0x000fe200078e0a05 */
[----:B------:R-:W-:Y:S01]  /*a700*/  ISETP.GT.U32.AND P0, PT, R8, R23, PT ;  /* 0x000000170800720c */ /* 0x000fe20003f04070 */
[----:B------:R-:W-:Y:S01]  /*a710*/  IMAD.HI.U32 R13, R20, R9, RZ ;  /* 0x00000009140d7227 */ /* 0x000fe200078e00ff */
[----:B------:R-:W-:-:S02]  /*a720*/  IABS R17, R11 ;  /* 0x0000000b00117213 */ /* 0x000fc40000000000 */
[----:B------:R0:W-:Y:S01]  /*a730*/  STL [R1+0x270], R5 ;  /* 0x0002700501007387 */ /* 0x0001e20000100800 */
[----:B------:R-:W-:Y:S02]  /*a740*/  IMAD.MOV R13, RZ, RZ, -R13 ;  /* 0x000000ffff0d7224 */ /* 0x000fe400078e0a0d */
[--C-:B------:R-:W-:Y:S01]  /*a750*/  @!P5 IMAD.IADD R12, R12, 0x1, -R8.reuse ;  /* 0x000000010c0cd824 */ /* 0x100fe200078e0a08 */
[C---:B------:R-:W-:Y:S01]  /*a760*/  ISETP.GT.U32.AND P5, PT, R8.reuse, R10, PT ;  /* 0x0000000a0800720c */ /* 0x040fe20003fa4070 */
[----:B------:R-:W-:Y:S02]  /*a770*/  IMAD R9, R8, R13, R9 ;  /* 0x0000000d08097224 */ /* 0x000fe400078e0209 */
[----:B------:R-:W-:Y:S02]  /*a780*/  @!P1 IMAD.IADD R18, R18, 0x1, -R8 ;  /* 0x0000000112129824 */ /* 0x000fe400078e0a08 */
[C---:B------:R-:W-:Y:S01]  /*a790*/  VIADD R15, R19.reuse, 0xba ;  /* 0x000000ba130f7836 */ /* 0x040fe20000000000 */
[----:B------:R-:W-:Y:S01]  /*a7a0*/  ISETP.GT.U32.AND P1, PT, R8, R9, PT ;  /* 0x000000090800720c */ /* 0x000fe20003f24070 */
[----:B------:R-:W-:-:S02]  /*a7b0*/  VIADD R22, R19, 0xbe ;  /* 0x000000be13167836 */ /* 0x000fc40000000000 */
[----:B------:R-:W-:Y:S01]  /*a7c0*/  @!P0 IMAD.IADD R23, R23, 0x1, -R8 ;  /* 0x0000000117178824 */ /* 0x000fe200078e0a08 */
[----:B------:R-:W-:Y:S01]  /*a7d0*/  IABS R14, R15 ;  /* 0x0000000f000e7213 */ /* 0x000fe20000000000 */
[----:B------:R-:W-:Y:S01]  /*a7e0*/  IMAD.MOV.U32 R6, RZ, RZ, R16 ;  /* 0x000000ffff067224 */ /* 0x000fe200078e0010 */
[----:B------:R-:W-:Y:S01]  /*a7f0*/  ISETP.GE.AND P0, PT, R0, RZ, PT ;  /* 0x000000ff0000720c */ /* 0x000fe20003f06270 */
[----:B------:R-:W-:Y:S01]  /*a800*/  @!P5 IMAD.IADD R10, R10, 0x1, -R8 ;  /* 0x000000010a0ad824 */ /* 0x000fe200078e0a08 */
[----:B------:R-:W-:Y:S01]  /*a810*/  IABS R24, R22 ;  /* 0x0000001600187213 */ /* 0x000fe20000000000 */
[----:B------:R-:W-:Y:S01]  /*a820*/  IMAD.HI.U32 R0, R20, R17, RZ ;  /* 0x0000001114007227 */ /* 0x000fe200078e00ff */
[----:B------:R-:W-:-:S03]  /*a830*/  ISETP.GE.AND P5, PT, R21, RZ, PT ;  /* 0x000000ff1500720c */ /* 0x000fc60003fa6270 */
[----:B------:R-:W-:Y:S01]  /*a840*/  @!P1 IMAD.IADD R9, R9, 0x1, -R8 ;  /* 0x0000000109099824 */ /* 0x000fe200078e0a08 */
[----:B------:R-:W-:Y:S01]  /*a850*/  ISETP.GT.U32.AND P1, PT, R8, R10, PT ;  /* 0x0000000a0800720c */ /* 0x000fe20003f24070 */
[----:B------:R-:W-:Y:S02]  /*a860*/  @!P2 IMAD.MOV R6, RZ, RZ, -R6 ;  /* 0x000000ffff06a224 */ /* 0x000fe400078e0a06 */
[----:B------:R-:W-:-:S03]  /*a870*/  IMAD.HI.U32 R13, R20, R14, RZ ;  /* 0x0000000e140d7227 */ /* 0x000fc600078e00ff */
[----:B------:R1:W-:Y:S01]  /*a880*/  STL [R1+0x1e8], R6 ;  /* 0x0001e80601007387 */ /* 0x0003e20000100800 */
[----:B------:R-:W-:Y:S02]  /*a890*/  IMAD.MOV R0, RZ, RZ, -R0 ;  /* 0x000000ffff007224 */ /* 0x000fe400078e0a00 */
[----:B0-----:R-:W-:Y:S02]  /*a8a0*/  IMAD.MOV.U32 R5, RZ, RZ, R12 ;  /* 0x000000ffff057224 */ /* 0x001fe400078e000c */
[----:B------:R-:W-:-:S04]  /*a8b0*/  IMAD.HI.U32 R25, R20, R24, RZ ;  /* 0x0000001814197227 */ /* 0x000fc800078e00ff */
[----:B------:R-:W-:Y:S02]  /*a8c0*/  IMAD.MOV R13, RZ, RZ, -R13 ;  /* 0x000000ffff0d7224 */ /* 0x000fe400078e0a0d */
[C---:B------:R-:W-:Y:S02]  /*a8d0*/  IMAD R17, R8.reuse, R0, R17 ;  /* 0x0000000008117224 */ /* 0x040fe400078e0211 */
[----:B-1----:R-:W-:Y:S02]  /*a8e0*/  IMAD.MOV.U32 R6, RZ, RZ, R23 ;  /* 0x000000ffff067224 */ /* 0x002fe400078e0017 */
[----:B------:R-:W-:Y:S01]  /*a8f0*/  @!P6 IMAD.MOV R5, RZ, RZ, -R5 ;  /* 0x000000ffff05e224 */ /* 0x000fe200078e0a05 */
[C---:B------:R-:W-:Y:S01]  /*a900*/  ISETP.GT.U32.AND P6, PT, R8.reuse, R9, PT ;  /* 0x000000090800720c */ /* 0x040fe20003fc4070 */
[----:B------:R-:W-:Y:S02]  /*a910*/  IMAD.MOV R25, RZ, RZ, -R25 ;  /* 0x000000ffff197224 */ /* 0x000fe400078e0a19 */
[C---:B------:R-:W-:Y:S01]  /*a920*/  IMAD R14, R8.reuse, R13, R14 ;  /* 0x0000000d080e7224 */ /* 0x040fe200078e020e */
[----:B------:R0:W-:Y:S01]  /*a930*/  STL [R1+0x1d8], R5 ;  /* 0x0001d80501007387 */ /* 0x0001e20000100800 */
[----:B------:R-:W-:Y:S01]  /*a940*/  @!P3 IMAD.MOV R6, RZ, RZ, -R6 ;  /* 0x000000ffff06b224 */ /* 0x000fe200078e0a06 */
[C---:B------:R-:W-:Y:S01]  /*a950*/  ISETP.GT.U32.AND P3, PT, R8.reuse, R17, PT ;  /* 0x000000110800720c */ /* 0x040fe20003f64070 */
[----:B------:R-:W-:-:S02]  /*a960*/  IMAD R21, R8, R25, R24 ;  /* 0x0000001908157224 */ /* 0x000fc400078e0218 */
[----:B------:R-:W-:Y:S01]  /*a970*/  @!P1 IMAD.IADD R10, R10, 0x1, -R8 ;  /* 0x000000010a0a9824 */ /* 0x000fe200078e0a08 */
[C---:B------:R-:W-:Y:S01]  /*a980*/  ISETP.GT.U32.AND P1, PT, R8.reuse, R14, PT ;  /* 0x0000000e0800720c */ /* 0x040fe20003f24070 */
[C---:B------:R-:W-:Y:S01]  /*a990*/  VIADD R0, R19.reuse, 0xb8 ;  /* 0x000000b813007836 */ /* 0x040fe20000000000 */
[----:B------:R-:W-:Y:S01]  /*a9a0*/  ISETP.GT.U32.AND P2, PT, R8, R21, PT ;  /* 0x000000150800720c */ /* 0x000fe20003f44070 */
[----:B------:R-:W-:Y:S01]  /*a9b0*/  VIADD R13, R19, 0xb6 ;  /* 0x000000b6130d7836 */ /* 0x000fe20000000000 */
[----:B------:R-:W-:Y:S01]  /*a9c0*/  STL [R1+0x1bc], R6 ;  /* 0x0001bc0601007387 */ /* 0x000fe20000100800 */
[----:B0-----:R-:W-:Y:S01]  /*a9d0*/  IMAD.MOV.U32 R5, RZ, RZ, R18 ;  /* 0x000000ffff057224 */ /* 0x001fe200078e0012 */
[----:B------:R-:W-:Y:S01]  /*a9e0*/  IABS R16, R0 ;  /* 0x0000000000107213 */ /* 0x000fe20000000000 */
[--C-:B------:R-:W-:Y:S01]  /*a9f0*/  @!P6 IMAD.IADD R9, R9, 0x1, -R8.reuse ;  /* 0x000000010909e824 */ /* 0x100fe200078e0a08 */
[----:B------:R-:W-:Y:S01]  /*aa00*/  IABS R12, R13 ;  /* 0x0000000d000c7213 */ /* 0x000fe20000000000 */
[----:B------:R-:W-:Y:S01]  /*aa10*/  @!P4 IMAD.MOV R5, RZ, RZ, -R5 ;  /* 0x000000ffff05c224 */ /* 0x000fe200078e0a05 */
[----:B------:R-:W-:Y:S01]  /*aa20*/  ISETP.GE.AND P6, PT, R11, RZ, PT ;  /* 0x000000ff0b00720c */ /* 0x000fe20003fc6270 */
[--C-:B------:R-:W-:Y:S01]  /*aa30*/  @!P3 IMAD.IADD R17, R17, 0x1, -R8.reuse ;  /* 0x000000011111b824 */ /* 0x100fe200078e0a08 */
[----:B------:R-:W-:Y:S01]  /*aa40*/  ISETP.GE.AND P4, PT, R22, RZ, PT ;  /* 0x000000ff1600720c */ /* 0x000fe20003f86270 */
[----:B------:R-:W-:Y:S01]  /*aa50*/  IMAD.HI.U32 R18, R20, R16, RZ ;  /* 0x0000001014127227 */ /* 0x000fe200078e00ff */
[----:B------:R0:W-:Y:S03]  /*aa60*/  STL [R1+0x258], R5 ;  /* 0x0002580501007387 */ /* 0x0001e60000100800 */
[----:B------:R-:W-:Y:S01]  /*aa70*/  @!P1 IMAD.IADD R14, R14, 0x1, -R8 ;  /* 0x000000010e0e9824 */ /* 0x000fe200078e0a08 */
[----:B------:R-:W-:Y:S01]  /*aa80*/  ISETP.GT.U32.AND P1, PT, R8, R17, PT ;  /* 0x000000110800720c */ /* 0x000fe20003f24070 */
[----:B------:R-:W-:-:S02]  /*aa90*/  IMAD.MOV R18, RZ, RZ, -R18 ;  /* 0x000000ffff127224 */ /* 0x000fc400078e0a12 */
[----:B------:R-:W-:-:S04]  /*aaa0*/  IMAD.HI.U32 R11, R20, R12, RZ ;  /* 0x0000000c140b7227 */ /* 0x000fc800078e00ff */
[----:B0-----:R-:W-:Y:S02]  /*aab0*/  IMAD.MOV.U32 R5, RZ, RZ, R10 ;  /* 0x000000ffff057224 */ /* 0x001fe400078e000a */
[----:B------:R-:W-:Y:S01]  /*aac0*/  @!P2 IMAD.IADD R21, R21, 0x1, -R8 ;  /* 0x000000011515a824 */ /* 0x000fe200078e0a08 */
[----:B------:R-:W-:Y:S01]  /*aad0*/  ISETP.GE.AND P2, PT, R15, RZ, PT ;  /* 0x000000ff0f00720c */ /* 0x000fe20003f46270 */
[----:B------:R-:W-:Y:S01]  /*aae0*/  @!P0 IMAD.MOV R5, RZ, RZ, -R5 ;  /* 0x000000ffff058224 */ /* 0x000fe200078e0a05 */
[C---:B------:R-:W-:Y:S01]  /*aaf0*/  ISETP.GT.U32.AND P0, PT, R8.reuse, R14, PT ;  /* 0x0000000e0800720c */ /* 0x040fe20003f04070 */
[C---:B------:R-:W-:Y:S01]  /*ab00*/  IMAD R16, R8.reuse, R18, R16 ;  /* 0x0000001208107224 */ /* 0x040fe200078e0210 */
[----:B------:R-:W-:Y:S01]  /*ab10*/  ISETP.GT.U32.AND P3, PT, R8, R21, PT ;  /* 0x000000150800720c */ /* 0x000fe20003f64070 */
[----:B------:R-:W-:Y:S01]  /*ab20*/  IMAD.MOV R11, RZ, RZ, -R11 ;  /* 0x000000ffff0b7224 */ /* 0x000fe200078e0a0b */
[----:B------:R0:W-:Y:S01]  /*ab30*/  STL [R1+0x1ec], R5 ;  /* 0x0001ec0501007387 */ /* 0x0001e20000100800 */
[----:B------:R-:W-:-:S02]  /*ab40*/  VIADD R10, R19, 0xb4 ;  /* 0x000000b4130a7836 */ /* 0x000fc40000000000 */
[C---:B------:R-:W-:Y:S02]  /*ab50*/  IMAD R12, R8.reuse, R11, R12 ;  /* 0x0000000b080c7224 */ /* 0x040fe400078e020c */
[--C-:B------:R-:W-:Y:S02]  /*ab60*/  @!P1 IMAD.IADD R17, R17, 0x1, -R8.reuse ;  /* 0x0000000111119824 */ /* 0x100fe400078e0a08 */
[----:B------:R-:W-:Y:S01]  /*ab70*/  VIADD R11, R19, 0xb2 ;  /* 0x000000b2130b7836 */ /* 0x000fe20000000000 */
[----:B------:R-:W-:Y:S01]  /*ab80*/  ISETP.GT.U32.AND P1, PT, R8, R12, PT ;  /* 0x0000000c0800720c */ /* 0x000fe20003f24070 */
[--C-:B------:R-:W-:Y:S01]  /*ab90*/  @!P0 IMAD.IADD R14, R14, 0x1, -R8.reuse ;  /* 0x000000010e0e8824 */ /* 0x100fe200078e0a08 */
[----:B------:R-:W-:Y:S01]  /*aba0*/  ISETP.GE.AND P0, PT, R13, RZ, PT ;  /* 0x000000ff0d00720c */ /* 0x000fe20003f06270 */
[----:B0-----:R-:W-:Y:S01]  /*abb0*/  IMAD.MOV.U32 R5, RZ, RZ, R9 ;  /* 0x000000ffff057224 */ /* 0x001fe200078e0009 */
[----:B------:R-:W-:Y:S01]  /*abc0*/  IABS R9, R10 ;  /* 0x0000000a00097213 */ /* 0x000fe20000000000 */
[----:B------:R-:W-:Y:S01]  /*abd0*/  @!P3 IMAD.IADD R21, R21, 0x1, -R8 ;  /* 0x000000011515b824 */ /* 0x000fe200078e0a08 */
[----:B------:R-:W-:Y:S01]  /*abe0*/  ISETP.GE.AND P3, PT, R0, RZ, PT ;  /* 0x000000ff0000720c */ /* 0x000fe20003f66270 */
[----:B------:R-:W-:Y:S01]  /*abf0*/  @!P5 IMAD.MOV R5, RZ, RZ, -R5 ;  /* 0x000000ffff05d224 */ /* 0x000fe200078e0a05 */
[----:B------:R-:W-:Y:S01]  /*ac00*/  ISETP.GT.U32.AND P5, PT, R8, R16, PT ;  /* 0x000000100800720c */ /* 0x000fe20003fa4070 */
[----:B------:R-:W-:Y:S01]  /*ac10*/  IMAD.HI.U32 R18, R20, R9, RZ ;  /* 0x0000000914127227 */ /* 0x000fe200078e00ff */
[----:B------:R-:W-:-:S02]  /*ac20*/  IABS R0, R11 ;  /* 0x0000000b00007213 */ /* 0x000fc40000000000 */
[----:B------:R0:W-:Y:S01]  /*ac30*/  STL [R1+0x244], R5 ;  /* 0x0002440501007387 */ /* 0x0001e20000100800 */
[----:B------:R-:W-:Y:S02]  /*ac40*/  IMAD.MOV R18, RZ, RZ, -R18 ;  /* 0x000000ffff127224 */ /* 0x000fe400078e0a12 */
[----:B------:R-:W-:Y:S02]  /*ac50*/  VIADD R13, R19, 0xb0 ;  /* 0x000000b0130d7836 */ /* 0x000fe40000000000 */
[----:B------:R-:W-:Y:S02]  /*ac60*/  @!P1 IMAD.IADD R12, R12, 0x1, -R8 ;  /* 0x000000010c0c9824 */ /* 0x000fe400078e0a08 */
[----:B------:R-:W-:-:S04]  /*ac70*/  IMAD.HI.U32 R15, R20, R0, RZ ;  /* 0x00000000140f7227 */ /* 0x000fc800078e00ff */
[----:B------:R-:W-:Y:S01]  /*ac80*/  @!P5 IMAD.IADD R16, R16, 0x1, -R8 ;  /* 0x000000011010d824 */ /* 0x000fe200078e0a08 */
[----:B------:R-:W-:Y:S01]  /*ac90*/  ISETP.GE.AND P5, PT, R10, RZ, PT ;  /* 0x000000ff0a00720c */ /* 0x000fe20003fa6270 */
[C---:B------:R-:W-:Y:S01]  /*aca0*/  IMAD R9, R8.reuse, R18, R9 ;  /* 0x0000001208097224 */ /* 0x040fe200078e0209 */
[----:B------:R-:W-:Y:S01]  /*acb0*/  IABS R10, R13 ;  /* 0x0000000d000a7213 */ /* 0x000fe20000000000 */
[----:B------:R-:W-:Y:S01]  /*acc0*/  IMAD.MOV.U32 R6, RZ, RZ, R17 ;  /* 0x000000ffff067224 */ /* 0x000fe200078e0011 */
[C---:B------:R-:W-:Y:S01]  /*acd0*/  ISETP.GT.U32.AND P1, PT, R8.reuse, R16, PT ;  /* 0x000000100800720c */ /* 0x040fe20003f24070 */
[----:B------:R-:W-:Y:S02]  /*ace0*/  IMAD.MOV R15, RZ, RZ, -R15 ;  /* 0x000000ffff0f7224 */ /* 0x000fe400078e0a0f */
[----:B------:R-:W-:Y:S01]  /*acf0*/  @!P6 IMAD.MOV R6, RZ, RZ, -R6 ;  /* 0x000000ffff06e224 */ /* 0x000fe200078e0a06 */
[----:B------:R-:W-:Y:S01]  /*ad00*/  ISETP.GT.U32.AND P6, PT, R8, R9, PT ;  /* 0x000000090800720c */ /* 0x000fe20003fc4070 */
[----:B0-----:R-:W-:-:S02]  /*ad10*/  IMAD.MOV.U32 R5, RZ, RZ, R21 ;  /* 0x000000ffff057224 */ /* 0x001fc400078e0015 */
[----:B------:R-:W-:Y:S02]  /*ad20*/  IMAD R0, R8, R15, R0 ;  /* 0x0000000f08007224 */ /* 0x000fe400078e0200 */
[----:B------:R-:W-:-:S04]  /*ad30*/  IMAD.HI.U32 R15, R20, R10, RZ ;  /* 0x0000000a140f7227 */ /* 0x000fc800078e00ff */
[----:B------:R-:W-:Y:S01]  /*ad40*/  @!P4 IMAD.MOV R5, RZ, RZ, -R5 ;  /* 0x000000ffff05c224 */ /* 0x000fe200078e0a05 */
[----:B------:R-:W-:Y:S01]  /*ad50*/  ISETP.GT.U32.AND P4, PT, R8, R12, PT ;  /* 0x0000000c0800720c */ /* 0x000fe20003f84070 */
[----:B------:R-:W-:Y:S02]  /*ad60*/  IMAD.MOV R15, RZ, RZ, -R15 ;  /* 0x000000ffff0f7224 */ /* 0x000fe400078e0a0f */
[----:B------:R-:W-:Y:S01]  /*ad70*/  @!P1 IMAD.IADD R16, R16, 0x1, -R8 ;  /* 0x0000000110109824 */ /* 0x000fe200078e0a08 */
[----:B------:R0:W-:Y:S01]  /*ad80*/  STL [R1+0x1f0], R5 ;  /* 0x0001f00501007387 */ /* 0x0001e20000100800 */
[C---:B------:R-:W-:Y:S01]  /*ad90*/  IMAD R10, R8.reuse, R15, R10 ;  /* 0x0000000f080a7224 */ /* 0x040fe200078e020a */
[----:B------:R-:W-:Y:S01]  /*ada0*/  ISETP.GT.U32.AND P1, PT, R8, R0, PT ;  /* 0x000000000800720c */ /* 0x000fe20003f24070 */
[----:B------:R-:W-:Y:S01]  /*adb0*/  @!P6 IMAD.IADD R9, R9, 0x1, -R8 ;  /* 0x000000010909e824 */ /* 0x000fe200078e0a08 */
[----:B------:R1:W-:Y:S01]  /*adc0*/  STL [R1+0x208], R6 ;  /* 0x0002080601007387 */ /* 0x0003e20000100800 */
[----:B------:R-:W-:-:S02]  /*add0*/  VIADD R17, R19, 0xa8 ;  /* 0x000000a813117836 */ /* 0x000fc40000000000 */
[----:B------:R-:W-:Y:S01]  /*ade0*/  VIADD R23, R19, 0xa4 ;  /* 0x000000a413177836 */ /* 0x000fe20000000000 */
[----:B------:R-:W-:Y:S01]  /*adf0*/  ISETP.GT.U32.AND P6, PT, R8, R9, PT ;  /* 0x000000090800720c */ /* 0x000fe20003fc4070 */
[----:B------:R-:W-:Y:S01]  /*ae00*/  @!P4 IMAD.IADD R12, R12, 0x1, -R8 ;  /* 0x000000010c0cc824 */ /* 0x000fe200078e0a08 */
[----:B------:R-:W-:Y:S01]  /*ae10*/  ISETP.GE.AND P4, PT, R13, RZ, PT ;  /* 0x000000ff0d00720c */ /* 0x000fe20003f86270 */
[----:B0-----:R-:W-:Y:S02]  /*ae20*/  IMAD.MOV.U32 R5, RZ, RZ, R14 ;  /* 0x000000ffff057224 */ /* 0x001fe400078e000e */
[----:B------:R-:W-:Y:S02]  /*ae30*/  VIADD R14, R19, 0xac ;  /* 0x000000ac130e7836 */ /* 0x000fe40000000000 */
[----:B-1----:R-:W-:Y:S02]  /*ae40*/  IMAD.MOV.U32 R6, RZ, RZ, R16 ;  /* 0x000000ffff067224 */ /* 0x002fe400078e0010 */
[----:B------:R-:W-:Y:S01]  /*ae50*/  @!P2 IMAD.MOV R5, RZ, RZ, -R5 ;  /* 0x000000ffff05a224 */ /* 0x000fe200078e0a05 */
[----:B------:R-:W-:Y:S01]  /*ae60*/  ISETP.GE.AND P2, PT, R11, RZ, PT ;  /* 0x000000ff0b00720c */ /* 0x000fe20003f46270 */
[----:B------:R-:W-:Y:S01]  /*ae70*/  @!P3 IMAD.MOV R6, RZ, RZ, -R6 ;  /* 0x000000ffff06b224 */ /* 0x000fe200078e0a06 */
[----:B------:R-:W-:Y:S01]  /*ae80*/  ISETP.GT.U32.AND P3, PT, R8, R10, PT ;  /* 0x0000000a0800720c */ /* 0x000fe20003f64070 */
[----:B------:R-:W-:Y:S01]  /*ae90*/  VIADD R11, R19, 0xae ;  /* 0x000000ae130b7836 */ /* 0x000fe20000000000 */
[----:B------:R-:W-:Y:S01]  /*aea0*/  IABS R25, R14 ;  /* 0x0000000e00197213 */ /* 0x000fe20000000000 */
[--C-:B------:R-:W-:Y:S01]  /*aeb0*/  @!P6 IMAD.IADD R9, R9, 0x1, -R8.reuse ;  /* 0x000000010909e824 */ /* 0x100fe200078e0a08 */
[----:B------:R-:W-:Y:S01]  /*aec0*/  ISETP.GE.AND P6, PT, R14, RZ, PT ;  /* 0x000000ff0e00720c */ /* 0x000fe20003fc6270 */
[----:B------:R0:W-:Y:S01]  /*aed0*/  STL [R1+0x218], R5 ;  /* 0x0002180501007387 */ /* 0x0001e20000100800 */
[----:B------:R-:W-:Y:S01]  /*aee0*/  IABS R26, R11 ;  /* 0x0000000b001a7213 */ /* 0x000fe20000000000 */
[----:B------:R-:W-:-:S02]  /*aef0*/  @!P1 IMAD.IADD R0, R0, 0x1, -R8 ;  /* 0x0000000100009824 */ /* 0x000fc400078e0a08 */
[----:B------:R1:W-:Y:S01]  /*af00*/  STL [R1+0x200], R6 ;  /* 0x0002000601007387 */ /* 0x0003e20000100800 */
[----:B------:R-:W-:Y:S02]  /*af10*/  VIADD R13, R19, 0xaa ;  /* 0x000000aa130d7836 */ /* 0x000fe40000000000 */
[----:B------:R-:W-:Y:S01]  /*af20*/  IMAD.HI.U32 R16, R20, R26, RZ ;  /* 0x0000001a14107227 */ /* 0x000fe200078e00ff */
[----:B------:R-:W-:Y:S02]  /*af30*/  ISETP.GT.U32.AND P1, PT, R8, R0, PT ;  /* 0x000000000800720c */ /* 0x000fe40003f24070 */
[----:B------:R-:W-:Y:S01]  /*af40*/  IABS R15, R13 ;  /* 0x0000000d000f7213 */ /* 0x000fe20000000000 */
[----:B------:R-:W-:Y:S02]  /*af50*/  @!P3 IMAD.IADD R10, R10, 0x1, -R8 ;  /* 0x000000010a0ab824 */ /* 0x000fe400078e0a08 */
[----:B------:R-:W-:Y:S02]  /*af60*/  IMAD.MOV R14, RZ, RZ, -R16 ;  /* 0x000000ffff0e7224 */ /* 0x000fe400078e0a10 */
[----:B0-----:R-:W-:Y:S01]  /*af70*/  IMAD.MOV.U32 R5, RZ, RZ, R12 ;  /* 0x000000ffff057224 */ /* 0x001fe200078e000c */
[----:B------:R-:W-:Y:S01]  /*af80*/  ISETP.GT.U32.AND P3, PT, R8, R10, PT ;  /* 0x0000000a0800720c */ /* 0x000fe20003f64070 */
[----:B------:R-:W-:-:S04]  /*af90*/  IMAD.HI.U32 R12, R20, R25, RZ ;  /* 0x00000019140c7227 */ /* 0x000fc800078e00ff */
[C---:B------:R-:W-:Y:S01]  /*afa0*/  IMAD R26, R8.reuse, R14, R26 ;  /* 0x0000000e081a7224 */ /* 0x040fe200078e021a */
[----:B------:R-:W-:Y:S01]  /*afb0*/  IABS R14, R23 ;  /* 0x00000017000e7213 */ /* 0x000fe20000000000 */
[----:B-1----:R-:W-:Y:S02]  /*afc0*/  IMAD.MOV.U32 R6, RZ, RZ, R9 ;  /* 0x000000ffff067224 */ /* 0x002fe400078e0009 */
[----:B------:R-:W-:Y:S02]  /*afd0*/  IMAD.MOV R12, RZ, RZ, -R12 ;  /* 0x000000ffff0c7224 */ /* 0x000fe400078e0a0c */
[----:B------:R-:W-:Y:S01]  /*afe0*/  @!P5 IMAD.MOV R6, RZ, RZ, -R6 ;  /* 0x000000ffff06d224 */ /* 0x000fe200078e0a06 */
[C---:B------:R-:W-:Y:S01]  /*aff0*/  ISETP.GT.U32.AND P5, PT, R8.reuse, R26, PT ;  /* 0x0000001a0800720c */ /* 0x040fe20003fa4070 */
[----:B------:R-:W-:Y:S02]  /*b000*/  IMAD R25, R8, R12, R25 ;  /* 0x0000000c08197224 */ /* 0x000fe400078e0219 */
[----:B------:R-:W-:-:S02]  /*b010*/  @!P3 IMAD.IADD R10, R10, 0x1, -R8 ;  /* 0x000000010a0ab824 */ /* 0x000fc400078e0a08 */
[----:B------:R-:W-:Y:S01]  /*b020*/  @!P0 IMAD.MOV R5, RZ, RZ, -R5 ;  /* 0x000000ffff058224 */ /* 0x000fe200078e0a05 */
[----:B------:R-:W-:Y:S01]  /*b030*/  ISETP.GT.U32.AND P3, PT, R8, R25, PT ;  /* 0x000000190800720c */ /* 0x000fe20003f64070 */
[--C-:B------:R-:W-:Y:S01]  /*b040*/  @!P1 IMAD.IADD R0, R0, 0x1, -R8.reuse ;  /* 0x0000000100009824 */ /* 0x100fe200078e0a08 */
[----:B------:R-:W-:Y:S01]  /*b050*/  ISETP.GE.AND P0, PT, R11, RZ, PT ;  /* 0x000000ff0b00720c */ /* 0x000fe20003f06270 */
[----:B------:R-:W-:Y:S01]  /*b060*/  IMAD.HI.U32 R11, R20, R15, RZ ;  /* 0x0000000f140b7227 */ /* 0x000fe200078e00ff */
[----:B------:R0:W-:Y:S01]  /*b070*/  STL [R1+0x204], R5 ;  /* 0x0002040501007387 */ /* 0x0001e20000100800 */
[----:B------:R-:W-:Y:S02]  /*b080*/  ISETP.GE.AND P1, PT, R13, RZ, PT ;  /* 0x000000ff0d00720c */ /* 0x000fe40003f26270 */
[----:B------:R-:W-:Y:S01]  /*b090*/  @!P5 IMAD.IADD R26, R26, 0x1, -R8 ;  /* 0x000000011a1ad824 */ /* 0x000fe200078e0a08 */
[----:B------:R-:W-:Y:S01]  /*b0a0*/  STL [R1+0x1f8], R6 ;  /* 0x0001f80601007387 */ /* 0x000fe20000100800 */
[----:B------:R-:W-:-:S02]  /*b0b0*/  IMAD.MOV R11, RZ, RZ, -R11 ;  /* 0x000000ffff0b7224 */ /* 0x000fc400078e0a0b */
[----:B------:R-:W-:Y:S01]  /*b0c0*/  VIADD R13, R19, 0xa6 ;  /* 0x000000a6130d7836 */ /* 0x000fe20000000000 */
[C---:B------:R-:W-:Y:S01]  /*b0d0*/  ISETP.GT.U32.AND P5, PT, R8.reuse, R26, PT ;  /* 0x0000001a0800720c */ /* 0x040fe20003fa4070 */
[----:B------:R-:W-:Y:S02]  /*b0e0*/  @!P3 IMAD.IADD R25, R25, 0x1, -R8 ;  /* 0x000000011919b824 */ /* 0x000fe400078e0a08 */
[----:B0-----:R-:W-:Y:S01]  /*b0f0*/  IMAD.MOV.U32 R5, RZ, RZ, R0 ;  /* 0x000000ffff057224 */ /* 0x001fe200078e0000 */
[----:B------:R-:W-:Y:S01]  /*b100*/  IABS R16, R13 ;  /* 0x0000000d00107213 */ /* 0x000fe20000000000 */
[C---:B------:R-:W-:Y:S01]  /*b110*/  IMAD R15, R8.reuse, R11, R15 ;  /* 0x0000000b080f7224 */ /* 0x040fe200078e020f */
[----:B------:R-:W-:Y:S01]  /*b120*/  ISETP.GT.U32.AND P3, PT, R8, R25, PT ;  /* 0x000000190800720c */ /* 0x000fe20003f64070 */
[----:B------:R-:W-:Y:S01]  /*b130*/  @!P2 IMAD.MOV R5, RZ, RZ, -R5 ;  /* 0x000000ffff05a224 */ /* 0x000fe200078e0a05 */
[----:B------:R-:W-:Y:S01]  /*b140*/  ISETP.GE.AND P2, PT, R17, RZ, PT ;  /* 0x000000ff1100720c */ /* 0x000fe20003f46270 */
[----:B------:R-:W-:Y:S01]  /*b150*/  IMAD.HI.U32 R11, R20, R16, RZ ;  /* 0x00000010140b7227 */ /* 0x000fe200078e00ff */
[----:B------:R-:W-:-:S02]  /*b160*/  IABS R17, R17 ;  /* 0x0000001100117213 */ /* 0x000fc40000000000 */
[----:B------:R0:W-:Y:S01]  /*b170*/  STL [R1+0x1fc], R5 ;  /* 0x0001fc0501007387 */ /* 0x0001e20000100800 */
[----:B------:R-:W-:Y:S01]  /*b180*/  @!P5 IMAD.IADD R26, R26, 0x1, -R8 ;  /* 0x000000011a1ad824 */ /* 0x000fe200078e0a08 */
[----:B------:R-:W-:Y:S01]  /*b190*/  ISETP.GE.AND P5, PT, R13, RZ, PT ;  /* 0x000000ff0d00720c */ /* 0x000fe20003fa6270 */
[----:B------:R-:W-:-:S04]  /*b1a0*/  IMAD.HI.U32 R18, R20, R17, RZ ;  /* 0x0000001114127227 */ /* 0x000fc800078e00ff */
[----:B------:R-:W-:Y:S02]  /*b1b0*/  IMAD.MOV R18, RZ, RZ, -R18 ;  /* 0x000000ffff127224 */ /* 0x000fe400078e0a12 */
[----:B------:R-:W-:Y:S02]  /*b1c0*/  @!P3 IMAD.IADD R25, R25, 0x1, -R8 ;  /* 0x000000011919b824 */ /* 0x000fe400078e0a08 */
[----:B0-----:R-:W-:Y:S02]  /*b1d0*/  IMAD.MOV.U32 R5, RZ, RZ, R10 ;  /* 0x000000ffff057224 */ /* 0x001fe400078e000a */
[C---:B------:R-:W-:Y:S02]  /*b1e0*/  IMAD R13, R8.reuse, R18, R17 ;  /* 0x00000012080d7224 */ /* 0x040fe400078e0211 */
[----:B------:R-:W-:Y:S01]  /*b1f0*/  @!P4 IMAD.MOV R5, RZ, RZ, -R5 ;  /* 0x000000ffff05c224 */ /* 0x000fe200078e0a05 */
[----:B------:R-:W-:Y:S01]  /*b200*/  ISETP.GT.U32.AND P4, PT, R8, R15, PT ;  /* 0x0000000f0800720c */ /* 0x000fe20003f84070 */
[----:B------:R-:W-:Y:S01]  /*b210*/  IMAD.HI.U32 R21, R20, R14, RZ ;  /* 0x0000000e14157227 */ /* 0x000fe200078e00ff */
[----:B------:R-:W-:-:S02]  /*b220*/  ISETP.GT.U32.AND P3, PT, R8, R13, PT ;  /* 0x0000000d0800720c */ /* 0x000fc40003f64070 */
[----:B------:R0:W-:Y:S01]  /*b230*/  STL [R1+0x1f4], R5 ;  /* 0x0001f40501007387 */ /* 0x0001e20000100800 */
[----:B------:R-:W-:Y:S02]  /*b240*/  IMAD.MOV R11, RZ, RZ, -R11 ;  /* 0x000000ffff0b7224 */ /* 0x000fe400078e0a0b */
[C---:B------:R-:W-:Y:S02]  /*b250*/  VIADD R9, R19.reuse, 0xa2 ;  /* 0x000000a213097836 */ /* 0x040fe40000000000 */
[----:B------:R-:W-:Y:S02]  /*b260*/  IMAD.MOV R10, RZ, RZ, -R21 ;  /* 0x000000ffff0a7224 */ /* 0x000fe400078e0a15 */
[C---:B------:R-:W-:Y:S01]  /*b270*/  IMAD R16, R8.reuse, R11, R16 ;  /* 0x0000000b08107224 */ /* 0x040fe200078e0210 */
[----:B------:R-:W-:Y:S01]  /*b280*/  IABS R12, R9 ;  /* 0x00000009000c7213 */ /* 0x000fe20000000000 */
[----:B------:R-:W-:Y:S02]  /*b290*/  VIADD R21, R19, 0xa0 ;  /* 0x000000a013157836 */ /* 0x000fe40000000000 */
[--C-:B------:R-:W-:Y:S01]  /*b2a0*/  @!P4 IMAD.IADD R15, R15, 0x1, -R8.reuse ;  /* 0x000000010f0fc824 */ /* 0x100fe200078e0a08 */
[C---:B------:R-:W-:Y:S01]  /*b2b0*/  ISETP.GT.U32.AND P4, PT, R8.reuse, R16, PT ;  /* 0x000000100800720c */ /* 0x040fe20003f84070 */
[----:B------:R-:W-:Y:S01]  /*b2c0*/  @!P3 IMAD.IADD R13, R13, 0x1, -R8 ;  /* 0x000000010d0db824 */ /* 0x000fe200078e0a08 */
[----:B------:R-:W-:Y:S01]  /*b2d0*/  IABS R11, R21 ;  /* 0x00000015000b7213 */ /* 0x000fe20000000000 */
[----:B0-----:R-:W-:Y:S01]  /*b2e0*/  IMAD.MOV.U32 R5, RZ, RZ, R26 ;  /* 0x000000ffff057224 */ /* 0x001fe200078e001a */
[----:B------:R-:W-:Y:S01]  /*b2f0*/  ISETP.GT.U32.AND P3, PT, R8, R15, PT ;  /* 0x0000000f0800720c */ /* 0x000fe20003f64070 */
[----:B------:R-:W-:-:S04]  /*b300*/  IMAD.HI.U32 R0, R20, R12, RZ ;  /* 0x0000000c14007227 */ /* 0x000fc800078e00ff */
[----:B------:R-:W-:Y:S01]  /*b310*/  @!P0 IMAD.MOV R5, RZ, RZ, -R5 ;  /* 0x000000ffff058224 */ /* 0x000fe200078e0a05 */
[----:B------:R-:W-:Y:S01]  /*b320*/  ISETP.GT.U32.AND P0, PT, R8, R13, PT ;  /* 0x0000000d0800720c */ /* 0x000fe20003f04070 */
[----:B------:R-:W-:Y:S02]  /*b330*/  IMAD.MOV R0, RZ, RZ, -R0 ;  /* 0x000000ffff007224 */ /* 0x000fe400078e0a00 */
[----:B------:R-:W-:Y:S01]  /*b340*/  IMAD.HI.U32 R26, R20, R11, RZ ;  /* 0x0000000b141a7227 */ /* 0x000fe200078e00ff */
[----:B------:R0:W-:Y:S03]  /*b350*/  STL [R1+0x1d4], R5 ;  /* 0x0001d40501007387 */ /* 0x0001e60000100800 */
[----:B------:R-:W-:Y:S02]  /*b360*/  VIADD R22, R19, 0x9e ;  /* 0x0000009e13167836 */ /* 0x000fe40000000000 */
[----:B------:R-:W-:-:S02]  /*b370*/  IMAD R14, R8, R10, R14 ;  /* 0x0000000a080e7224 */ /* 0x000fc400078e020e */
[----:B------:R-:W-:Y:S01]  /*b380*/  IMAD R12, R8, R0, R12 ;  /* 0x00000000080c7224 */ /* 0x000fe200078e020c */
[----:B------:R-:W-:Y:S01]  /*b390*/  IABS R10, R22 ;  /* 0x00000016000a7213 */ /* 0x000fe20000000000 */
[----:B------:R-:W-:Y:S02]  /*b3a0*/  IMAD.MOV R26, RZ, RZ, -R26 ;  /* 0x000000ffff1a7224 */ /* 0x000fe400078e0a1a */
[----:B0-----:R-:W-:Y:S02]  /*b3b0*/  IMAD.MOV.U32 R5, RZ, RZ, R25 ;  /* 0x000000ffff057224 */ /* 0x001fe400078e0019 */
[--C-:B------:R-:W-:Y:S02]  /*b3c0*/  @!P4 IMAD.IADD R16, R16, 0x1, -R8.reuse ;  /* 0x000000011010c824 */ /* 0x100fe400078e0a08 */
[----:B------:R-:W-:Y:S01]  /*b3d0*/  @!P6 IMAD.MOV R5, RZ, RZ, -R5 ;  /* 0x000000ffff05e224 */ /* 0x000fe200078e0a05 */
[C---:B------:R-:W-:Y:S01]  /*b3e0*/  ISETP.GT.U32.AND P6, PT, R8.reuse, R14, PT ;  /* 0x0000000e0800720c */ /* 0x040fe20003fc4070 */
[--C-:B------:R-:W-:Y:S01]  /*b3f0*/  @!P3 IMAD.IADD R15, R15, 0x1, -R8.reuse ;  /* 0x000000010f0fb824 */ /* 0x100fe200078e0a08 */
[C---:B------:R-:W-:Y:S01]  /*b400*/  ISETP.GT.U32.AND P3, PT, R8.reuse, R12, PT ;  /* 0x0000000c0800720c */ /* 0x040fe20003f64070 */
[C---:B------:R-:W-:Y:S01]  /*b410*/  IMAD R11, R8.reuse, R26, R11 ;  /* 0x0000001a080b7224 */ /* 0x040fe200078e020b */
[----:B------:R-:W-:Y:S01]  /*b420*/  ISETP.GT.U32.AND P4, PT, R8, R16, PT ;  /* 0x000000100800720c */ /* 0x000fe20003f84070 */
[----:B------:R-:W-:Y:S01]  /*b430*/  @!P0 IMAD.IADD R13, R13, 0x1, -R8 ;  /* 0x000000010d0d8824 */ /* 0x000fe200078e0a08 */
[----:B------:R0:W-:Y:S01]  /*b440*/  STL [R1+0x1d0], R5 ;  /* 0x0001d00501007387 */ /* 0x0001e20000100800 */
[----:B------:R-:W-:Y:S01]  /*b450*/  IMAD.HI.U32 R27, R20, R10, RZ ;  /* 0x0000000a141b7227 */ /* 0x000fe200078e00ff */
[----:B------:R-:W-:-:S03]  /*b460*/  ISETP.GT.U32.AND P0, PT, R8, R11, PT ;  /* 0x0000000b0800720c */ /* 0x000fc60003f04070 */
[C---:B------:R-:W-:Y:S02]  /*b470*/  VIADD R17, R19.reuse, 0x9c ;  /* 0x0000009c13117836 */ /* 0x040fe40000000000 */
[----:B------:R-:W-:Y:S02]  /*b480*/  IMAD.MOV R27, RZ, RZ, -R27 ;  /* 0x000000ffff1b7224 */ /* 0x000fe400078e0a1b */
[----:B------:R-:W-:Y:S01]  /*b490*/  VIADD R18, R19, 0x9a ;  /* 0x0000009a13127836 */ /* 0x000fe20000000000 */
[----:B------:R-:W-:Y:S01]  /*b4a0*/  IABS R24, R17 ;  /* 0x0000001100187213 */ /* 0x000fe20000000000 */
[----:B------:R-:W-:Y:S02]  /*b4b0*/  IMAD R10, R8, R27, R10 ;  /* 0x0000001b080a7224 */ /* 0x000fe400078e020a */
[----:B------:R-:W-:Y:S01]  /*b4c0*/  IMAD.MOV.U32 R6, RZ, RZ, R15 ;  /* 0x000000ffff067224 */ /* 0x000fe200078e000f */
[----:B------:R-:W-:Y:S01]  /*b4d0*/  IABS R0, R18 ;  /* 0x0000001200007213 */ /* 0x000fe20000000000 */
[--C-:B------:R-:W-:Y:S01]  /*b4e0*/  @!P6 IMAD.IADD R14, R14, 0x1, -R8.reuse ;  /* 0x000000010e0ee824 */ /* 0x100fe200078e0a08 */
[----:B------:R-:W-:Y:S01]  /*b4f0*/  ISETP.GE.AND P6, PT, R23, RZ, PT ;  /* 0x000000ff1700720c */ /* 0x000fe20003fc6270 */
[----:B------:R-:W-:Y:S01]  /*b500*/  @!P3 IMAD.IADD R12, R12, 0x1, -R8 ;  /* 0x000000010c0cb824 */ /* 0x000fe200078e0a08 */
[----:B------:R-:W-:Y:S01]  /*b510*/  ISETP.GE.AND P3, PT, R9, RZ, PT ;  /* 0x000000ff0900720c */ /* 0x000fe20003f66270 */
[----:B0-----:R-:W-:-:S02]  /*b520*/  IMAD.MOV.U32 R5, RZ, RZ, R13 ;  /* 0x000000ffff057224 */ /* 0x001fc400078e000d */
[----:B------:R-:W-:-:S04]  /*b530*/  IMAD.HI.U32 R25, R20, R24, RZ ;  /* 0x0000001814197227 */ /* 0x000fc800078e00ff */
[----:B------:R-:W-:Y:S01]  /*b540*/  @!P4 IMAD.IADD R16, R16, 0x1, -R8 ;  /* 0x000000011010c824 */ /* 0x000fe200078e0a08 */
[C---:B------:R-:W-:Y:S01]  /*b550*/  ISETP.GT.U32.AND P4, PT, R8.reuse, R10, PT ;  /* 0x0000000a0800720c */ /* 0x040fe20003f84070 */
[----:B------:R-:W-:Y:S01]  /*b560*/  @!P1 IMAD.MOV R6, RZ, RZ, -R6 ;  /* 0x000000ffff069224 */ /* 0x000fe200078e0a06 */
[C---:B------:R-:W-:Y:S01]  /*b570*/  ISETP.GT.U32.AND P1, PT, R8.reuse, R12, PT ;  /* 0x0000000c0800720c */ /* 0x040fe20003f24070 */
[----:B------:R-:W-:Y:S01]  /*b580*/  @!P0 IMAD.IADD R11, R11, 0x1, -R8 ;  /* 0x000000010b0b8824 */ /* 0x000fe200078e0a08 */
[----:B------:R-:W-:Y:S01]  /*b590*/  ISETP.GT.U32.AND P0, PT, R8, R14, PT ;  /* 0x0000000e0800720c */ /* 0x000fe20003f04070 */
[----:B------:R-:W-:Y:S01]  /*b5a0*/  @!P2 IMAD.MOV R5, RZ, RZ, -R5 ;  /* 0x000000ffff05a224 */ /* 0x000fe200078e0a05 */
[----:B------:R-:W-:Y:S01]  /*b5b0*/  STL [R1+0x190], R6 ;  /* 0x0001900601007387 */ /* 0x000fe20000100800 */
[----:B------:R-:W-:Y:S01]  /*b5c0*/  IMAD.HI.U32 R26, R20, R0, RZ ;  /* 0x00000000141a7227 */ /* 0x000fe200078e00ff */
[----:B------:R-:W-:Y:S02]  /*b5d0*/  ISETP.GT.U32.AND P2, PT, R8, R11, PT ;  /* 0x0000000b0800720c */ /* 0x000fe40003f44070 */
[----:B------:R0:W-:Y:S01]  /*b5e0*/  STL [R1+0x168], R5 ;  /* 0x0001680501007387 */ /* 0x0001e20000100800 */
[----:B------:R-:W-:-:S02]  /*b5f0*/  IMAD.MOV R25, RZ, RZ, -R25 ;  /* 0x000000ffff197224 */ /* 0x000fc400078e0a19 */
[----:B------:R-:W-:Y:S02]  /*b600*/  IMAD.MOV R26, RZ, RZ, -R26 ;  /* 0x000000ffff1a7224 */ /* 0x000fe400078e0a1a */
[C---:B------:R-:W-:Y:S02]  /*b610*/  IMAD R9, R8.reuse, R25, R24 ;  /* 0x0000001908097224 */ /* 0x040fe400078e0218 */
[----:B------:R-:W-:Y:S02]  /*b620*/  IMAD R0, R8, R26, R0 ;  /* 0x0000001a08007224 */ /* 0x000fe400078e0200 */
[----:B------:R-:W-:Y:S02]  /*b630*/  VIADD R24, R19, 0x98 ;  /* 0x0000009813187836 */ /* 0x000fe40000000000 */
[----:B0-----:R-:W-:Y:S02]  /*b640*/  IMAD.MOV.U32 R5, RZ, RZ, R16 ;  /* 0x000000ffff057224 */ /* 0x001fe400078e0010 */
[--C-:B------:R-:W-:Y:S01]  /*b650*/  @!P4 IMAD.IADD R10, R10, 0x1, -R8.reuse ;  /* 0x000000010a0ac824 */ /* 0x100fe200078e0a08 */
[----:B------:R-:W-:Y:S01]  /*b660*/  IABS R15, R24 ;  /* 0x00000018000f7213 */ /* 0x000fe20000000000 */
[----:B------:R-:W-:Y:S01]  /*b670*/  @!P5 IMAD.MOV R5, RZ, RZ, -R5 ;  /* 0x000000ffff05d224 */ /* 0x000fe200078e0a05 */
[----:B------:R-:W-:Y:S01]  /*b680*/  ISETP.GT.U32.AND P5, PT, R8, R9, PT ;  /* 0x000000090800720c */ /* 0x000fe20003fa4070 */
[--C-:B------:R-:W-:Y:S01]  /*b690*/  @!P0 IMAD.IADD R14, R14, 0x1, -R8.reuse ;  /* 0x000000010e0e8824 */ /* 0x100fe200078e0a08 */
[----:B------:R-:W-:Y:S01]  /*b6a0*/  ISETP.GT.U32.AND P4, PT, R8, R10, PT ;  /* 0x0000000a0800720c */ /* 0x000fe20003f84070 */
[----:B------:R-:W-:Y:S01]  /*b6b0*/  @!P1 IMAD.IADD R12, R12, 0x1, -R8 ;  /* 0x000000010c0c9824 */ /* 0x000fe200078e0a08 */
[----:B------:R-:W-:Y:S01]  /*b6c0*/  ISETP.GT.U32.AND P1, PT, R8, R0, PT ;  /* 0x000000000800720c */ /* 0x000fe20003f24070 */
[----:B------:R-:W-:Y:S01]  /*b6d0*/  IMAD.MOV.U32 R6, RZ, RZ, R14 ;  /* 0x000000ffff067224 */ /* 0x000fe200078e000e */
[----:B------:R-:W-:Y:S01]  /*b6e0*/  ISETP.GE.AND P0, PT, R21, RZ, PT ;  /* 0x000000ff1500720c */ /* 0x000fe20003f06270 */
[----:B------:R-:W-:Y:S01]  /*b6f0*/  IMAD.HI.U32 R16, R20, R15, RZ ;  /* 0x0000000f14107227 */ /* 0x000fe200078e00ff */
[----:B------:R0:W-:Y:S03]  /*b700*/  STL [R1+0x164], R5 ;  /* 0x0001640501007387 */ /* 0x0001e60000100800 */
[----:B------:R-:W-:Y:S01]  /*b710*/  @!P6 IMAD.MOV R6, RZ, RZ, -R6 ;  /* 0x000000ffff06e224 */ /* 0x000fe200078e0a06 */
[----:B------:R-:W-:Y:S01]  /*b720*/  ISETP.GE.AND P6, PT, R24, RZ, PT ;  /* 0x000000ff1800720c */ /* 0x000fe20003fc6270 */
[----:B------:R-:W-:-:S02]  /*b730*/  VIADD R23, R19, 0x96 ;  /* 0x0000009613177836 */ /* 0x000fc40000000000 */
[--C-:B------:R-:W-:Y:S01]  /*b740*/  @!P2 IMAD.IADD R11, R11, 0x1, -R8.reuse ;  /* 0x000000010b0ba824 */ /* 0x100fe200078e0a08 */
[----:B------:R-:W-:Y:S01]  /*b750*/  ISETP.GE.AND P2, PT, R22, RZ, PT ;  /* 0x000000ff1600720c */ /* 0x000fe20003f46270 */
[----:B------:R-:W-:Y:S01]  /*b760*/  @!P5 IMAD.IADD R9, R9, 0x1, -R8 ;  /* 0x000000010909d824 */ /* 0x000fe200078e0a08 */
[----:B------:R1:W-:Y:S01]  /*b770*/  STL [R1+0xc0], R6 ;  /* 0x0000c00601007387 */ /* 0x0003e20000100800 */
[----:B------:R-:W-:Y:S01]  /*b780*/  IMAD.MOV R16, RZ, RZ, -R16 ;  /* 0x000000ffff107224 */ /* 0x000fe200078e0a10 */
[----:B------:R-:W-:Y:S01]  /*b790*/  IABS R13, R23 ;  /* 0x00000017000d7213 */ /* 0x000fe20000000000 */
[----:B0-----:R-:W-:Y:S01]  /*b7a0*/  IMAD.MOV.U32 R5, RZ, RZ, R12 ;  /* 0x000000ffff057224 */ /* 0x001fe200078e000c */
[----:B------:R-:W-:Y:S01]  /*b7b0*/  ISETP.GE.AND P5, PT, R18, RZ, PT ;  /* 0x000000ff1200720c */ /* 0x000fe20003fa6270 */
[----:B------:R-:W-:Y:S01]  /*b7c0*/  @!P1 IMAD.IADD R0, R0, 0x1, -R8 ;  /* 0x0000000100009824 */ /* 0x000fe200078e0a08 */
[C---:B------:R-:W-:Y:S01]  /*b7d0*/  ISETP.GT.U32.AND P1, PT, R8.reuse, R9, PT ;  /* 0x000000090800720c */ /* 0x040fe20003f24070 */
[----:B------:R-:W-:-:S02]  /*b7e0*/  IMAD R12, R8, R16, R15 ;  /* 0x00000010080c7224 */ /* 0x000fc400078e020f */
[----:B------:R-:W-:Y:S01]  /*b7f0*/  @!P3 IMAD.MOV R5, RZ, RZ, -R5 ;  /* 0x000000ffff05b224 */ /* 0x000fe200078e0a05 */
[----:B------:R-:W-:Y:S01]  /*b800*/  ISETP.GT.U32.AND P3, PT, R8, R0, PT ;  /* 0x000000000800720c */ /* 0x000fe20003f64070 */
[----:B-1----:R-:W-:Y:S02]  /*b810*/  IMAD.MOV.U32 R6, RZ, RZ, R11 ;  /* 0x000000ffff067224 */ /* 0x002fe400078e000b */
[----:B------:R-:W-:Y:S01]  /*b820*/  @!P4 IMAD.IADD R10, R10, 0x1, -R8 ;  /* 0x000000010a0ac824 */ /* 0x000fe200078e0a08 */
[----:B------:R-:W-:Y:S01]  /*b830*/  ISETP.GE.AND P4, PT, R17, RZ, PT ;  /* 0x000000ff1100720c */ /* 0x000fe20003f86270 */
[----:B------:R-:W-:Y:S01]  /*b840*/  @!P0 IMAD.MOV R6, RZ, RZ, -R6 ;  /* 0x000000ffff068224 */ /* 0x000fe200078e0a06 */
[----:B------:R-:W-:Y:S01]  /*b850*/  ISETP.GT.U32.AND P0, PT, R8, R12, PT ;  /* 0x0000000c0800720c */ /* 0x000fe20003f04070 */
[----:B------:R-:W-:Y:S01]  /*b860*/  IMAD.HI.U32 R17, R20, R13, RZ ;  /* 0x0000000d14117227 */ /* 0x000fe200078e00ff */
[----:B------:R0:W-:Y:S03]  /*b870*/  STL [R1+0x80], R5 ;  /* 0x0000800501007387 */ /* 0x0001e60000100800 */
[----:B------:R-:W-:Y:S01]  /*b880*/  IMAD.MOV R14, RZ, RZ, -R17 ;  /* 0x000000ffff0e7224 */ /* 0x000fe200078e0a11 */
[----:B------:R-:W-:Y:S01]  /*b890*/  STL [R1+0x78], R6 ;  /* 0x0000780601007387 */ /* 0x000fe20000100800 */
[----:B------:R-:W-:Y:S01]  /*b8a0*/  @!P1 IMAD.IADD R9, R9, 0x1, -R8 ;  /* 0x0000000109099824 */ /* 0x000fe200078e0a08 */
[----:B------:R-:W-:Y:S01]  /*b8b0*/  ISETP.GE.AND P1, PT, R23, RZ, PT ;  /* 0x000000ff1700720c */ /* 0x000fe20003f26270 */
[----:B------:R-:W-:-:S02]  /*b8c0*/  IMAD R11, R8, R14, R13 ;  /* 0x0000000e080b7224 */ /* 0x000fc400078e020d */
[C---:B------:R-:W-:Y:S02]  /*b8d0*/  VIADD R13, R19.reuse, 0x92 ;  /* 0x00000092130d7836 */ /* 0x040fe40000000000 */
[----:B0-----:R-:W-:Y:S02]  /*b8e0*/  IMAD.MOV.U32 R5, RZ, RZ, R10 ;  /* 0x000000ffff057224 */ /* 0x001fe400078e000a */
        /* <DEDUP_REMOVED lines=8> */
[----:B------:R-:W-:Y:S01]  /*b970*/  ISETP.GE.AND P3, PT, R10, RZ, PT ;  /* 0x000000ff0a00720c */ /* 0x000fe20003f66270 */
[----:B------:R-:W-:Y:S01]  /*b980*/  IMAD.MOV.U32 R10, RZ, RZ, R14 ;  /* 0x000000ffff0a7224 */ /* 0x000fe200078e000e */
[----:B------:R-:W-:Y:S01]  /*b990*/  ISETP.GE.AND P0, PT, R13, RZ, PT ;  /* 0x000000ff0d00720c */ /* 0x000fe20003f06270 */
[----:B------:R-:W-:-:S02]  /*b9a0*/  VIADD R17, R19, 0x90 ;  /* 0x0000009013117836 */ /* 0x000fc40000000000 */
[----:B------:R-:W-:-:S04]  /*b9b0*/  IMAD.HI.U32 R13, R20, R10, RZ ;  /* 0x0000000a140d7227 */ /* 0x000fc800078e00ff */
[----:B0-----:R-:W-:Y:S02]  /*b9c0*/  IMAD.MOV.U32 R5, RZ, RZ, R9 ;  /* 0x000000ffff057224 */ /* 0x001fe400078e0009 */
[----:B------:R-:W-:-:S04]  /*b9d0*/  IMAD.HI.U32 R9, R20, R16, RZ ;  /* 0x0000001014097227 */ /* 0x000fc800078e00ff */
[----:B------:R-:W-:Y:S01]  /*b9e0*/  @!P4 IMAD.MOV R5, RZ, RZ, -R5 ;  /* 0x000000ffff05c224 */ /* 0x000fe200078e0a05 */
[C---:B------:R-:W-:Y:S01]  /*b9f0*/  ISETP.GT.U32.AND P4, PT, R8.reuse, R12, PT ;  /* 0x0000000c0800720c */ /* 0x040fe20003f84070 */
[----:B------:R-:W-:Y:S02]  /*ba00*/  @!P2 IMAD.IADD R11, R11, 0x1, -R8 ;  /* 0x000000010b0ba824 */ /* 0x000fe400078e0a08 */
[----:B------:R-:W-:Y:S01]  /*ba10*/  IMAD.MOV R9, RZ, RZ, -R9 ;  /* 0x000000ffff097224 */ /* 0x000fe200078e0a09 */
[----:B------:R0:W-:Y:S01]  /*ba20*/  STL [R1+0x140], R5 ;  /* 0x0001400501007387 */ /* 0x0001e20000100800 */
[C---:B------:R-:W-:Y:S01]  /*ba30*/  VIADD R15, R19.reuse, 0x8c ;  /* 0x0000008c130f7836 */ /* 0x040fe20000000000 */
[C---:B------:R-:W-:Y:S01]  /*ba40*/  ISETP.GT.U32.AND P2, PT, R8.reuse, R11, PT ;  /* 0x0000000b0800720c */ /* 0x040fe20003f44070 */
[----:B------:R-:W-:Y:S02]  /*ba50*/  IMAD R16, R8, R9, R16 ;  /* 0x0000000908107224 */ /* 0x000fe400078e0210 */
[----:B------:R-:W-:-:S02]  /*ba60*/  VIADD R9, R19, 0x8a ;  /* 0x0000008a13097836 */ /* 0x000fc40000000000 */
[----:B------:R-:W-:Y:S02]  /*ba70*/  VIADD R24, R19, 0x88 ;  /* 0x0000008813187836 */ /* 0x000fe40000000000 */
[----:B------:R-:W-:Y:S01]  /*ba80*/  @!P4 IMAD.IADD R12, R12, 0x1, -R8 ;  /* 0x000000010c0cc824 */ /* 0x000fe200078e0a08 */
[C---:B------:R-:W-:Y:S01]  /*ba90*/  ISETP.GT.U32.AND P4, PT, R8.reuse, R16, PT ;  /* 0x000000100800720c */ /* 0x040fe20003f84070 */
[----:B0-----:R-:W-:Y:S01]  /*baa0*/  IMAD.MOV.U32 R5, RZ, RZ, R0 ;  /* 0x000000ffff057224 */ /* 0x001fe200078e0000 */
[----:B------:R-:W-:Y:S01]  /*bab0*/  IABS R14, R9 ;  /* 0x00000009000e7213 */ /* 0x000fe20000000000 */
[----:B------:R-:W-:Y:S02]  /*bac0*/  IMAD.MOV R0, RZ, RZ, -R13 ;  /* 0x000000ffff007224 */ /* 0x000fe400078e0a0d */
[----:B------:R-:W-:Y:S02]  /*bad0*/  IMAD.MOV.U32 R6, RZ, RZ, R12 ;  /* 0x000000ffff067224 */ /* 0x000fe400078e000c */
[----:B------:R-:W-:-:S02]  /*bae0*/  IMAD R10, R8, R0, R10 ;  /* 0x00000000080a7224 */ /* 0x000fc400078e020a */
[----:B------:R-:W-:Y:S02]  /*baf0*/  @!P6 IMAD.MOV R6, RZ, RZ, -R6 ;  /* 0x000000ffff06e224 */ /* 0x000fe400078e0a06 */
[----:B------:R-:W-:Y:S01]  /*bb00*/  @!P5 IMAD.MOV R5, RZ, RZ, -R5 ;  /* 0x000000ffff05d224 */ /* 0x000fe200078e0a05 */
[----:B------:R-:W-:Y:S01]  /*bb10*/  ISETP.GT.U32.AND P6, PT, R8, R10, PT ;  /* 0x0000000a0800720c */ /* 0x000fe20003fc4070 */
[--C-:B------:R-:W-:Y:S01]  /*bb20*/  @!P2 IMAD.IADD R11, R11, 0x1, -R8.reuse ;  /* 0x000000010b0ba824 */ /* 0x100fe200078e0a08 */
[----:B------:R-:W-:Y:S01]  /*bb30*/  ISETP.GE.AND P5, PT, R17, RZ, PT ;  /* 0x000000ff1100720c */ /* 0x000fe20003fa6270 */
[----:B------:R-:W-:Y:S01]  /*bb40*/  @!P4 IMAD.IADD R16, R16, 0x1, -R8 ;  /* 0x000000011010c824 */ /* 0x000fe200078e0a08 */
[----:B------:R0:W-:Y:S01]  /*bb50*/  STL [R1+0x144], R5 ;  /* 0x0001440501007387 */ /* 0x0001e20000100800 */
[----:B------:R-:W-:Y:S01]  /*bb60*/  IABS R17, R17 ;  /* 0x0000001100117213 */ /* 0x000fe20000000000 */
[----:B------:R-:W-:Y:S02]  /*bb70*/  VIADD R13, R19, 0x8e ;  /* 0x0000008e130d7836 */ /* 0x000fe40000000000 */
[----:B------:R-:W-:Y:S01]  /*bb80*/  ISETP.GT.U32.AND P4, PT, R8, R16, PT ;  /* 0x000000100800720c */ /* 0x000fe20003f84070 */
[----:B------:R-:W-:Y:S01]  /*bb90*/  STL [R1+0x148], R6 ;  /* 0x0001480601007387 */ /* 0x000fe20000100800 */
[----:B------:R-:W-:Y:S01]  /*bba0*/  IMAD.HI.U32 R0, R20, R17, RZ ;  /* 0x0000001114007227 */ /* 0x000fe200078e00ff */
[----:B------:R-:W-:-:S02]  /*bbb0*/  ISETP.GE.AND P2, PT, R13, RZ, PT ;  /* 0x000000ff0d00720c */ /* 0x000fc40003f46270 */
[----:B------:R-:W-:Y:S01]  /*bbc0*/  IABS R13, R13 ;  /* 0x0000000d000d7213 */ /* 0x000fe20000000000 */
[----:B0-----:R-:W-:Y:S02]  /*bbd0*/  IMAD.MOV.U32 R5, RZ, RZ, R11 ;  /* 0x000000ffff057224 */ /* 0x001fe400078e000b */
[----:B------:R-:W-:Y:S02]  /*bbe0*/  @!P6 IMAD.IADD R10, R10, 0x1, -R8 ;  /* 0x000000010a0ae824 */ /* 0x000fe400078e0a08 */
[----:B------:R-:W-:Y:S01]  /*bbf0*/  @!P1 IMAD.MOV R5, RZ, RZ, -R5 ;  /* 0x000000ffff059224 */ /* 0x000fe200078e0a05 */
[----:B------:R-:W-:Y:S01]  /*bc00*/  ISETP.GE.AND P1, PT, R15, RZ, PT ;  /* 0x000000ff0f00720c */ /* 0x000fe20003f26270 */
[----:B------:R-:W-:Y:S01]  /*bc10*/  IMAD.MOV R12, RZ, RZ, -R0 ;  /* 0x000000ffff0c7224 */ /* 0x000fe200078e0a00 */
[----:B------:R-:W-:Y:S01]  /*bc20*/  IABS R15, R15 ;  /* 0x0000000f000f7213 */ /* 0x000fe20000000000 */
[----:B------:R-:W-:Y:S01]  /*bc30*/  IMAD.HI.U32 R0, R20, R13, RZ ;  /* 0x0000000d14007227 */ /* 0x000fe200078e00ff */
[----:B------:R-:W-:Y:S01]  /*bc40*/  ISETP.GT.U32.AND P6, PT, R8, R10, PT ;  /* 0x0000000a0800720c */ /* 0x000fe20003fc4070 */
[----:B------:R0:W-:Y:S02]  /*bc50*/  STL [R1+0x160], R5 ;  /* 0x0001600501007387 */ /* 0x0001e40000100800 */
[----:B------:R-:W-:-:S04]  /*bc60*/  IMAD.HI.U32 R11, R20, R15, RZ ;  /* 0x0000000f140b7227 */ /* 0x000fc800078e00ff */
[----:B------:R-:W-:Y:S02]  /*bc70*/  IMAD R17, R8, R12, R17 ;  /* 0x0000000c08117224 */ /* 0x000fe400078e0211 */
[----:B------:R-:W-:Y:S02]  /*bc80*/  IMAD.MOV R11, RZ, RZ, -R11 ;  /* 0x000000ffff0b7224 */ /* 0x000fe400078e0a0b */
[----:B------:R-:W-:Y:S01]  /*bc90*/  @!P4 IMAD.IADD R16, R16, 0x1, -R8 ;  /* 0x000000011010c824 */ /* 0x000fe200078e0a08 */
[C---:B------:R-:W-:Y:S01]  /*bca0*/  ISETP.GT.U32.AND P4, PT, R8.reuse, R17, PT ;  /* 0x000000110800720c */ /* 0x040fe20003f84070 */
[----:B------:R-:W-:Y:S02]  /*bcb0*/  IMAD.MOV R0, RZ, RZ, -R0 ;  /* 0x000000ffff007224 */ /* 0x000fe400078e0a00 */
[----:B------:R-:W-:Y:S02]  /*bcc0*/  IMAD R15, R8, R11, R15 ;  /* 0x0000000b080f7224 */ /* 0x000fe400078e020f */
[----:B------:R-:W-:-:S04]  /*bcd0*/  IMAD.HI.U32 R12, R20, R14, RZ ;  /* 0x0000000e140c7227 */ /* 0x000fc800078e00ff */
[----:B------:R-:W-:Y:S01]  /*bce0*/  IMAD R13, R8, R0, R13 ;  /* 0x00000000080d7224 */ /* 0x000fe200078e020d */
[----:B------:R-:W-:Y:S01]  /*bcf0*/  IABS R0, R24 ;  /* 0x0000001800007213 */ /* 0x000fe20000000000 */
[----:B0-----:R-:W-:Y:S02]  /*bd00*/  IMAD.MOV.U32 R5, RZ, RZ, R16 ;  /* 0x000000ffff057224 */ /* 0x001fe400078e0010 */
[----:B------:R-:W-:Y:S01]  /*bd10*/  @!P6 IMAD.IADD R10, R10, 0x1, -R8 ;  /* 0x000000010a0ae824 */ /* 0x000fe200078e0a08 */
[C---:B------:R-:W-:Y:S01]  /*bd20*/  ISETP.GT.U32.AND P6, PT, R8.reuse, R15, PT ;  /* 0x0000000f0800720c */ /* 0x040fe20003fc4070 */
[----:B------:R-:W-:Y:S02]  /*bd30*/  IMAD.MOV R12, RZ, RZ, -R12 ;  /* 0x000000ffff0c7224 */ /* 0x000fe400078e0a0c */
[----:B------:R-:W-:Y:S01]  /*bd40*/  @!P3 IMAD.MOV R5, RZ, RZ, -R5 ;  /* 0x000000ffff05b224 */ /* 0x000fe200078e0a05 */
[C---:B------:R-:W-:Y:S01]  /*bd50*/  ISETP.GT.U32.AND P3, PT, R8.reuse, R13, PT ;  /* 0x0000000d0800720c */ /* 0x040fe20003f64070 */
[----:B------:R-:W-:-:S02]  /*bd60*/  IMAD R14, R8, R12, R14 ;  /* 0x0000000c080e7224 */ /* 0x000fc400078e020e */
[----:B------:R-:W-:Y:S01]  /*bd70*/  @!P4 IMAD.IADD R17, R17, 0x1, -R8 ;  /* 0x000000011111c824 */ /* 0x000fe200078e0a08 */
[----:B------:R0:W-:Y:S01]  /*bd80*/  STL [R1+0x150], R5 ;  /* 0x0001500501007387 */ /* 0x0001e20000100800 */
[----:B------:R-:W-:Y:S01]  /*bd90*/  VIADD R21, R19, 0x86 ;  /* 0x0000008613157836 */ /* 0x000fe20000000000 */
[----:B------:R-:W-:Y:S01]  /*bda0*/  ISETP.GT.U32.AND P4, PT, R8, R14, PT ;  /* 0x0000000e0800720c */ /* 0x000fe20003f84070 */
[----:B------:R-:W-:-:S03]  /*bdb0*/  IMAD.HI.U32 R11, R20, R0, RZ ;  /* 0x00000000140b7227 */ /* 0x000fc600078e00ff */
[----:B------:R-:W-:Y:S01]  /*bdc0*/  IABS R16, R21 ;  /* 0x0000001500107213 */ /* 0x000fe20000000000 */
[--C-:B------:R-:W-:Y:S02]  /*bdd0*/  @!P6 IMAD.IADD R15, R15, 0x1, -R8.reuse ;  /* 0x000000010f0fe824 */ /* 0x100fe400078e0a08 */
[----:B------:R-:W-:Y:S01]  /*bde0*/  @!P3 IMAD.IADD R13, R13, 0x1, -R8 ;  /* 0x000000010d0db824 */ /* 0x000fe200078e0a08 */
[----:B------:R-:W-:Y:S01]  /*bdf0*/  ISETP.GT.U32.AND P3, PT, R8, R17, PT ;  /* 0x000000110800720c */ /* 0x000fe20003f64070 */
[----:B0-----:R-:W-:Y:S02]  /*be00*/  IMAD.MOV.U32 R5, RZ, RZ, R10 ;  /* 0x000000ffff057224 */ /* 0x001fe400078e000a */
[----:B------:R-:W-:Y:S01]  /*be10*/  IMAD.HI.U32 R10, R20, R16, RZ ;  /* 0x00000010140a7227 */ /* 0x000fe200078e00ff */
[----:B------:R-:W-:-:S03]  /*be20*/  ISETP.GT.U32.AND P6, PT, R8, R13, PT ;  /* 0x0000000d0800720c */ /* 0x000fc60003fc4070 */
[----:B------:R-:W-:Y:S01]  /*be30*/  @!P0 IMAD.MOV R5, RZ, RZ, -R5 ;  /* 0x000000ffff058224 */ /* 0x000fe200078e0a05 */
[----:B------:R-:W-:Y:S01]  /*be40*/  ISETP.GT.U32.AND P0, PT, R8, R15, PT ;  /* 0x0000000f0800720c */ /* 0x000fe20003f04070 */
[----:B------:R-:W-:Y:S02]  /*be50*/  @!P4 IMAD.IADD R14, R14, 0x1, -R8 ;  /* 0x000000010e0ec824 */ /* 0x000fe400078e0a08 */
[----:B------:R-:W-:Y:S01]  /*be60*/  IMAD.MOV R11, RZ, RZ, -R11 ;  /* 0x000000ffff0b7224 */ /* 0x000fe200078e0a0b */
[----:B------:R0:W-:Y:S01]  /*be70*/  STL [R1+0x14c], R5 ;  /* 0x00014c0501007387 */ /* 0x0001e20000100800 */
[----:B------:R-:W-:Y:S01]  /*be80*/  IMAD.MOV R10, RZ, RZ, -R10 ;  /* 0x000000ffff0a7224 */ /* 0x000fe200078e0a0a */
[C---:B------:R-:W-:Y:S01]  /*be90*/  ISETP.GT.U32.AND P4, PT, R8.reuse, R14, PT ;  /* 0x0000000e0800720c */ /* 0x040fe20003f84070 */
[C---:B------:R-:W-:Y:S02]  /*bea0*/  IMAD R0, R8.reuse, R11, R0 ;  /* 0x0000000b08007224 */ /* 0x040fe400078e0200 */
[----:B------:R-:W-:-:S02]  /*beb0*/  IMAD R16, R8, R10, R16 ;  /* 0x0000000a08107224 */ /* 0x000fc400078e0210 */
[--C-:B------:R-:W-:Y:S01]  /*bec0*/  @!P3 IMAD.IADD R17, R17, 0x1, -R8.reuse ;  /* 0x000000011111b824 */ /* 0x100fe200078e0a08 */
[C---:B------:R-:W-:Y:S01]  /*bed0*/  ISETP.GT.U32.AND P3, PT, R8.reuse, R0, PT ;  /* 0x000000000800720c */ /* 0x040fe20003f64070 */
[--C-:B------:R-:W-:Y:S01]  /*bee0*/  @!P0 IMAD.IADD R15, R15, 0x1, -R8.reuse ;  /* 0x000000010f0f8824 */ /* 0x100fe200078e0a08 */
[----:B------:R-:W-:Y:S01]  /*bef0*/  ISETP.GT.U32.AND P0, PT, R8, R16, PT ;  /* 0x000000100800720c */ /* 0x000fe20003f04070 */
[C---:B------:R-:W-:Y:S02]  /*bf00*/  VIADD R11, R19.reuse, 0x82 ;  /* 0x00000082130b7836 */ /* 0x040fe40000000000 */
[----:B------:R-:W-:Y:S02]  /*bf10*/  VIADD R10, R19, 0x80 ;  /* 0x00000080130a7836 */ /* 0x000fe40000000000 */
[--C-:B------:R-:W-:Y:S01]  /*bf20*/  @!P6 IMAD.IADD R13, R13, 0x1, -R8.reuse ;  /* 0x000000010d0de824 */ /* 0x100fe200078e0a08 */
[----:B------:R-:W-:Y:S01]  /*bf30*/  IABS R22, R11 ;  /* 0x0000000b00167213 */ /* 0x000fe20000000000 */
[----:B------:R-:W-:Y:S01]  /*bf40*/  VIADD R12, R19, 0x84 ;  /* 0x00000084130c7836 */ /* 0x000fe20000000000 */
[----:B------:R-:W-:Y:S01]  /*bf50*/  ISETP.GE.AND P6, PT, R9, RZ, PT ;  /* 0x000000ff0900720c */ /* 0x000fe20003fc6270 */
[----:B------:R-:W-:Y:S01]  /*bf60*/  @!P4 IMAD.IADD R14, R14, 0x1, -R8 ;  /* 0x000000010e0ec824 */ /* 0x000fe200078e0a08 */
[----:B------:R-:W-:Y:S01]  /*bf70*/  ISETP.GE.AND P4, PT, R24, RZ, PT ;  /* 0x000000ff1800720c */ /* 0x000fe20003f86270 */
[----:B------:R-:W-:Y:S01]  /*bf80*/  IMAD.MOV.U32 R6, RZ, RZ, R17 ;  /* 0x000000ffff067224 */ /* 0x000fe200078e0011 */
[----:B------:R-:W-:Y:S01]  /*bf90*/  IABS R24, R10 ;  /* 0x0000000a00187213 */ /* 0x000fe20000000000 */
[----:B0-----:R-:W-:Y:S01]  /*bfa0*/  IMAD.MOV.U32 R5, RZ, RZ, R13 ;  /* 0x000000ffff057224 */ /* 0x001fe200078e000d */
[----:B------:R-:W-:Y:S01]  /*bfb0*/  IABS R23, R12 ;  /* 0x0000000c00177213 */ /* 0x000fe20000000000 */
[----:B------:R-:W-:-:S04]  /*bfc0*/  IMAD.HI.U32 R9, R20, R22, RZ ;  /* 0x0000001614097227 */ /* 0x000fc800078e00ff */
[--C-:B------:R-:W-:Y:S01]  /*bfd0*/  @!P3 IMAD.IADD R0, R0, 0x1, -R8.reuse ;  /* 0x000000010000b824 */ /* 0x100fe200078e0a08 */
[----:B------:R-:W-:Y:S01]  /*bfe0*/  ISETP.GE.AND P3, PT, R21, RZ, PT ;  /* 0x000000ff1500720c */ /* 0x000fe20003f66270 */
[----:B------:R-:W-:Y:S02]  /*bff0*/  @!P0 IMAD.IADD R16, R16, 0x1, -R8 ;  /* 0x0000000110108824 */ /* 0x000fe400078e0a08 */
[----:B------:R-:W-:Y:S01]  /*c000*/  @!P5 IMAD.MOV R6, RZ, RZ, -R6 ;  /* 0x000000ffff06d224 */ /* 0x000fe200078e0a06 */
[C---:B------:R-:W-:Y:S01]  /*c010*/  ISETP.GT.U32.AND P0, PT, R8.reuse, R0, PT ;  /* 0x000000000800720c */ /* 0x040fe20003f04070 */
[----:B------:R-:W-:Y:S02]  /*c020*/  IMAD.MOV.U32 R21, RZ, RZ, R24 ;  /* 0x000000ffff157224 */ /* 0x000fe400078e0018 */
[----:B------:R-:W-:Y:S01]  /*c030*/  @!P2 IMAD.MOV R5, RZ, RZ, -R5 ;  /* 0x000000ffff05a224 */ /* 0x000fe200078e0a05 */
[----:B------:R-:W-:Y:S01]  /*c040*/  ISETP.GT.U32.AND P2, PT, R8, R16, PT ;  /* 0x000000100800720c */ /* 0x000fe20003f44070 */
[----:B------:R-:W-:Y:S01]  /*c050*/  IMAD.MOV R9, RZ, RZ, -R9 ;  /* 0x000000ffff097224 */ /* 0x000fe200078e0a09 */
[----:B------:R-:W-:Y:S01]  /*c060*/  STL [R1+0x128], R6 ;  /* 0x0001280601007387 */ /* 0x000fe20000100800 */
[----:B------:R-:W-:-:S03]  /*c070*/  IMAD.HI.U32 R18, R20, R23, RZ ;  /* 0x0000001714127227 */ /* 0x000fc600078e00ff */
[----:B------:R0:W-:Y:S01]  /*c080*/  STL [R1+0x12c], R5 ;  /* 0x00012c0501007387 */ /* 0x0001e20000100800 */
[----:B------:R-:W-:-:S04]  /*c090*/  IMAD.HI.U32 R17, R20, R21, RZ ;  /* 0x0000001514117227 */ /* 0x000fc800078e00ff */
[C---:B------:R-:W-:Y:S02]  /*c0a0*/  IMAD R22, R8.reuse, R9, R22 ;  /* 0x0000000908167224 */ /* 0x040fe400078e0216 */
[----:B------:R-:W-:Y:S02]  /*c0b0*/  IMAD.MOV R18, RZ, RZ, -R18 ;  /* 0x000000ffff127224 */ /* 0x000fe400078e0a12 */
[----:B------:R-:W-:Y:S02]  /*c0c0*/  IMAD.MOV R13, RZ, RZ, -R17 ;  /* 0x000000ffff0d7224 */ /* 0x000fe400078e0a11 */
[----:B0-----:R-:W-:Y:S02]  /*c0d0*/  IMAD.MOV.U32 R5, RZ, RZ, R14 ;  /* 0x000000ffff057224 */ /* 0x001fe400078e000e */
[C---:B------:R-:W-:Y:S02]  /*c0e0*/  IMAD R23, R8.reuse, R18, R23 ;  /* 0x0000001208177224 */ /* 0x040fe400078e0217 */
[----:B------:R-:W-:Y:S01]  /*c0f0*/  @!P6 IMAD.MOV R5, RZ, RZ, -R5 ;  /* 0x000000ffff05e224 */ /* 0x000fe200078e0a05 */
[C---:B------:R-:W-:Y:S01]  /*c100*/  ISETP.GT.U32.AND P6, PT, R8.reuse, R22, PT ;  /* 0x000000160800720c */ /* 0x040fe20003fc4070 */
[C---:B------:R-:W-:Y:S01]  /*c110*/  IMAD R21, R8.reuse, R13, R21 ;  /* 0x0000000d08157224 */ /* 0x040fe200078e0215 */
[----:B------:R-:W-:Y:S01]  /*c120*/  ISETP.GT.U32.AND P5, PT, R8, R23, PT ;  /* 0x000000170800720c */ /* 0x000fe20003fa4070 */
[----:B------:R-:W-:-:S02]  /*c130*/  IMAD.MOV.U32 R6, RZ, RZ, R15 ;  /* 0x000000ffff067224 */ /* 0x000fc400078e000f */
[----:B------:R-:W-:Y:S01]  /*c140*/  @!P2 IMAD.IADD R16, R16, 0x1, -R8 ;  /* 0x000000011010a824 */ /* 0x000fe200078e0a08 */
[----:B------:R-:W-:Y:S01]  /*c150*/  ISETP.GT.U32.AND P2, PT, R8, R21, PT ;  /* 0x000000150800720c */ /* 0x000fe20003f44070 */
[----:B------:R-:W-:Y:S01]  /*c160*/  @!P1 IMAD.MOV R6, RZ, RZ, -R6 ;  /* 0x000000ffff069224 */ /* 0x000fe200078e0a06 */
[----:B------:R-:W-:Y:S01]  /*c170*/  ISETP.GE.AND P1, PT, R12, RZ, PT ;  /* 0x000000ff0c00720c */ /* 0x000fe20003f26270 */
[--C-:B------:R-:W-:Y:S01]  /*c180*/  @!P0 IMAD.IADD R0, R0, 0x1, -R8.reuse ;  /* 0x0000000100008824 */ /* 0x100fe200078e0a08 */
[----:B------:R-:W-:Y:S01]  /*c190*/  ISETP.GE.AND P0, PT, R11, RZ, PT ;  /* 0x000000ff0b00720c */ /* 0x000fe20003f06270 */
[----:B------:R-:W-:Y:S01]  /*c1a0*/  VIADD R11, R19, 0x7c ;  /* 0x0000007c130b7836 */ /* 0x000fe20000000000 */
[----:B------:R-:W-:Y:S01]  /*c1b0*/  STL [R1+0x130], R6 ;  /* 0x0001300601007387 */ /* 0x000fe20000100800 */
[--C-:B------:R-:W-:Y:S02]  /*c1c0*/  @!P6 IMAD.IADD R22, R22, 0x1, -R8.reuse ;  /* 0x000000011616e824 */ /* 0x100fe400078e0a08 */
[--C-:B------:R-:W-:Y:S01]  /*c1d0*/  @!P5 IMAD.IADD R23, R23, 0x1, -R8.reuse ;  /* 0x000000011717d824 */ /* 0x100fe200078e0a08 */
[----:B------:R0:W-:Y:S01]  /*c1e0*/  STL [R1+0x134], R5 ;  /* 0x0001340501007387 */ /* 0x0001e20000100800 */
[----:B------:R-:W-:Y:S01]  /*c1f0*/  ISETP.GE.AND P5, PT, R10, RZ, PT ;  /* 0x000000ff0a00720c */ /* 0x000fe20003fa6270 */
[----:B------:R-:W-:Y:S01]  /*c200*/  VIADD R9, R19, 0x7e ;  /* 0x0000007e13097836 */ /* 0x000fe20000000000 */
[----:B------:R-:W-:Y:S01]  /*c210*/  IABS R10, R11 ;  /* 0x0000000b000a7213 */ /* 0x000fe20000000000 */
[----:B------:R-:W-:Y:S01]  /*c220*/  @!P2 IMAD.IADD R21, R21, 0x1, -R8 ;  /* 0x000000011515a824 */ /* 0x000fe200078e0a08 */
[----:B------:R-:W-:Y:S01]  /*c230*/  ISETP.GT.U32.AND P6, PT, R8, R23, PT ;  /* 0x000000170800720c */ /* 0x000fe20003fc4070 */
[----:B------:R-:W-:Y:S01]  /*c240*/  VIADD R12, R19, 0x7a ;  /* 0x0000007a130c7836 */ /* 0x000fe20000000000 */
[----:B------:R-:W-:Y:S01]  /*c250*/  IABS R15, R9 ;  /* 0x00000009000f7213 */ /* 0x000fe20000000000 */
[----:B------:R-:W-:Y:S01]  /*c260*/  IMAD.HI.U32 R13, R20, R10, RZ ;  /* 0x0000000a140d7227 */ /* 0x000fe200078e00ff */
[----:B------:R-:W-:-:S02]  /*c270*/  ISETP.GT.U32.AND P2, PT, R8, R21, PT ;  /* 0x000000150800720c */ /* 0x000fc40003f44070 */
[----:B------:R-:W-:Y:S01]  /*c280*/  IABS R18, R12 ;  /* 0x0000000c00127213 */ /* 0x000fe20000000000 */
[----:B0-----:R-:W-:Y:S02]  /*c290*/  IMAD.MOV.U32 R5, RZ, RZ, R0 ;  /* 0x000000ffff057224 */ /* 0x001fe400078e0000 */
[----:B------:R-:W-:Y:S02]  /*c2a0*/  IMAD.MOV R13, RZ, RZ, -R13 ;  /* 0x000000ffff0d7224 */ /* 0x000fe400078e0a0d */
[----:B------:R-:W-:Y:S01]  /*c2b0*/  @!P4 IMAD.MOV R5, RZ, RZ, -R5 ;  /* 0x000000ffff05c224 */ /* 0x000fe200078e0a05 */
[----:B------:R-:W-:Y:S01]  /*c2c0*/  ISETP.GT.U32.AND P4, PT, R8, R22, PT ;  /* 0x000000160800720c */ /* 0x000fe20003f84070 */
[----:B------:R-:W-:-:S03]  /*c2d0*/  IMAD.HI.U32 R14, R20, R15, RZ ;  /* 0x0000000f140e7227 */ /* 0x000fc600078e00ff */
[----:B------:R0:W-:Y:S01]  /*c2e0*/  STL [R1+0x138], R5 ;  /* 0x0001380501007387 */ /* 0x0001e20000100800 */
[----:B------:R-:W-:Y:S02]  /*c2f0*/  IMAD.MOV R14, RZ, RZ, -R14 ;  /* 0x000000ffff0e7224 */ /* 0x000fe400078e0a0e */
[--C-:B------:R-:W-:Y:S02]  /*c300*/  @!P2 IMAD.IADD R21, R21, 0x1, -R8.reuse ;  /* 0x000000011515a824 */ /* 0x100fe400078e0a08 */
[----:B------:R-:W-:Y:S02]  /*c310*/  IMAD R15, R8, R14, R15 ;  /* 0x0000000e080f7224 */ /* 0x000fe400078e020f */
[--C-:B------:R-:W-:Y:S02]  /*c320*/  @!P6 IMAD.IADD R23, R23, 0x1, -R8.reuse ;  /* 0x000000011717e824 */ /* 0x100fe400078e0a08 */
[----:B------:R-:W-:Y:S01]  /*c330*/  @!P4 IMAD.IADD R22, R22, 0x1, -R8 ;  /* 0x000000011616c824 */ /* 0x000fe200078e0a08 */
[----:B------:R-:W-:Y:S01]  /*c340*/  ISETP.GE.AND P4, PT, R9, RZ, PT ;  /* 0x000000ff0900720c */ /* 0x000fe20003f86270 */
[C---:B------:R-:W-:Y:S01]  /*c350*/  IMAD R9, R8.reuse, R13, R10 ;  /* 0x0000000d08097224 */ /* 0x040fe200078e020a */
[----:B------:R-:W-:Y:S01]  /*c360*/  ISETP.GT.U32.AND P6, PT, R8, R15, PT ;  /* 0x0000000f0800720c */ /* 0x000fe20003fc4070 */
[----:B------:R-:W-:-:S02]  /*c370*/  VIADD R13, R19, 0x76 ;  /* 0x00000076130d7836 */ /* 0x000fc40000000000 */
[----:B------:R-:W-:Y:S01]  /*c380*/  IMAD.MOV.U32 R6, RZ, RZ, R16 ;  /* 0x000000ffff067224 */ /* 0x000fe200078e0010 */
[----:B------:R-:W-:Y:S01]  /*c390*/  ISETP.GT.U32.AND P2, PT, R8, R9, PT ;  /* 0x000000090800720c */ /* 0x000fe20003f44070 */
[----:B0-----:R-:W-:Y:S01]  /*c3a0*/  IMAD.MOV.U32 R5, RZ, RZ, R23 ;  /* 0x000000ffff057224 */ /* 0x001fe200078e0017 */
[----:B------:R-:W-:Y:S01]  /*c3b0*/  IABS R17, R13 ;  /* 0x0000000d00117213 */ /* 0x000fe20000000000 */
[----:B------:R-:W-:Y:S02]  /*c3c0*/  @!P3 IMAD.MOV R6, RZ, RZ, -R6 ;  /* 0x000000ffff06b224 */ /* 0x000fe400078e0a06 */
[----:B------:R-:W-:Y:S02]  /*c3d0*/  VIADD R0, R19, 0x78 ;  /* 0x0000007813007836 */ /* 0x000fe40000000000 */
[----:B------:R-:W-:Y:S01]  /*c3e0*/  IMAD.HI.U32 R16, R20, R17, RZ ;  /* 0x0000001114107227 */ /* 0x000fe200078e00ff */
[----:B------:R0:W-:Y:S02]  /*c3f0*/  STL [R1+0x70], R6 ;  /* 0x0000700601007387 */ /* 0x0001e40000100800 */
[----:B------:R-:W-:Y:S01]  /*c400*/  IABS R14, R0 ;  /* 0x00000000000e7213 */ /* 0x000fe20000000000 */
[--C-:B------:R-:W-:Y:S01]  /*c410*/  @!P6 IMAD.IADD R15, R15, 0x1, -R8.reuse ;  /* 0x000000010f0fe824 */ /* 0x100fe200078e0a08 */
[----:B------:R-:W-:Y:S01]  /*c420*/  ISETP.GE.AND P6, PT, R11, RZ, PT ;  /* 0x000000ff0b00720c */ /* 0x000fe20003fc6270 */
[----:B------:R-:W-:-:S02]  /*c430*/  @!P2 IMAD.IADD R9, R9, 0x1, -R8 ;  /* 0x000000010909a824 */ /* 0x000fc400078e0a08 */
[----:B------:R-:W-:Y:S01]  /*c440*/  IMAD.HI.U32 R24, R20, R18, RZ ;  /* 0x0000001214187227 */ /* 0x000fe200078e00ff */
[C---:B------:R-:W-:Y:S02]  /*c450*/  ISETP.GT.U32.AND P2, PT, R8.reuse, R15, PT ;  /* 0x0000000f0800720c */ /* 0x040fe40003f44070 */
[C---:B------:R-:W-:Y:S01]  /*c460*/  ISETP.GT.U32.AND P3, PT, R8.reuse, R9, PT ;  /* 0x000000090800720c */ /* 0x040fe20003f64070 */
[----:B------:R-:W-:Y:S02]  /*c470*/  IMAD.MOV R16, RZ, RZ, -R16 ;  /* 0x000000ffff107224 */ /* 0x000fe400078e0a10 */
[----:B------:R-:W-:Y:S02]  /*c480*/  @!P1 IMAD.MOV R5, RZ, RZ, -R5 ;  /* 0x000000ffff059224 */ /* 0x000fe400078e0a05 */
[----:B------:R-:W-:Y:S02]  /*c490*/  IMAD.MOV R24, RZ, RZ, -R24 ;  /* 0x000000ffff187224 */ /* 0x000fe400078e0a18 */
[----:B------:R-:W-:Y:S01]  /*c4a0*/  IMAD R17, R8, R16, R17 ;  /* 0x0000001008117224 */ /* 0x000fe200078e0211 */
[----:B------:R1:W-:Y:S01]  /*c4b0*/  STL [R1+0x68], R5 ;  /* 0x0000680501007387 */ /* 0x0003e20000100800 */
[----:B0-----:R-:W-:-:S02]  /*c4c0*/  IMAD.MOV.U32 R6, RZ, RZ, R22 ;  /* 0x000000ffff067224 */ /* 0x001fc400078e0016 */
[C---:B------:R-:W-:Y:S02]  /*c4d0*/  IMAD R18, R8.reuse, R24, R18 ;  /* 0x0000001808127224 */ /* 0x040fe400078e0212 */
[----:B------:R-:W-:Y:S01]  /*c4e0*/  @!P3 IMAD.IADD R9, R9, 0x1, -R8 ;  /* 0x000000010909b824 */ /* 0x000fe200078e0a08 */
[----:B------:R-:W-:Y:S01]  /*c4f0*/  ISETP.GT.U32.AND P3, PT, R8, R17, PT ;  /* 0x000000110800720c */ /* 0x000fe20003f64070 */
[----:B------:R-:W-:Y:S01]  /*c500*/  IMAD.HI.U32 R10, R20, R14, RZ ;  /* 0x0000000e140a7227 */ /* 0x000fe200078e00ff */
[----:B------:R-:W-:-:S03]  /*c510*/  ISETP.GT.U32.AND P1, PT, R8, R18, PT ;  /* 0x000000120800720c */ /* 0x000fc60003f24070 */
[----:B-1----:R-:W-:Y:S02]  /*c520*/  IMAD.MOV.U32 R5, RZ, RZ, R21 ;  /* 0x000000ffff057224 */ /* 0x002fe400078e0015 */
[----:B------:R-:W-:Y:S01]  /*c530*/  @!P0 IMAD.MOV R6, RZ, RZ, -R6 ;  /* 0x000000ffff068224 */ /* 0x000fe200078e0a06 */
[----:B------:R-:W-:Y:S01]  /*c540*/  ISETP.GE.AND P0, PT, R12, RZ, PT ;  /* 0x000000ff0c00720c */ /* 0x000fe20003f06270 */
[----:B------:R-:W-:Y:S02]  /*c550*/  @!P5 IMAD.MOV R5, RZ, RZ, -R5 ;  /* 0x000000ffff05d224 */ /* 0x000fe400078e0a05 */
[----:B------:R-:W-:Y:S01]  /*c560*/  IMAD.MOV R10, RZ, RZ, -R10 ;  /* 0x000000ffff0a7224 */ /* 0x000fe200078e0a0a */
[----:B------:R-:W-:Y:S01]  /*c570*/  STL [R1+0x60], R6 ;  /* 0x0000600601007387 */ /* 0x000fe20000100800 */
[----:B------:R-:W-:Y:S01]  /*c580*/  @!P2 IMAD.IADD R15, R15, 0x1, -R8 ;  /* 0x000000010f0fa824 */ /* 0x000fe200078e0a08 */
[----:B------:R-:W-:Y:S01]  /*c590*/  ISETP.GE.AND P2, PT, R0, RZ, PT ;  /* 0x000000ff0000720c */ /* 0x000fe20003f46270 */
[----:B------:R-:W-:Y:S01]  /*c5a0*/  IMAD R14, R8, R10, R14 ;  /* 0x0000000a080e7224 */ /* 0x000fe200078e020e */
[----:B------:R0:W-:Y:S01]  /*c5b0*/  STL [R1+0x118], R5 ;  /* 0x0001180501007387 */ /* 0x0001e20000100800 */
[----:B------:R-:W-:-:S02]  /*c5c0*/  VIADD R0, R19, 0x72 ;  /* 0x0000007213007836 */ /* 0x000fc40000000000 */
[--C-:B------:R-:W-:Y:S01]  /*c5d0*/  @!P3 IMAD.IADD R17, R17, 0x1, -R8.reuse ;  /* 0x000000011111b824 */ /* 0x100fe200078e0a08 */
[----:B------:R-:W-:Y:S01]  /*c5e0*/  ISETP.GT.U32.AND P5, PT, R8, R14, PT ;  /* 0x0000000e0800720c */ /* 0x000fe20003fa4070 */
[C---:B------:R-:W-:Y:S01]  /*c5f0*/  VIADD R11, R19.reuse, 0x74 ;  /* 0x00000074130b7836 */ /* 0x040fe20000000000 */
[----:B------:R-:W-:Y:S01]  /*c600*/  IABS R16, R0 ;  /* 0x0000000000107213 */ /* 0x000fe20000000000 */
[----:B------:R-:W-:Y:S01]  /*c610*/  @!P1 IMAD.IADD R18, R18, 0x1, -R8 ;  /* 0x0000000112129824 */ /* 0x000fe200078e0a08 */
[----:B------:R-:W-:Y:S01]  /*c620*/  ISETP.GT.U32.AND P3, PT, R8, R17, PT ;  /* 0x000000110800720c */ /* 0x000fe20003f64070 */
[----:B------:R-:W-:Y:S01]  /*c630*/  VIADD R22, R19, 0x4c ;  /* 0x0000004c13167836 */ /* 0x000fe20000000000 */
[----:B------:R-:W-:Y:S01]  /*c640*/  IABS R10, R11 ;  /* 0x0000000b000a7213 */ /* 0x000fe20000000000 */
[----:B0-----:R-:W-:Y:S01]  /*c650*/  IMAD.MOV.U32 R5, RZ, RZ, R15 ;  /* 0x000000ffff057224 */ /* 0x001fe200078e000f */
[----:B------:R-:W-:Y:S01]  /*c660*/  ISETP.GE.AND P1, PT, R13, RZ, PT ;  /* 0x000000ff0d00720c */ /* 0x000fe20003f26270 */
[----:B------:R-:W-:-:S02]  /*c670*/  VIADD R13, R19, 0x70 ;  /* 0x00000070130d7836 */ /* 0x000fc40000000000 */
[----:B------:R-:W-:Y:S01]  /*c680*/  @!P4 IMAD.MOV R5, RZ, RZ, -R5 ;  /* 0x000000ffff05c224 */ /* 0x000fe200078e0a05 */
[----:B------:R-:W-:Y:S01]  /*c690*/  ISETP.GT.U32.AND P4, PT, R8, R18, PT ;  /* 0x000000120800720c */ /* 0x000fe20003f84070 */
[----:B------:R-:W-:Y:S01]  /*c6a0*/  IMAD.HI.U32 R12, R20, R10, RZ ;  /* 0x0000000a140c7227 */ /* 0x000fe200078e00ff */
[----:B------:R-:W-:Y:S02]  /*c6b0*/  IABS R15, R13 ;  /* 0x0000000d000f7213 */ /* 0x000fe40000000000 */
[----:B------:R0:W-:Y:S01]  /*c6c0*/  STL [R1+0x11c], R5 ;  /* 0x00011c0501007387 */ /* 0x0001e20000100800 */
[----:B------:R-:W-:Y:S02]  /*c6d0*/  @!P5 IMAD.IADD R14, R14, 0x1, -R8 ;  /* 0x000000010e0ed824 */ /* 0x000fe400078e0a08 */
[----:B------:R-:W-:Y:S02]  /*c6e0*/  IMAD.MOV R12, RZ, RZ, -R12 ;  /* 0x000000ffff0c7224 */ /* 0x000fe400078e0a0c */
[----:B------:R-:W-:Y:S01]  /*c6f0*/  @!P3 IMAD.IADD R17, R17, 0x1, -R8 ;  /* 0x000000011111b824 */ /* 0x000fe200078e0a08 */
[C---:B------:R-:W-:Y:S01]  /*c700*/  ISETP.GT.U32.AND P5, PT, R8.reuse, R14, PT ;  /* 0x0000000e0800720c */ /* 0x040fe20003fa4070 */
[----:B------:R-:W-:-:S02]  /*c710*/  IMAD R10, R8, R12, R10 ;  /* 0x0000000c080a7224 */ /* 0x000fc400078e020a */
[----:B------:R-:W-:Y:S02]  /*c720*/  @!P4 IMAD.IADD R18, R18, 0x1, -R8 ;  /* 0x000000011212c824 */ /* 0x000fe400078e0a08 */
[----:B0-----:R-:W-:Y:S01]  /*c730*/  IMAD.MOV.U32 R5, RZ, RZ, R9 ;  /* 0x000000ffff057224 */ /* 0x001fe200078e0009 */
[----:B------:R-:W-:Y:S01]  /*c740*/  ISETP.GT.U32.AND P4, PT, R8, R10, PT ;  /* 0x0000000a0800720c */ /* 0x000fe20003f84070 */
[----:B------:R-:W-:-:S04]  /*c750*/  IMAD.HI.U32 R9, R20, R16, RZ ;  /* 0x0000001014097227 */ /* 0x000fc800078e00ff */
[----:B------:R-:W-:Y:S02]  /*c760*/  IMAD.MOV R9, RZ, RZ, -R9 ;  /* 0x000000ffff097224 */ /* 0x000fe400078e0a09 */
[----:B------:R-:W-:Y:S01]  /*c770*/  @!P6 IMAD.MOV R5, RZ, RZ, -R5 ;  /* 0x000000ffff05e224 */ /* 0x000fe200078e0a05 */
[----:B------:R-:W-:Y:S01]  /*c780*/  ISETP.GE.AND P6, PT, R11, RZ, PT ;  /* 0x000000ff0b00720c */ /* 0x000fe20003fc6270 */
[----:B------:R-:W-:Y:S02]  /*c790*/  IMAD R16, R8, R9, R16 ;  /* 0x0000000908107224 */ /* 0x000fe400078e0210 */
[----:B------:R-:W-:Y:S01]  /*c7a0*/  VIADD R11, R19, 0x6e ;  /* 0x0000006e130b7836 */ /* 0x000fe20000000000 */
[----:B------:R0:W-:Y:S01]  /*c7b0*/  STL [R1+0x124], R5 ;  /* 0x0001240501007387 */ /* 0x0001e20000100800 */
[----:B------:R-:W-:Y:S01]  /*c7c0*/  IMAD.HI.U32 R21, R20, R15, RZ ;  /* 0x0000000f14157227 */ /* 0x000fe200078e00ff */
[----:B------:R-:W-:-:S03]  /*c7d0*/  ISETP.GT.U32.AND P3, PT, R8, R16, PT ;  /* 0x000000100800720c */ /* 0x000fc60003f64070 */
[----:B------:R-:W-:Y:S01]  /*c7e0*/  @!P5 IMAD.IADD R14, R14, 0x1, -R8 ;  /* 0x000000010e0ed824 */ /* 0x000fe200078e0a08 */
[----:B------:R-:W-:Y:S01]  /*c7f0*/  ISETP.GE.AND P5, PT, R0, RZ, PT ;  /* 0x000000ff0000720c */ /* 0x000fe20003fa6270 */
[----:B------:R-:W-:Y:S01]  /*c800*/  IMAD.MOV R21, RZ, RZ, -R21 ;  /* 0x000000ffff157224 */ /* 0x000fe200078e0a15 */
[----:B------:R-:W-:Y:S01]  /*c810*/  IABS R0, R11 ;  /* 0x0000000b00007213 */ /* 0x000fe20000000000 */
[----:B------:R-:W-:Y:S02]  /*c820*/  IMAD.MOV.U32 R6, RZ, RZ, R14 ;  /* 0x000000ffff067224 */ /* 0x000fe400078e000e */
[----:B0-----:R-:W-:Y:S02]  /*c830*/  IMAD.MOV.U32 R5, RZ, RZ, R18 ;  /* 0x000000ffff057224 */ /* 0x001fe400078e0012 */
[----:B------:R-:W-:Y:S02]  /*c840*/  IMAD R15, R8, R21, R15 ;  /* 0x00000015080f7224 */ /* 0x000fe400078e020f */
[----:B------:R-:W-:Y:S01]  /*c850*/  @!P0 IMAD.MOV R5, RZ, RZ, -R5 ;  /* 0x000000ffff058224 */ /* 0x000fe200078e0a05 */
[----:B------:R-:W-:Y:S01]  /*c860*/  ISETP.GE.AND P0, PT, R13, RZ, PT ;  /* 0x000000ff0d00720c */ /* 0x000fe20003f06270 */
[----:B------:R-:W-:-:S02]  /*c870*/  @!P3 IMAD.IADD R16, R16, 0x1, -R8 ;  /* 0x000000011010b824 */ /* 0x000fc400078e0a08 */
[----:B------:R-:W-:Y:S01]  /*c880*/  @!P4 IMAD.IADD R10, R10, 0x1, -R8 ;  /* 0x000000010a0ac824 */ /* 0x000fe200078e0a08 */
[----:B------:R0:W-:Y:S01]  /*c890*/  STL [R1+0x120], R5 ;  /* 0x0001200501007387 */ /* 0x0001e20000100800 */
[----:B------:R-:W-:Y:S01]  /*c8a0*/  IMAD.HI.U32 R13, R20, R0, RZ ;  /* 0x00000000140d7227 */ /* 0x000fe200078e00ff */
[C---:B------:R-:W-:Y:S02]  /*c8b0*/  ISETP.GT.U32.AND P3, PT, R8.reuse, R16, PT ;  /* 0x000000100800720c */ /* 0x040fe40003f64070 */
[C---:B------:R-:W-:Y:S01]  /*c8c0*/  ISETP.GT.U32.AND P4, PT, R8.reuse, R10, PT ;  /* 0x0000000a0800720c */ /* 0x040fe20003f84070 */
[----:B------:R-:W-:Y:S01]  /*c8d0*/  @!P2 IMAD.MOV R6, RZ, RZ, -R6 ;  /* 0x000000ffff06a224 */ /* 0x000fe200078e0a06 */
[----:B------:R-:W-:Y:S01]  /*c8e0*/  ISETP.GT.U32.AND P2, PT, R8, R15, PT ;  /* 0x0000000f0800720c */ /* 0x000fe20003f44070 */
[C---:B------:R-:W-:Y:S02]  /*c8f0*/  VIADD R12, R19.reuse, 0x6c ;  /* 0x0000006c130c7836 */ /* 0x040fe40000000000 */
[----:B------:R-:W-:Y:S01]  /*c900*/  VIADD R18, R19, 0x64 ;  /* 0x0000006413127836 */ /* 0x000fe20000000000 */
[----:B------:R1:W-:Y:S01]  /*c910*/  STL [R1+0xfc], R6 ;  /* 0x0000fc0601007387 */ /* 0x0003e20000100800 */
[----:B0-----:R-:W-:Y:S01]  /*c920*/  IMAD.MOV.U32 R5, RZ, RZ, R17 ;  /* 0x000000ffff057224 */ /* 0x001fe200078e0011 */
[----:B------:R-:W-:-:S03]  /*c930*/  IABS R9, R12 ;  /* 0x0000000c00097213 */ /* 0x000fc60000000000 */
[----:B------:R-:W-:Y:S01]  /*c940*/  @!P1 IMAD.MOV R5, RZ, RZ, -R5 ;  /* 0x000000ffff059224 */ /* 0x000fe200078e0a05 */
[----:B------:R-:W-:Y:S01]  /*c950*/  ISETP.GE.AND P1, PT, R11, RZ, PT ;  /* 0x000000ff0b00720c */ /* 0x000fe20003f26270 */
[----:B------:R-:W-:Y:S02]  /*c960*/  IMAD.MOV R11, RZ, RZ, -R13 ;  /* 0x000000ffff0b7224 */ /* 0x000fe400078e0a0d */
[----:B------:R-:W-:Y:S01]  /*c970*/  @!P3 IMAD.IADD R16, R16, 0x1, -R8 ;  /* 0x000000011010b824 */ /* 0x000fe200078e0a08 */
[----:B------:R0:W-:Y:S01]  /*c980*/  STL [R1+0x100], R5 ;  /* 0x0001000501007387 */ /* 0x0001e20000100800 */
[----:B------:R-:W-:Y:S02]  /*c990*/  IMAD R0, R8, R11, R0 ;  /* 0x0000000b08007224 */ /* 0x000fe400078e0200 */
[----:B------:R-:W-:-:S03]  /*c9a0*/  IMAD.HI.U32 R14, R20, R9, RZ ;  /* 0x00000009140e7227 */ /* 0x000fc600078e00ff */
[----:B------:R-:W-:Y:S01]  /*c9b0*/  ISETP.GT.U32.AND P3, PT, R8, R0, PT ;  /* 0x000000000800720c */ /* 0x000fe20003f64070 */
[----:B------:R-:W-:Y:S02]  /*c9c0*/  @!P2 IMAD.IADD R15, R15, 0x1, -R8 ;  /* 0x000000010f0fa824 */ /* 0x000fe400078e0a08 */
[----:B------:R-:W-:Y:S02]  /*c9d0*/  IMAD.MOV R14, RZ, RZ, -R14 ;  /* 0x000000ffff0e7224 */ /* 0x000fe400078e0a0e */
[----:B------:R-:W-:Y:S01]  /*c9e0*/  @!P4 IMAD.IADD R10, R10, 0x1, -R8 ;  /* 0x000000010a0ac824 */ /* 0x000fe200078e0a08 */
[----:B------:R-:W-:Y:S01]  /*c9f0*/  ISETP.GT.U32.AND P2, PT, R8, R15, PT ;  /* 0x0000000f0800720c */ /* 0x000fe20003f44070 */
[----:B------:R-:W-:Y:S01]  /*ca00*/  VIADD R13, R19, 0x6a ;  /* 0x0000006a130d7836 */ /* 0x000fe20000000000 */
[----:B------:R-:W-:Y:S01]  /*ca10*/  ISETP.GE.AND P4, PT, R12, RZ, PT ;  /* 0x000000ff0c00720c */ /* 0x000fe20003f86270 */
[----:B------:R-:W-:Y:S02]  /*ca20*/  IMAD R9, R8, R14, R9 ;  /* 0x0000000e08097224 */ /* 0x000fe400078e0209 */
[----:B-1----:R-:W-:Y:S01]  /*ca30*/  IMAD.MOV.U32 R6, RZ, RZ, R10 ;  /* 0x000000ffff067224 */ /* 0x002fe200078e000a */
[----:B------:R-:W-:Y:S01]  /*ca40*/  IABS R21, R13 ;  /* 0x0000000d00157213 */ /* 0x000fe20000000000 */
[----:B------:R-:W-:-:S02]  /*ca50*/  @!P3 IMAD.IADD R0, R0, 0x1, -R8 ;  /* 0x000000010000b824 */ /* 0x000fc400078e0a08 */
[----:B------:R-:W-:Y:S01]  /*ca60*/  @!P6 IMAD.MOV R6, RZ, RZ, -R6 ;  /* 0x000000ffff06e224 */ /* 0x000fe200078e0a06 */
[C---:B------:R-:W-:Y:S01]  /*ca70*/  ISETP.GT.U32.AND P6, PT, R8.reuse, R9, PT ;  /* 0x000000090800720c */ /* 0x040fe20003fc4070 */
[----:B0-----:R-:W-:Y:S01]  /*ca80*/  IMAD.MOV.U32 R5, RZ, RZ, R16 ;  /* 0x000000ffff057224 */ /* 0x001fe200078e0010 */
[----:B------:R-:W-:Y:S01]  /*ca90*/  ISETP.GT.U32.AND P3, PT, R8, R0, PT ;  /* 0x000000000800720c */ /* 0x000fe20003f64070 */
[----:B------:R-:W-:Y:S01]  /*caa0*/  VIADD R12, R19, 0x68 ;  /* 0x00000068130c7836 */ /* 0x000fe20000000000 */
[----:B------:R-:W-:Y:S01]  /*cab0*/  STL [R1+0x114], R6 ;  /* 0x0001140601007387 */ /* 0x000fe20000100800 */
[----:B------:R-:W-:-:S03]  /*cac0*/  IMAD.HI.U32 R16, R20, R21, RZ ;  /* 0x0000001514107227 */ /* 0x000fc600078e00ff */
[----:B------:R-:W-:Y:S01]  /*cad0*/  IABS R14, R12 ;  /* 0x0000000c000e7213 */ /* 0x000fe20000000000 */
[----:B------:R-:W-:Y:S01]  /*cae0*/  @!P5 IMAD.MOV R5, RZ, RZ, -R5 ;  /* 0x000000ffff05d224 */ /* 0x000fe200078e0a05 */
[----:B------:R-:W-:Y:S01]  /*caf0*/  ISETP.GE.AND P5, PT, R13, RZ, PT ;  /* 0x000000ff0d00720c */ /* 0x000fe20003fa6270 */
[----:B------:R-:W-:Y:S01]  /*cb00*/  @!P2 IMAD.IADD R15, R15, 0x1, -R8 ;  /* 0x000000010f0fa824 */ /* 0x000fe200078e0a08 */
[----:B------:R-:W-:Y:S01]  /*cb10*/  ISETP.GE.AND P2, PT, R12, RZ, PT ;  /* 0x000000ff0c00720c */ /* 0x000fe20003f46270 */
[----:B------:R-:W-:Y:S01]  /*cb20*/  IMAD.MOV R16, RZ, RZ, -R16 ;  /* 0x000000ffff107224 */ /* 0x000fe200078e0a10 */
[----:B------:R0:W-:Y:S01]  /*cb30*/  STL [R1+0x110], R5 ;  /* 0x0001100501007387 */ /* 0x0001e20000100800 */
[----:B------:R-:W-:-:S04]  /*cb40*/  IMAD.HI.U32 R12, R20, R14, RZ ;  /* 0x0000000e140c7227 */ /* 0x000fc800078e00ff */
[C---:B------:R-:W-:Y:S02]  /*cb50*/  IMAD R21, R8.reuse, R16, R21 ;  /* 0x0000001008157224 */ /* 0x040fe400078e0215 */
[----:B------:R-:W-:Y:S02]  /*cb60*/  @!P6 IMAD.IADD R9, R9, 0x1, -R8 ;  /* 0x000000010909e824 */ /* 0x000fe400078e0a08 */
[----:B------:R-:W-:Y:S02]  /*cb70*/  VIADD R11, R19, 0x66 ;  /* 0x00000066130b7836 */ /* 0x000fe40000000000 */
[----:B0-----:R-:W-:Y:S01]  /*cb80*/  IMAD.MOV.U32 R5, RZ, RZ, R15 ;  /* 0x000000ffff057224 */ /* 0x001fe200078e000f */
[----:B------:R-:W-:Y:S01]  /*cb90*/  ISETP.GT.U32.AND P6, PT, R8, R9, PT ;  /* 0x000000090800720c */ /* 0x000fe20003fc4070 */
[----:B------:R-:W-:Y:S01]  /*cba0*/  IMAD.MOV R12, RZ, RZ, -R12 ;  /* 0x000000ffff0c7224 */ /* 0x000fe200078e0a0c */
[----:B------:R-:W-:Y:S01]  /*cbb0*/  IABS R10, R11 ;  /* 0x0000000b000a7213 */ /* 0x000fe20000000000 */
[----:B------:R-:W-:Y:S01]  /*cbc0*/  @!P0 IMAD.MOV R5, RZ, RZ, -R5 ;  /* 0x000000ffff058224 */ /* 0x000fe200078e0a05 */
[----:B------:R-:W-:Y:S01]  /*cbd0*/  ISETP.GE.AND P0, PT, R11, RZ, PT ;  /* 0x000000ff0b00720c */ /* 0x000fe20003f06270 */
[----:B------:R-:W-:Y:S01]  /*cbe0*/  @!P3 IMAD.IADD R0, R0, 0x1, -R8 ;  /* 0x000000010000b824 */ /* 0x000fe200078e0a08 */
[C---:B------:R-:W-:Y:S01]  /*cbf0*/  ISETP.GT.U32.AND P3, PT, R8.reuse, R21, PT ;  /* 0x000000150800720c */ /* 0x040fe20003f64070 */
[----:B------:R-:W-:Y:S01]  /*cc00*/  IMAD R14, R8, R12, R14 ;  /* 0x0000000c080e7224 */ /* 0x000fe200078e020e */
[----:B------:R0:W-:Y:S01]  /*cc10*/  STL [R1+0x108], R5 ;  /* 0x0001080501007387 */ /* 0x0001e20000100800 */
[----:B------:R-:W-:-:S04]  /*cc20*/  IMAD.HI.U32 R13, R20, R10, RZ ;  /* 0x0000000a140d7227 */ /* 0x000fc800078e00ff */
[----:B------:R-:W-:Y:S02]  /*cc30*/  IMAD.MOV R13, RZ, RZ, -R13 ;  /* 0x000000ffff0d7224 */ /* 0x000fe400078e0a0d */
[----:B------:R-:W-:Y:S01]  /*cc40*/  @!P6 IMAD.IADD R9, R9, 0x1, -R8 ;  /* 0x000000010909e824 */ /* 0x000fe200078e0a08 */
[----:B------:R-:W-:Y:S01]  /*cc50*/  ISETP.GE.AND P6, PT, R18, RZ, PT ;  /* 0x000000ff1200720c */ /* 0x000fe20003fc6270 */
[C---:B------:R-:W-:Y:S01]  /*cc60*/  IMAD R10, R8.reuse, R13, R10 ;  /* 0x0000000d080a7224 */ /* 0x040fe200078e020a */
[----:B------:R-:W-:Y:S01]  /*cc70*/  IABS R18, R18 ;  /* 0x0000001200127213 */ /* 0x000fe20000000000 */
[----:B0-----:R-:W-:Y:S02]  /*cc80*/  IMAD.MOV.U32 R5, RZ, RZ, R0 ;  /* 0x000000ffff057224 */ /* 0x001fe400078e0000 */
[----:B------:R-:W-:Y:S02]  /*cc90*/  @!P3 IMAD.IADD R21, R21, 0x1, -R8 ;  /* 0x000000011515b824 */ /* 0x000fe400078e0a08 */
[----:B------:R-:W-:Y:S01]  /*cca0*/  @!P1 IMAD.MOV R5, RZ, RZ, -R5 ;  /* 0x000000ffff059224 */ /* 0x000fe200078e0a05 */
[C---:B------:R-:W-:Y:S01]  /*ccb0*/  ISETP.GT.U32.AND P1, PT, R8.reuse, R14, PT ;  /* 0x0000000e0800720c */ /* 0x040fe20003f24070 */
[C---:B------:R-:W-:Y:S01]  /*ccc0*/  VIADD R0, R19.reuse, 0x62 ;  /* 0x0000006213007836 */ /* 0x040fe20000000000 */
[----:B------:R-:W-:Y:S01]  /*ccd0*/  ISETP.GT.U32.AND P3, PT, R8, R21, PT ;  /* 0x000000150800720c */ /* 0x000fe20003f64070 */
[----:B------:R-:W-:Y:S01]  /*cce0*/  IMAD.HI.U32 R16, R20, R18, RZ ;  /* 0x0000001214107227 */ /* 0x000fe200078e00ff */
[----:B------:R0:W-:Y:S02]  /*ccf0*/  STL [R1+0x10c], R5 ;  /* 0x00010c0501007387 */ /* 0x0001e40000100800 */
[----:B------:R-:W-:Y:S01]  /*cd00*/  IABS R17, R0 ;  /* 0x0000000000117213 */ /* 0x000fe20000000000 */
[----:B------:R-:W-:-:S02]  /*cd10*/  VIADD R15, R19, 0x5e ;  /* 0x0000005e130f7836 */ /* 0x000fc40000000000 */
[----:B------:R-:W-:Y:S02]  /*cd20*/  IMAD.MOV R16, RZ, RZ, -R16 ;  /* 0x000000ffff107224 */ /* 0x000fe400078e0a10 */
[----:B------:R-:W-:Y:S01]  /*cd30*/  VIADD R11, R19, 0x60 ;  /* 0x00000060130b7836 */ /* 0x000fe20000000000 */
[----:B------:R-:W-:Y:S01]  /*cd40*/  IABS R13, R15 ;  /* 0x0000000f000d7213 */ /* 0x000fe20000000000 */
[----:B------:R-:W-:Y:S02]  /*cd50*/  @!P1 IMAD.IADD R14, R14, 0x1, -R8 ;  /* 0x000000010e0e9824 */ /* 0x000fe400078e0a08 */
[----:B0-----:R-:W-:Y:S01]  /*cd60*/  IMAD.MOV.U32 R5, RZ, RZ, R9 ;  /* 0x000000ffff057224 */ /* 0x001fe200078e0009 */
[----:B------:R-:W-:Y:S01]  /*cd70*/  IABS R12, R11 ;  /* 0x0000000b000c7213 */ /* 0x000fe20000000000 */
[----:B------:R-:W-:Y:S01]  /*cd80*/  IMAD.HI.U32 R9, R20, R17, RZ ;  /* 0x0000001114097227 */ /* 0x000fe200078e00ff */
[----:B------:R-:W-:-:S03]  /*cd90*/  ISETP.GT.U32.AND P1, PT, R8, R14, PT ;  /* 0x0000000e0800720c */ /* 0x000fc60003f24070 */
[----:B------:R-:W-:Y:S01]  /*cda0*/  @!P4 IMAD.MOV R5, RZ, RZ, -R5 ;  /* 0x000000ffff05c224 */ /* 0x000fe200078e0a05 */
[----:B------:R-:W-:Y:S01]  /*cdb0*/  ISETP.GT.U32.AND P4, PT, R8, R10, PT ;  /* 0x0000000a0800720c */ /* 0x000fe20003f84070 */
[----:B------:R-:W-:Y:S02]  /*cdc0*/  IMAD.MOV R9, RZ, RZ, -R9 ;  /* 0x000000ffff097224 */ /* 0x000fe400078e0a09 */
[----:B------:R-:W-:Y:S01]  /*cdd0*/  @!P3 IMAD.IADD R21, R21, 0x1, -R8 ;  /* 0x000000011515b824 */ /* 0x000fe200078e0a08 */
[----:B------:R-:W-:Y:S01]  /*cde0*/  ISETP.GE.AND P3, PT, R0, RZ, PT ;  /* 0x000000ff0000720c */ /* 0x000fe20003f66270 */
[C---:B------:R-:W-:Y:S01]  /*cdf0*/  IMAD R18, R8.reuse, R16, R18 ;  /* 0x0000001008127224 */ /* 0x040fe200078e0212 */
[----:B------:R0:W-:Y:S01]  /*ce00*/  STL [R1+0x104], R5 ;  /* 0x0001040501007387 */ /* 0x0001e20000100800 */
[----:B------:R-:W-:Y:S02]  /*ce10*/  IMAD R17, R8, R9, R17 ;  /* 0x0000000908117224 */ /* 0x000fe400078e0211 */
[----:B------:R-:W-:-:S02]  /*ce20*/  IMAD.MOV.U32 R6, RZ, RZ, R21 ;  /* 0x000000ffff067224 */ /* 0x000fc400078e0015 */
[--C-:B------:R-:W-:Y:S01]  /*ce30*/  @!P1 IMAD.IADD R14, R14, 0x1, -R8.reuse ;  /* 0x000000010e0e9824 */ /* 0x100fe200078e0a08 */
[----:B------:R-:W-:Y:S01]  /*ce40*/  ISETP.GT.U32.AND P1, PT, R8, R18, PT ;  /* 0x000000120800720c */ /* 0x000fe20003f24070 */
[----:B------:R-:W-:Y:S02]  /*ce50*/  @!P4 IMAD.IADD R10, R10, 0x1, -R8 ;  /* 0x000000010a0ac824 */ /* 0x000fe400078e0a08 */
[----:B------:R-:W-:Y:S01]  /*ce60*/  @!P5 IMAD.MOV R6, RZ, RZ, -R6 ;  /* 0x000000ffff06d224 */ /* 0x000fe200078e0a06 */
[C---:B------:R-:W-:Y:S01]  /*ce70*/  ISETP.GT.U32.AND P5, PT, R8.reuse, R17, PT ;  /* 0x000000110800720c */ /* 0x040fe20003fa4070 */
[----:B------:R-:W-:Y:S01]  /*ce80*/  IMAD.MOV.U32 R0, RZ, RZ, R13 ;  /* 0x000000ffff007224 */ /* 0x000fe200078e000d */
[----:B------:R-:W-:Y:S01]  /*ce90*/  ISETP.GT.U32.AND P4, PT, R8, R10, PT ;  /* 0x0000000a0800720c */ /* 0x000fe20003f84070 */
[----:B0-----:R-:W-:Y:S01]  /*cea0*/  IMAD.MOV.U32 R5, RZ, RZ, R14 ;  /* 0x000000ffff057224 */ /* 0x001fe200078e000e */
[----:B------:R-:W-:Y:S01]  /*ceb0*/  STL [R1+0xec], R6 ;  /* 0x0000ec0601007387 */ /* 0x000fe20000100800 */
[----:B------:R-:W-:-:S04]  /*cec0*/  IMAD.HI.U32 R9, R20, R0, RZ ;  /* 0x0000000014097227 */ /* 0x000fc800078e00ff */
[----:B------:R-:W-:-:S04]  /*ced0*/  IMAD.HI.U32 R13, R20, R12, RZ ;  /* 0x0000000c140d7227 */ /* 0x000fc800078e00ff */
[----:B------:R-:W-:Y:S02]  /*cee0*/  VIADD R16, R19, 0x5c ;  /* 0x0000005c13107836 */ /* 0x000fe40000000000 */
[----:B------:R-:W-:Y:S02]  /*cef0*/  IMAD.MOV R9, RZ, RZ, -R9 ;  /* 0x000000ffff097224 */ /* 0x000fe400078e0a09 */
[----:B------:R-:W-:Y:S01]  /*cf00*/  @!P2 IMAD.MOV R5, RZ, RZ, -R5 ;  /* 0x000000ffff05a224 */ /* 0x000fe200078e0a05 */
[----:B------:R-:W-:Y:S01]  /*cf10*/  ISETP.GE.AND P2, PT, R11, RZ, PT ;  /* 0x000000ff0b00720c */ /* 0x000fe20003f46270 */
[----:B------:R-:W-:Y:S02]  /*cf20*/  IMAD.MOV R13, RZ, RZ, -R13 ;  /* 0x000000ffff0d7224 */ /* 0x000fe400078e0a0d */
[----:B------:R-:W-:Y:S01]  /*cf30*/  IMAD R0, R8, R9, R0 ;  /* 0x0000000908007224 */ /* 0x000fe200078e0200 */
[----:B------:R-:W-:Y:S01]  /*cf40*/  IABS R9, R16 ;  /* 0x0000001000097213 */ /* 0x000fe20000000000 */
[--C-:B------:R-:W-:Y:S01]  /*cf50*/  @!P1 IMAD.IADD R18, R18, 0x1, -R8.reuse ;  /* 0x0000000112129824 */ /* 0x100fe200078e0a08 */
[----:B------:R0:W-:Y:S01]  /*cf60*/  STL [R1+0xf8], R5 ;  /* 0x0000f80501007387 */ /* 0x0001e20000100800 */
[----:B------:R-:W-:-:S02]  /*cf70*/  @!P4 IMAD.IADD R10, R10, 0x1, -R8 ;  /* 0x000000010a0ac824 */ /* 0x000fc400078e0a08 */
[----:B------:R-:W-:Y:S01]  /*cf80*/  @!P5 IMAD.IADD R17, R17, 0x1, -R8 ;  /* 0x000000011111d824 */ /* 0x000fe200078e0a08 */
[C---:B------:R-:W-:Y:S01]  /*cf90*/  ISETP.GT.U32.AND P1, PT, R8.reuse, R18, PT ;  /* 0x000000120800720c */ /* 0x040fe20003f24070 */
[----:B------:R-:W-:Y:S02]  /*cfa0*/  IMAD R12, R8, R13, R12 ;  /* 0x0000000d080c7224 */ /* 0x000fe400078e020c */
[----:B------:R-:W-:Y:S01]  /*cfb0*/  IMAD.HI.U32 R21, R20, R9, RZ ;  /* 0x0000000914157227 */ /* 0x000fe200078e00ff */
[C---:B------:R-:W-:Y:S02]  /*cfc0*/  ISETP.GT.U32.AND P5, PT, R8.reuse, R17, PT ;  /* 0x000000110800720c */ /* 0x040fe40003fa4070 */
[----:B------:R-:W-:Y:S01]  /*cfd0*/  ISETP.GT.U32.AND P4, PT, R8, R12, PT ;  /* 0x0000000c0800720c */ /* 0x000fe20003f84070 */
[----:B0-----:R-:W-:Y:S02]  /*cfe0*/  IMAD.MOV.U32 R5, RZ, RZ, R10 ;  /* 0x000000ffff057224 */ /* 0x001fe400078e000a */
[----:B------:R-:W-:-:S02]  /*cff0*/  IMAD.MOV R21, RZ, RZ, -R21 ;  /* 0x000000ffff157224 */ /* 0x000fc400078e0a15 */
[----:B------:R-:W-:Y:S01]  /*d000*/  @!P0 IMAD.MOV R5, RZ, RZ, -R5 ;  /* 0x000000ffff058224 */ /* 0x000fe200078e0a05 */
[C---:B------:R-:W-:Y:S01]  /*d010*/  ISETP.GT.U32.AND P0, PT, R8.reuse, R0, PT ;  /* 0x000000000800720c */ /* 0x040fe20003f04070 */
[----:B------:R-:W-:Y:S02]  /*d020*/  IMAD R9, R8, R21, R9 ;  /* 0x0000001508097224 */ /* 0x000fe400078e0209 */
[--C-:B------:R-:W-:Y:S01]  /*d030*/  @!P1 IMAD.IADD R18, R18, 0x1, -R8.reuse ;  /* 0x0000000112129824 */ /* 0x100fe200078e0a08 */
[----:B------:R0:W-:Y:S01]  /*d040*/  STL [R1+0xf4], R5 ;  /* 0x0000f40501007387 */ /* 0x0001e20000100800 */
[--C-:B------:R-:W-:Y:S01]  /*d050*/  @!P5 IMAD.IADD R17, R17, 0x1, -R8.reuse ;  /* 0x000000011111d824 */ /* 0x100fe200078e0a08 */
[----:B------:R-:W-:Y:S01]  /*d060*/  ISETP.GT.U32.AND P5, PT, R8, R9, PT ;  /* 0x000000090800720c */ /* 0x000fe20003fa4070 */
[----:B------:R-:W-:Y:S01]  /*d070*/  @!P4 IMAD.IADD R12, R12, 0x1, -R8 ;  /* 0x000000010c0cc824 */ /* 0x000fe200078e0a08 */
[----:B------:R-:W-:Y:S01]  /*d080*/  ISETP.GE.AND P1, PT, R15, RZ, PT ;  /* 0x000000ff0f00720c */ /* 0x000fe20003f26270 */
[----:B------:R-:W-:-:S02]  /*d090*/  VIADD R11, R19, 0x5a ;  /* 0x0000005a130b7836 */ /* 0x000fc40000000000 */
[C---:B------:R-:W-:Y:S01]  /*d0a0*/  VIADD R13, R19.reuse, 0x58 ;  /* 0x00000058130d7836 */ /* 0x040fe20000000000 */
[----:B------:R-:W-:Y:S01]  /*d0b0*/  ISETP.GT.U32.AND P4, PT, R8, R12, PT ;  /* 0x0000000c0800720c */ /* 0x000fe20003f84070 */
[----:B------:R-:W-:Y:S01]  /*d0c0*/  @!P0 IMAD.IADD R0, R0, 0x1, -R8 ;  /* 0x0000000100008824 */ /* 0x000fe200078e0a08 */
[----:B------:R-:W-:Y:S01]  /*d0d0*/  IABS R14, R11 ;  /* 0x0000000b000e7213 */ /* 0x000fe20000000000 */
[----:B0-----:R-:W-:Y:S01]  /*d0e0*/  IMAD.MOV.U32 R5, RZ, RZ, R18 ;  /* 0x000000ffff057224 */ /* 0x001fe200078e0012 */
[----:B------:R-:W-:Y:S01]  /*d0f0*/  IABS R10, R13 ;  /* 0x0000000d000a7213 */ /* 0x000fe20000000000 */
[----:B------:R-:W-:Y:S01]  /*d100*/  VIADD R21, R19, 0x4e ;  /* 0x0000004e13157836 */ /* 0x000fe20000000000 */
[----:B------:R-:W-:Y:S01]  /*d110*/  ISETP.GE.AND P0, PT, R16, RZ, PT ;  /* 0x000000ff1000720c */ /* 0x000fe20003f06270 */
[----:B------:R-:W-:Y:S01]  /*d120*/  @!P6 IMAD.MOV R5, RZ, RZ, -R5 ;  /* 0x000000ffff05e224 */ /* 0x000fe200078e0a05 */
[----:B------:R-:W-:Y:S01]  /*d130*/  ISETP.GT.U32.AND P6, PT, R8, R0, PT ;  /* 0x000000000800720c */ /* 0x000fe20003fc4070 */
[----:B------:R-:W-:-:S02]  /*d140*/  @!P5 IMAD.IADD R9, R9, 0x1, -R8 ;  /* 0x000000010909d824 */ /* 0x000fc400078e0a08 */
[----:B------:R-:W-:Y:S01]  /*d150*/  IMAD.HI.U32 R15, R20, R14, RZ ;  /* 0x0000000e140f7227 */ /* 0x000fe200078e00ff */
[----:B------:R0:W-:Y:S02]  /*d160*/  STL [R1+0xd4], R5 ;  /* 0x0000d40501007387 */ /* 0x0001e40000100800 */
[----:B------:R-:W-:Y:S01]  /*d170*/  ISETP.GT.U32.AND P5, PT, R8, R9, PT ;  /* 0x000000090800720c */ /* 0x000fe20003fa4070 */
[----:B------:R-:W-:Y:S02]  /*d180*/  IMAD.MOV R15, RZ, RZ, -R15 ;  /* 0x000000ffff0f7224 */ /* 0x000fe400078e0a0f */
[----:B------:R-:W-:Y:S01]  /*d190*/  @!P4 IMAD.IADD R12, R12, 0x1, -R8 ;  /* 0x000000010c0cc824 */ /* 0x000fe200078e0a08 */
[----:B------:R-:W-:Y:S01]  /*d1a0*/  ISETP.GE.AND P4, PT, R13, RZ, PT ;  /* 0x000000ff0d00720c */ /* 0x000fe20003f86270 */
[----:B------:R-:W-:-:S04]  /*d1b0*/  IMAD.HI.U32 R16, R20, R10, RZ ;  /* 0x0000000a14107227 */ /* 0x000fc800078e00ff */
[----:B0-----:R-:W-:Y:S02]  /*d1c0*/  IMAD.MOV.U32 R5, RZ, RZ, R17 ;  /* 0x000000ffff057224 */ /* 0x001fe400078e0011 */
[----:B------:R-:W-:Y:S02]  /*d1d0*/  @!P6 IMAD.IADD R0, R0, 0x1, -R8 ;  /* 0x000000010000e824 */ /* 0x000fe400078e0a08 */
[----:B------:R-:W-:Y:S01]  /*d1e0*/  @!P3 IMAD.MOV R5, RZ, RZ, -R5 ;  /* 0x000000ffff05b224 */ /* 0x000fe200078e0a05 */
[----:B------:R-:W-:Y:S01]  /*d1f0*/  ISETP.GE.AND P3, PT, R11, RZ, PT ;  /* 0x000000ff0b00720c */ /* 0x000fe20003f66270 */
[C---:B------:R-:W-:Y:S02]  /*d200*/  IMAD R11, R8.reuse, R15, R14 ;  /* 0x0000000f080b7224 */ /* 0x040fe400078e020e */
[----:B------:R-:W-:Y:S01]  /*d210*/  IMAD.MOV.U32 R6, RZ, RZ, R12 ;  /* 0x000000ffff067224 */ /* 0x000fe200078e000c */
[----:B------:R0:W-:Y:S01]  /*d220*/  STL [R1+0xd8], R5 ;  /* 0x0000d80501007387 */ /* 0x0001e20000100800 */
[----:B------:R-:W-:Y:S01]  /*d230*/  IMAD.MOV R16, RZ, RZ, -R16 ;  /* 0x000000ffff107224 */ /* 0x000fe200078e0a10 */
[----:B------:R-:W-:Y:S01]  /*d240*/  ISETP.GT.U32.AND P6, PT, R8, R11, PT ;  /* 0x0000000b0800720c */ /* 0x000fe20003fc4070 */
[----:B------:R-:W-:-:S02]  /*d250*/  @!P2 IMAD.MOV R6, RZ, RZ, -R6 ;  /* 0x000000ffff06a224 */ /* 0x000fc400078e0a06 */
[----:B------:R-:W-:Y:S02]  /*d260*/  @!P5 IMAD.IADD R9, R9, 0x1, -R8 ;  /* 0x000000010909d824 */ /* 0x000fe400078e0a08 */
[----:B------:R-:W-:Y:S01]  /*d270*/  IMAD R10, R8, R16, R10 ;  /* 0x00000010080a7224 */ /* 0x000fe200078e020a */
[----:B------:R-:W-:Y:S01]  /*d280*/  STL [R1+0xdc], R6 ;  /* 0x0000dc0601007387 */ /* 0x000fe20000100800 */
[C---:B------:R-:W-:Y:S02]  /*d290*/  VIADD R15, R19.reuse, 0x56 ;  /* 0x00000056130f7836 */ /* 0x040fe40000000000 */
[----:B0-----:R-:W-:Y:S02]  /*d2a0*/  IMAD.MOV.U32 R5, RZ, RZ, R0 ;  /* 0x000000ffff057224 */ /* 0x001fe400078e0000 */
[----:B------:R-:W-:Y:S01]  /*d2b0*/  VIADD R14, R19, 0x54 ;  /* 0x00000054130e7836 */ /* 0x000fe20000000000 */
[----:B------:R-:W-:Y:S01]  /*d2c0*/  ISETP.GE.AND P2, PT, R15, RZ, PT ;  /* 0x000000ff0f00720c */ /* 0x000fe20003f46270 */
[----:B------:R-:W-:Y:S01]  /*d2d0*/  @!P1 IMAD.MOV R5, RZ, RZ, -R5 ;  /* 0x000000ffff059224 */ /* 0x000fe200078e0a05 */
[----:B------:R-:W-:Y:S01]  /*d2e0*/  IABS R15, R15 ;  /* 0x0000000f000f7213 */ /* 0x000fe20000000000 */
[----:B------:R-:W-:Y:S01]  /*d2f0*/  @!P6 IMAD.IADD R11, R11, 0x1, -R8 ;  /* 0x000000010b0be824 */ /* 0x000fe200078e0a08 */
[----:B------:R-:W-:Y:S01]  /*d300*/  ISETP.GE.AND P1, PT, R14, RZ, PT ;  /* 0x000000ff0e00720c */ /* 0x000fe20003f26270 */
[C---:B------:R-:W-:Y:S01]  /*d310*/  VIADD R13, R19.reuse, 0x52 ;  /* 0x00000052130d7836 */ /* 0x040fe20000000000 */
[----:B------:R0:W-:Y:S01]  /*d320*/  STL [R1+0xe0], R5 ;  /* 0x0000e00501007387 */ /* 0x0001e20000100800 */
[----:B------:R-:W-:Y:S01]  /*d330*/  IABS R14, R14 ;  /* 0x0000000e000e7213 */ /* 0x000fe20000000000 */
[----:B------:R-:W-:Y:S01]  /*d340*/  VIADD R0, R19, 0x50 ;  /* 0x0000005013007836 */ /* 0x000fe20000000000 */
[----:B------:R-:W-:-:S02]  /*d350*/  ISETP.GT.U32.AND P6, PT, R8, R11, PT ;  /* 0x0000000b0800720c */ /* 0x000fc40003fc4070 */
[----:B------:R-:W-:Y:S01]  /*d360*/  ISETP.GE.AND P5, PT, R13, RZ, PT ;  /* 0x000000ff0d00720c */ /* 0x000fe20003fa6270 */
[C---:B------:R-:W-:Y:S01]  /*d370*/  IMAD.HI.U32 R16, R20.reuse, R14, RZ ;  /* 0x0000000e14107227 */ /* 0x040fe200078e00ff */
[----:B------:R-:W-:Y:S02]  /*d380*/  IABS R13, R13 ;  /* 0x0000000d000d7213 */ /* 0x000fe40000000000 */
[----:B------:R-:W-:Y:S01]  /*d390*/  IABS R12, R0 ;  /* 0x00000000000c7213 */ /* 0x000fe20000000000 */
[----:B0-----:R-:W-:Y:S02]  /*d3a0*/  IMAD.MOV.U32 R5, RZ, RZ, R9 ;  /* 0x000000ffff057224 */ /* 0x001fe400078e0009 */
[----:B------:R-:W-:-:S04]  /*d3b0*/  IMAD.HI.U32 R9, R20, R15, RZ ;  /* 0x0000000f14097227 */ /* 0x000fc800078e00ff */
[----:B------:R-:W-:Y:S01]  /*d3c0*/  @!P0 IMAD.MOV R5, RZ, RZ, -R5 ;  /* 0x000000ffff058224 */ /* 0x000fe200078e0a05 */
[C---:B------:R-:W-:Y:S01]  /*d3d0*/  ISETP.GT.U32.AND P0, PT, R8.reuse, R10, PT ;  /* 0x0000000a0800720c */ /* 0x040fe20003f04070 */
[----:B------:R-:W-:Y:S02]  /*d3e0*/  IMAD.MOV R9, RZ, RZ, -R9 ;  /* 0x000000ffff097224 */ /* 0x000fe400078e0a09 */
[----:B------:R-:W-:Y:S01]  /*d3f0*/  @!P6 IMAD.IADD R11, R11, 0x1, -R8 ;  /* 0x000000010b0be824 */ /* 0x000fe200078e0a08 */
[----:B------:R0:W-:Y:S01]  /*d400*/  STL [R1+0xe4], R5 ;  /* 0x0000e40501007387 */ /* 0x0001e20000100800 */
[----:B------:R-:W-:Y:S01]  /*d410*/  IMAD R15, R8, R9, R15 ;  /* 0x00000009080f7224 */ /* 0x000fe200078e020f */
[----:B------:R-:W-:Y:S01]  /*d420*/  IABS R9, R21 ;  /* 0x0000001500097213 */ /* 0x000fe20000000000 */
[----:B------:R-:W-:Y:S02]  /*d430*/  IMAD.MOV R16, RZ, RZ, -R16 ;  /* 0x000000ffff107224 */ /* 0x000fe400078e0a10 */
[----:B------:R-:W-:Y:S01]  /*d440*/  IMAD.HI.U32 R17, R20, R13, RZ ;  /* 0x0000000d14117227 */ /* 0x000fe200078e00ff */
[----:B------:R-:W-:-:S03]  /*d450*/  ISETP.GT.U32.AND P6, PT, R8, R15, PT ;  /* 0x0000000f0800720c */ /* 0x000fc60003fc4070 */
[----:B------:R-:W-:Y:S02]  /*d460*/  @!P0 IMAD.IADD R10, R10, 0x1, -R8 ;  /* 0x000000010a0a8824 */ /* 0x000fe400078e0a08 */
[C---:B------:R-:W-:Y:S02]  /*d470*/  IMAD R14, R8.reuse, R16, R14 ;  /* 0x00000010080e7224 */ /* 0x040fe400078e020e */
[----:B------:R-:W-:Y:S01]  /*d480*/  IMAD.MOV R17, RZ, RZ, -R17 ;  /* 0x000000ffff117224 */ /* 0x000fe200078e0a11 */
[----:B------:R-:W-:Y:S01]  /*d490*/  ISETP.GT.U32.AND P0, PT, R8, R10, PT ;  /* 0x0000000a0800720c */ /* 0x000fe20003f04070 */
[----:B------:R-:W-:-:S04]  /*d4a0*/  IMAD.HI.U32 R18, R20, R12, RZ ;  /* 0x0000000c14127227 */ /* 0x000fc800078e00ff */
[----:B------:R-:W-:Y:S01]  /*d4b0*/  IMAD R13, R8, R17, R13 ;  /* 0x00000011080d7224 */ /* 0x000fe200078e020d */
[----:B------:R-:W-:Y:S01]  /*d4c0*/  IABS R17, R22 ;  /* 0x0000001600117213 */ /* 0x000fe20000000000 */
[----:B------:R-:W-:Y:S02]  /*d4d0*/  IMAD.MOV.U32 R6, RZ, RZ, R11 ;  /* 0x000000ffff067224 */ /* 0x000fe400078e000b */
[----:B------:R-:W-:-:S04]  /*d4e0*/  IMAD.HI.U32 R16, R20, R9, RZ ;  /* 0x0000000914107227 */ /* 0x000fc800078e00ff */
[----:B------:R-:W-:Y:S01]  /*d4f0*/  @!P0 IMAD.IADD R10, R10, 0x1, -R8 ;  /* 0x000000010a0a8824 */ /* 0x000fe200078e0a08 */
[C---:B------:R-:W-:Y:S01]  /*d500*/  ISETP.GT.U32.AND P0, PT, R8.reuse, R14, PT ;  /* 0x0000000e0800720c */ /* 0x040fe20003f04070 */
[----:B------:R-:W-:Y:S02]  /*d510*/  IMAD.MOV R18, RZ, RZ, -R18 ;  /* 0x000000ffff127224 */ /* 0x000fe400078e0a12 */
[----:B------:R-:W-:Y:S02]  /*d520*/  @!P6 IMAD.IADD R15, R15, 0x1, -R8 ;  /* 0x000000010f0fe824 */ /* 0x000fe400078e0a08 */
[----:B------:R-:W-:Y:S01]  /*d530*/  @!P3 IMAD.MOV R6, RZ, RZ, -R6 ;  /* 0x000000ffff06b224 */ /* 0x000fe200078e0a06 */
[C---:B------:R-:W-:Y:S01]  /*d540*/  ISETP.GT.U32.AND P3, PT, R8.reuse, R13, PT ;  /* 0x0000000d0800720c */ /* 0x040fe20003f64070 */
[----:B------:R-:W-:Y:S01]  /*d550*/  IMAD.MOV R16, RZ, RZ, -R16 ;  /* 0x000000ffff107224 */ /* 0x000fe200078e0a10 */
[C---:B------:R-:W-:Y:S01]  /*d560*/  ISETP.GT.U32.AND P6, PT, R8.reuse, R15, PT ;  /* 0x0000000f0800720c */ /* 0x040fe20003fc4070 */
[----:B------:R-:W-:Y:S01]  /*d570*/  IMAD R12, R8, R18, R12 ;  /* 0x00000012080c7224 */ /* 0x000fe200078e020c */
[----:B------:R-:W-:Y:S01]  /*d580*/  STL [R1+0xd0], R6 ;  /* 0x0000d00601007387 */ /* 0x000fe20000100800 */
[----:B0-----:R-:W-:-:S02]  /*d590*/  IMAD.MOV.U32 R5, RZ, RZ, R10 ;  /* 0x000000ffff057224 */ /* 0x001fc400078e000a */
[C---:B------:R-:W-:Y:S02]  /*d5a0*/  IMAD R9, R8.reuse, R16, R9 ;  /* 0x0000001008097224 */ /* 0x040fe400078e0209 */
[----:B------:R-:W-:Y:S01]  /*d5b0*/  @!P4 IMAD.MOV R5, RZ, RZ, -R5 ;  /* 0x000000ffff05c224 */ /* 0x000fe200078e0a05 */
[----:B------:R-:W-:Y:S01]  /*d5c0*/  ISETP.GT.U32.AND P4, PT, R8, R12, PT ;  /* 0x0000000c0800720c */ /* 0x000fe20003f84070 */
[--C-:B------:R-:W-:Y:S01]  /*d5d0*/  @!P0 IMAD.IADD R14, R14, 0x1, -R8.reuse ;  /* 0x000000010e0e8824 */ /* 0x100fe200078e0a08 */
[----:B------:R-:W-:Y:S01]  /*d5e0*/  ISETP.GT.U32.AND P0, PT, R8, R9, PT ;  /* 0x000000090800720c */ /* 0x000fe20003f04070 */
[----:B------:R-:W-:Y:S01]  /*d5f0*/  @!P3 IMAD.IADD R13, R13, 0x1, -R8 ;  /* 0x000000010d0db824 */ /* 0x000fe200078e0a08 */
[----:B------:R0:W-:Y:S01]  /*d600*/  STL [R1+0xcc], R5 ;  /* 0x0000cc0501007387 */ /* 0x0001e20000100800 */
[----:B------:R-:W-:Y:S01]  /*d610*/  IMAD.HI.U32 R16, R20, R17, RZ ;  /* 0x0000001114107227 */ /* 0x000fe200078e00ff */
[----:B------:R-:W-:-:S03]  /*d620*/  ISETP.GT.U32.AND P3, PT, R8, R14, PT ;  /* 0x0000000e0800720c */ /* 0x000fc60003f64070 */
[----:B------:R-:W-:Y:S02]  /*d630*/  VIADD R11, R19, 0x4a ;  /* 0x0000004a130b7836 */ /* 0x000fe40000000000 */
[----:B------:R-:W-:Y:S01]  /*d640*/  @!P6 IMAD.IADD R15, R15, 0x1, -R8 ;  /* 0x000000010f0fe824 */ /* 0x000fe200078e0a08 */
[----:B------:R-:W-:Y:S01]  /*d650*/  ISETP.GE.AND P6, PT, R0, RZ, PT ;  /* 0x000000ff0000720c */ /* 0x000fe20003fc6270 */
[----:B------:R-:W-:Y:S01]  /*d660*/  IMAD.MOV R16, RZ, RZ, -R16 ;  /* 0x000000ffff107224 */ /* 0x000fe200078e0a10 */
[----:B------:R-:W-:Y:S01]  /*d670*/  IABS R10, R11 ;  /* 0x0000000b000a7213 */ /* 0x000fe20000000000 */
[----:B------:R-:W-:Y:S01]  /*d680*/  @!P4 IMAD.IADD R12, R12, 0x1, -R8 ;  /* 0x000000010c0cc824 */ /* 0x000fe200078e0a08 */
[C---:B------:R-:W-:Y:S01]  /*d690*/  ISETP.GT.U32.AND P4, PT, R8.reuse, R13, PT ;  /* 0x0000000d0800720c */ /* 0x040fe20003f84070 */
[----:B0-----:R-:W-:Y:S02]  /*d6a0*/  IMAD.MOV.U32 R5, RZ, RZ, R15 ;  /* 0x000000ffff057224 */ /* 0x001fe400078e000f */
[----:B------:R-:W-:-:S02]  /*d6b0*/  IMAD R0, R8, R16, R17 ;  /* 0x0000001008007224 */ /* 0x000fc400078e0211 */
[--C-:B------:R-:W-:Y:S02]  /*d6c0*/  @!P0 IMAD.IADD R9, R9, 0x1, -R8.reuse ;  /* 0x0000000109098824 */ /* 0x100fe400078e0a08 */
[C---:B------:R-:W-:Y:S02]  /*d6d0*/  VIADD R17, R19.reuse, 0x48 ;  /* 0x0000004813117836 */ /* 0x040fe40000000000 */
[----:B------:R-:W-:Y:S01]  /*d6e0*/  @!P2 IMAD.MOV R5, RZ, RZ, -R5 ;  /* 0x000000ffff05a224 */ /* 0x000fe200078e0a05 */
[----:B------:R-:W-:Y:S01]  /*d6f0*/  ISETP.GT.U32.AND P2, PT, R8, R12, PT ;  /* 0x0000000c0800720c */ /* 0x000fe20003f44070 */
[----:B------:R-:W-:Y:S01]  /*d700*/  IMAD.HI.U32 R23, R20, R10, RZ ;  /* 0x0000000a14177227 */ /* 0x000fe200078e00ff */
[----:B------:R-:W-:Y:S02]  /*d710*/  ISETP.GT.U32.AND P0, PT, R8, R9, PT ;  /* 0x000000090800720c */ /* 0x000fe40003f04070 */
[----:B------:R-:W-:Y:S01]  /*d720*/  IABS R16, R17 ;  /* 0x0000001100107213 */ /* 0x000fe20000000000 */
[----:B------:R-:W-:Y:S01]  /*d730*/  @!P3 IMAD.IADD R14, R14, 0x1, -R8 ;  /* 0x000000010e0eb824 */ /* 0x000fe200078e0a08 */
[----:B------:R-:W-:Y:S01]  /*d740*/  ISETP.GT.U32.AND P3, PT, R8, R0, PT ;  /* 0x000000000800720c */ /* 0x000fe20003f64070 */
[----:B------:R-:W-:Y:S01]  /*d750*/  VIADD R18, R19, 0x46 ;  /* 0x0000004613127836 */ /* 0x000fe20000000000 */
[----:B------:R0:W-:Y:S01]  /*d760*/  STL [R1+0xc4], R5 ;  /* 0x0000c40501007387 */ /* 0x0001e20000100800 */
[----:B------:R-:W-:-:S02]  /*d770*/  IMAD.MOV R23, RZ, RZ, -R23 ;  /* 0x000000ffff177224 */ /* 0x000fc400078e0a17 */
[----:B------:R-:W-:Y:S01]  /*d780*/  @!P4 IMAD.IADD R13, R13, 0x1, -R8 ;  /* 0x000000010d0dc824 */ /* 0x000fe200078e0a08 */
[----:B------:R-:W-:Y:S01]  /*d790*/  IABS R15, R18 ;  /* 0x00000012000f7213 */ /* 0x000fe20000000000 */
[----:B------:R-:W-:Y:S01]  /*d7a0*/  IMAD R10, R8, R23, R10 ;  /* 0x00000017080a7224 */ /* 0x000fe200078e020a */
[----:B------:R-:W-:Y:S01]  /*d7b0*/  ISETP.GE.AND P4, PT, R21, RZ, PT ;  /* 0x000000ff1500720c */ /* 0x000fe20003f86270 */
[----:B------:R-:W-:-:S04]  /*d7c0*/  IMAD.HI.U32 R23, R20, R16, RZ ;  /* 0x0000001014177227 */ /* 0x000fc800078e00ff */
[----:B------:R-:W-:Y:S02]  /*d7d0*/  IMAD.MOV.U32 R6, RZ, RZ, R14 ;  /* 0x000000ffff067224 */ /* 0x000fe400078e000e */
[----:B------:R-:W-:Y:S01]  /*d7e0*/  @!P2 IMAD.IADD R12, R12, 0x1, -R8 ;  /* 0x000000010c0ca824 */ /* 0x000fe200078e0a08 */
[----:B------:R-:W-:Y:S01]  /*d7f0*/  ISETP.GT.U32.AND P2, PT, R8, R10, PT ;  /* 0x0000000a0800720c */ /* 0x000fe20003f44070 */
[----:B------:R-:W-:Y:S02]  /*d800*/  IMAD.MOV R23, RZ, RZ, -R23 ;  /* 0x000000ffff177224 */ /* 0x000fe400078e0a17 */
[----:B0-----:R-:W-:Y:S02]  /*d810*/  IMAD.MOV.U32 R5, RZ, RZ, R13 ;  /* 0x000000ffff057224 */ /* 0x001fe400078e000d */
[----:B------:R-:W-:-:S04]  /*d820*/  IMAD.HI.U32 R21, R20, R15, RZ ;  /* 0x0000000f14157227 */ /* 0x000fc800078e00ff */
[----:B------:R-:W-:Y:S01]  /*d830*/  @!P0 IMAD.IADD R9, R9, 0x1, -R8 ;  /* 0x0000000109098824 */ /* 0x000fe200078e0a08 */
[----:B------:R-:W-:Y:S01]  /*d840*/  ISETP.GE.AND P0, PT, R22, RZ, PT ;  /* 0x000000ff1600720c */ /* 0x000fe20003f06270 */
[----:B------:R-:W-:Y:S02]  /*d850*/  @!P1 IMAD.MOV R6, RZ, RZ, -R6 ;  /* 0x000000ffff069224 */ /* 0x000fe400078e0a06 */
[----:B------:R-:W-:Y:S01]  /*d860*/  @!P3 IMAD.IADD R0, R0, 0x1, -R8 ;  /* 0x000000010000b824 */ /* 0x000fe200078e0a08 */
[----:B------:R-:W-:Y:S01]  /*d870*/  ISETP.GE.AND P3, PT, R11, RZ, PT ;  /* 0x000000ff0b00720c */ /* 0x000fe20003f66270 */
[C---:B------:R-:W-:Y:S01]  /*d880*/  IMAD R16, R8.reuse, R23, R16 ;  /* 0x0000001708107224 */ /* 0x040fe200078e0210 */
[----:B------:R0:W-:Y:S01]  /*d890*/  STL [R1+0xbc], R6 ;  /* 0x0000bc0601007387 */ /* 0x0001e20000100800 */
[----:B------:R-:W-:Y:S01]  /*d8a0*/  @!P5 IMAD.MOV R5, RZ, RZ, -R5 ;  /* 0x000000ffff05d224 */ /* 0x000fe200078e0a05 */
[C---:B------:R-:W-:Y:S01]  /*d8b0*/  ISETP.GT.U32.AND P1, PT, R8.reuse, R0, PT ;  /* 0x000000000800720c */ /* 0x040fe20003f24070 */
[----:B------:R-:W-:Y:S01]  /*d8c0*/  IMAD.MOV R22, RZ, RZ, -R21 ;  /* 0x000000ffff167224 */ /* 0x000fe200078e0a15 */
[C---:B------:R-:W-:Y:S01]  /*d8d0*/  ISETP.GT.U32.AND P5, PT, R8.reuse, R16, PT ;  /* 0x000000100800720c */ /* 0x040fe20003fa4070 */
[----:B------:R-:W-:Y:S01]  /*d8e0*/  VIADD R21, R19, 0x44 ;  /* 0x0000004413157836 */ /* 0x000fe20000000000 */
[----:B------:R1:W-:Y:S01]  /*d8f0*/  STL [R1+0xb8], R5 ;  /* 0x0000b80501007387 */ /* 0x0003e20000100800 */
[----:B------:R-:W-:-:S02]  /*d900*/  IMAD R15, R8, R22, R15 ;  /* 0x00000016080f7224 */ /* 0x000fc400078e020f */
[----:B------:R-:W-:Y:S01]  /*d910*/  VIADD R11, R19, 0x42 ;  /* 0x00000042130b7836 */ /* 0x000fe20000000000 */
[----:B------:R-:W-:Y:S01]  /*d920*/  IABS R22, R21 ;  /* 0x0000001500167213 */ /* 0x000fe20000000000 */
[----:B------:R-:W-:Y:S02]  /*d930*/  @!P2 IMAD.IADD R10, R10, 0x1, -R8 ;  /* 0x000000010a0aa824 */ /* 0x000fe400078e0a08 */
[----:B0-----:R-:W-:Y:S01]  /*d940*/  IMAD.MOV.U32 R6, RZ, RZ, R12 ;  /* 0x000000ffff067224 */ /* 0x001fe200078e000c */
[----:B------:R-:W-:Y:S01]  /*d950*/  IABS R14, R11 ;  /* 0x0000000b000e7213 */ /* 0x000fe20000000000 */
[----:B------:R-:W-:Y:S01]  /*d960*/  @!P1 IMAD.IADD R0, R0, 0x1, -R8 ;  /* 0x0000000100009824 */ /* 0x000fe200078e0a08 */
[----:B------:R-:W-:Y:S01]  /*d970*/  ISETP.GT.U32.AND P2, PT, R8, R10, PT ;  /* 0x0000000a0800720c */ /* 0x000fe20003f44070 */
[----:B-1----:R-:W-:Y:S01]  /*d980*/  IMAD.MOV.U32 R5, RZ, RZ, R9 ;  /* 0x000000ffff057224 */ /* 0x002fe200078e0009 */
[----:B------:R-:W-:Y:S01]  /*d990*/  ISETP.GE.AND P1, PT, R18, RZ, PT ;  /* 0x000000ff1200720c */ /* 0x000fe20003f26270 */
[----:B------:R-:W-:-:S04]  /*d9a0*/  IMAD.HI.U32 R9, R20, R22, RZ ;  /* 0x0000001614097227 */ /* 0x000fc800078e00ff */
[----:B------:R-:W-:Y:S01]  /*d9b0*/  @!P4 IMAD.MOV R5, RZ, RZ, -R5 ;  /* 0x000000ffff05c224 */ /* 0x000fe200078e0a05 */
[----:B------:R-:W-:Y:S01]  /*d9c0*/  ISETP.GT.U32.AND P4, PT, R8, R15, PT ;  /* 0x0000000f0800720c */ /* 0x000fe20003f84070 */
[----:B------:R-:W-:Y:S01]  /*d9d0*/  @!P6 IMAD.MOV R6, RZ, RZ, -R6 ;  /* 0x000000ffff06e224 */ /* 0x000fe200078e0a06 */
[----:B------:R-:W-:Y:S01]  /*d9e0*/  ISETP.GE.AND P6, PT, R17, RZ, PT ;  /* 0x000000ff1100720c */ /* 0x000fe20003fc6270 */
[----:B------:R-:W-:Y:S02]  /*d9f0*/  IMAD.MOV R9, RZ, RZ, -R9 ;  /* 0x000000ffff097224 */ /* 0x000fe400078e0a09 */
[----:B------:R-:W-:Y:S01]  /*da00*/  @!P5 IMAD.IADD R16, R16, 0x1, -R8 ;  /* 0x000000011010d824 */ /* 0x000fe200078e0a08 */
[----:B------:R-:W-:Y:S01]  /*da10*/  STL [R1+0xb4], R6 ;  /* 0x0000b40601007387 */ /* 0x000fe20000100800 */
[----:B------:R-:W-:Y:S02]  /*da20*/  IMAD.MOV.U32 R12, RZ, RZ, R14 ;  /* 0x000000ffff0c7224 */ /* 0x000fe400078e000e */
[C---:B------:R-:W-:Y:S01]  /*da30*/  IMAD R9, R8.reuse, R9, R22 ;  /* 0x0000000908097224 */ /* 0x040fe200078e0216 */
[----:B------:R0:W-:Y:S01]  /*da40*/  STL [R1+0xb0], R5 ;  /* 0x0000b00501007387 */ /* 0x0001e20000100800 */
[----:B------:R-:W-:Y:S01]  /*da50*/  ISETP.GT.U32.AND P5, PT, R8, R16, PT ;  /* 0x000000100800720c */ /* 0x000fe20003fa4070 */
[----:B------:R-:W-:-:S04]  /*da60*/  IMAD.HI.U32 R13, R20, R12, RZ ;  /* 0x0000000c140d7227 */ /* 0x000fc800078e00ff */
[----:B------:R-:W-:Y:S02]  /*da70*/  VIADD R14, R19, 0x40 ;  /* 0x00000040130e7836 */ /* 0x000fe40000000000 */
[----:B------:R-:W-:Y:S01]  /*da80*/  @!P4 IMAD.IADD R15, R15, 0x1, -R8 ;  /* 0x000000010f0fc824 */ /* 0x000fe200078e0a08 */
[----:B------:R-:W-:Y:S01]  /*da90*/  ISETP.GT.U32.AND P4, PT, R8, R9, PT ;  /* 0x000000090800720c */ /* 0x000fe20003f84070 */
[----:B0-----:R-:W-:Y:S02]  /*daa0*/  IMAD.MOV.U32 R5, RZ, RZ, R0 ;  /* 0x000000ffff057224 */ /* 0x001fe400078e0000 */
[--C-:B------:R-:W-:Y:S01]  /*dab0*/  @!P2 IMAD.IADD R10, R10, 0x1, -R8.reuse ;  /* 0x000000010a0aa824 */ /* 0x100fe200078e0a08 */
[----:B------:R-:W-:Y:S01]  /*dac0*/  ISETP.GE.AND P2, PT, R21, RZ, PT ;  /* 0x000000ff1500720c */ /* 0x000fe20003f46270 */
[----:B------:R-:W-:Y:S01]  /*dad0*/  @!P0 IMAD.MOV R5, RZ, RZ, -R5 ;  /* 0x000000ffff058224 */ /* 0x000fe200078e0a05 */
[----:B------:R-:W-:Y:S01]  /*dae0*/  ISETP.GT.U32.AND P0, PT, R8, R15, PT ;  /* 0x0000000f0800720c */ /* 0x000fe20003f04070 */
[----:B------:R-:W-:Y:S01]  /*daf0*/  IMAD.MOV R17, RZ, RZ, -R13 ;  /* 0x000000ffff117224 */ /* 0x000fe200078e0a0d */
[----:B------:R-:W-:Y:S01]  /*db00*/  IABS R13, R14 ;  /* 0x0000000e000d7213 */ /* 0x000fe20000000000 */
[----:B------:R-:W-:Y:S01]  /*db10*/  @!P5 IMAD.IADD R16, R16, 0x1, -R8 ;  /* 0x000000011010d824 */ /* 0x000fe200078e0a08 */
[----:B------:R0:W-:Y:S01]  /*db20*/  STL [R1+0x58], R5 ;  /* 0x0000580501007387 */ /* 0x0001e20000100800 */
[----:B------:R-:W-:Y:S01]  /*db30*/  IMAD R0, R8, R17, R12 ;  /* 0x0000001108007224 */ /* 0x000fe200078e020c */
[----:B------:R-:W-:Y:S01]  /*db40*/  ISETP.GE.AND P5, PT, R11, RZ, PT ;  /* 0x000000ff0b00720c */ /* 0x000fe20003fa6270 */
[----:B------:R-:W-:-:S04]  /*db50*/  IMAD.HI.U32 R17, R20, R13, RZ ;  /* 0x0000000d14117227 */ /* 0x000fc800078e00ff */
[----:B------:R-:W-:Y:S02]  /*db60*/  IMAD.MOV R11, RZ, RZ, -R17 ;  /* 0x000000ffff0b7224 */ /* 0x000fe400078e0a11 */
[----:B------:R-:W-:Y:S02]  /*db70*/  @!P4 IMAD.IADD R9, R9, 0x1, -R8 ;  /* 0x000000010909c824 */ /* 0x000fe400078e0a08 */
[----:B0-----:R-:W-:Y:S02]  /*db80*/  IMAD.MOV.U32 R5, RZ, RZ, R10 ;  /* 0x000000ffff057224 */ /* 0x001fe400078e000a */
[----:B------:R-:W-:Y:S01]  /*db90*/  VIADD R10, R19, 0x3e ;  /* 0x0000003e130a7836 */ /* 0x000fe20000000000 */
[C---:B------:R-:W-:Y:S01]  /*dba0*/  ISETP.GT.U32.AND P4, PT, R8.reuse, R9, PT ;  /* 0x000000090800720c */ /* 0x040fe20003f84070 */
[----:B------:R-:W-:Y:S01]  /*dbb0*/  @!P3 IMAD.MOV R5, RZ, RZ, -R5 ;  /* 0x000000ffff05b224 */ /* 0x000fe200078e0a05 */
[C---:B------:R-:W-:Y:S01]  /*dbc0*/  ISETP.GT.U32.AND P3, PT, R8.reuse, R0, PT ;  /* 0x000000000800720c */ /* 0x040fe20003f64070 */
[----:B------:R-:W-:Y:S01]  /*dbd0*/  IMAD R11, R8, R11, R13 ;  /* 0x0000000b080b7224 */ /* 0x000fe200078e020d */
[----:B------:R-:W-:Y:S01]  /*dbe0*/  IABS R21, R10 ;  /* 0x0000000a00157213 */ /* 0x000fe20000000000 */
[----:B------:R-:W-:Y:S01]  /*dbf0*/  IMAD.MOV.U32 R6, RZ, RZ, R16 ;  /* 0x000000ffff067224 */ /* 0x000fe200078e0010 */
[----:B------:R0:W-:Y:S01]  /*dc00*/  STL [R1+0x50], R5 ;  /* 0x0000500501007387 */ /* 0x0001e20000100800 */
[----:B------:R-:W-:Y:S01]  /*dc10*/  @!P0 IMAD.IADD R15, R15, 0x1, -R8 ;  /* 0x000000010f0f8824 */ /* 0x000fe200078e0a08 */
[----:B------:R-:W-:Y:S01]  /*dc20*/  ISETP.GE.AND P0, PT, R14, RZ, PT ;  /* 0x000000ff0e00720c */ /* 0x000fe20003f06270 */
[----:B------:R-:W-:Y:S01]  /*dc30*/  @!P6 IMAD.MOV R6, RZ, RZ, -R6 ;  /* 0x000000ffff06e224 */ /* 0x000fe200078e0a06 */
[----:B------:R-:W-:Y:S01]  /*dc40*/  ISETP.GT.U32.AND P6, PT, R8, R11, PT ;  /* 0x0000000b0800720c */ /* 0x000fe20003fc4070 */
[----:B------:R-:W-:-:S02]  /*dc50*/  IMAD.MOV.U32 R17, RZ, RZ, R21 ;  /* 0x000000ffff117224 */ /* 0x000fc400078e0015 */
[--C-:B------:R-:W-:Y:S01]  /*dc60*/  @!P4 IMAD.IADD R9, R9, 0x1, -R8.reuse ;  /* 0x000000010909c824 */ /* 0x100fe200078e0a08 */
[----:B------:R1:W-:Y:S01]  /*dc70*/  STL [R1+0x98], R6 ;  /* 0x0000980601007387 */ /* 0x0003e20000100800 */
[----:B------:R-:W-:Y:S02]  /*dc80*/  @!P3 IMAD.IADD R0, R0, 0x1, -R8 ;  /* 0x000000010000b824 */ /* 0x000fe400078e0a08 */
[----:B------:R-:W-:-:S03]  /*dc90*/  IMAD.HI.U32 R13, R20, R17, RZ ;  /* 0x00000011140d7227 */ /* 0x000fc600078e00ff */
[C---:B------:R-:W-:Y:S01]  /*dca0*/  ISETP.GT.U32.AND P3, PT, R8.reuse, R0, PT ;  /* 0x000000000800720c */ /* 0x040fe20003f64070 */
[----:B------:R-:W-:Y:S02]  /*dcb0*/  IMAD.MOV R13, RZ, RZ, -R13 ;  /* 0x000000ffff0d7224 */ /* 0x000fe400078e0a0d */
[----:B------:R-:W-:Y:S02]  /*dcc0*/  VIADD R12, R19, 0x3c ;  /* 0x0000003c130c7836 */ /* 0x000fe40000000000 */
[----:B0-----:R-:W-:Y:S02]  /*dcd0*/  IMAD.MOV.U32 R5, RZ, RZ, R15 ;  /* 0x000000ffff057224 */ /* 0x001fe400078e000f */
[----:B------:R-:W-:Y:S01]  /*dce0*/  IMAD R17, R8, R13, R17 ;  /* 0x0000000d08117224 */ /* 0x000fe200078e0211 */
[----:B------:R-:W-:Y:S01]  /*dcf0*/  IABS R18, R12 ;  /* 0x0000000c00127213 */ /* 0x000fe20000000000 */
[----:B------:R-:W-:Y:S01]  /*dd00*/  @!P6 IMAD.IADD R11, R11, 0x1, -R8 ;  /* 0x000000010b0be824 */ /* 0x000fe200078e0a08 */
[----:B------:R-:W-:Y:S01]  /*dd10*/  ISETP.GE.AND P4, PT, R12, RZ, PT ;  /* 0x000000ff0c00720c */ /* 0x000fe20003f86270 */
[----:B-1----:R-:W-:-:S02]  /*dd20*/  IMAD.MOV.U32 R6, RZ, RZ, R9 ;  /* 0x000000ffff067224 */ /* 0x002fc400078e0009 */
[----:B------:R-:W-:Y:S01]  /*dd30*/  @!P1 IMAD.MOV R5, RZ, RZ, -R5 ;  /* 0x000000ffff059224 */ /* 0x000fe200078e0a05 */
[----:B------:R-:W-:Y:S01]  /*dd40*/  ISETP.GE.AND P1, PT, R10, RZ, PT ;  /* 0x000000ff0a00720c */ /* 0x000fe20003f26270 */
[C---:B------:R-:W-:Y:S01]  /*dd50*/  VIADD R10, R19.reuse, 0x3a ;  /* 0x0000003a130a7836 */ /* 0x040fe20000000000 */
[C---:B------:R-:W-:Y:S01]  /*dd60*/  ISETP.GT.U32.AND P6, PT, R8.reuse, R11, PT ;  /* 0x0000000b0800720c */ /* 0x040fe20003fc4070 */
[----:B------:R-:W-:Y:S01]  /*dd70*/  @!P2 IMAD.MOV R6, RZ, RZ, -R6 ;  /* 0x000000ffff06a224 */ /* 0x000fe200078e0a06 */
[----:B------:R-:W-:Y:S01]  /*dd80*/  ISETP.GT.U32.AND P2, PT, R8, R17, PT ;  /* 0x000000110800720c */ /* 0x000fe20003f44070 */
[----:B------:R-:W-:Y:S01]  /*dd90*/  IMAD.HI.U32 R14, R20, R18, RZ ;  /* 0x00000012140e7227 */ /* 0x000fe200078e00ff */
[----:B------:R-:W-:Y:S01]  /*dda0*/  IABS R15, R10 ;  /* 0x0000000a000f7213 */ /* 0x000fe20000000000 */
[----:B------:R0:W-:Y:S02]  /*ddb0*/  STL [R1+0xa0], R5 ;  /* 0x0000a00501007387 */ /* 0x0001e40000100800 */
[----:B------:R-:W-:Y:S01]  /*ddc0*/  @!P3 IMAD.IADD R0, R0, 0x1, -R8 ;  /* 0x000000010000b824 */ /* 0x000fe200078e0a08 */
[----:B------:R-:W-:Y:S01]  /*ddd0*/  ISETP.GE.AND P3, PT, R10, RZ, PT ;  /* 0x000000ff0a00720c */ /* 0x000fe20003f66270 */
[----:B------:R-:W-:Y:S01]  /*dde0*/  IMAD.MOV R14, RZ, RZ, -R14 ;  /* 0x000000ffff0e7224 */ /* 0x000fe200078e0a0e */
[----:B------:R-:W-:Y:S01]  /*ddf0*/  STL [R1+0xa4], R6 ;  /* 0x0000a40601007387 */ /* 0x000fe20000100800 */
[----:B------:R-:W-:-:S02]  /*de00*/  VIADD R13, R19, 0x38 ;  /* 0x00000038130d7836 */ /* 0x000fc40000000000 */
[----:B------:R-:W-:Y:S01]  /*de10*/  IMAD R18, R8, R14, R18 ;  /* 0x0000000e08127224 */ /* 0x000fe200078e0212 */
[----:B------:R-:W-:Y:S01]  /*de20*/  IABS R14, R4 ;  /* 0x00000004000e7213 */ /* 0x000fe20000000000 */
[----:B0-----:R-:W-:Y:S02]  /*de30*/  IMAD.MOV.U32 R5, RZ, RZ, R0 ;  /* 0x000000ffff057224 */ /* 0x001fe400078e0000 */
[----:B------:R-:W-:-:S04]  /*de40*/  IMAD.HI.U32 R0, R20, R15, RZ ;  /* 0x0000000f14007227 */ /* 0x000fc800078e00ff */
[----:B------:R-:W-:Y:S01]  /*de50*/  @!P5 IMAD.MOV R5, RZ, RZ, -R5 ;  /* 0x000000ffff05d224 */ /* 0x000fe200078e0a05 */
[----:B------:R-:W-:Y:S01]  /*de60*/  ISETP.GE.AND P5, PT, R13, RZ, PT ;  /* 0x000000ff0d00720c */ /* 0x000fe20003fa6270 */
[----:B------:R-:W-:Y:S01]  /*de70*/  IMAD.MOV R0, RZ, RZ, -R0 ;  /* 0x000000ffff007224 */ /* 0x000fe200078e0a00 */
[----:B------:R-:W-:Y:S01]  /*de80*/  IABS R13, R13 ;  /* 0x0000000d000d7213 */ /* 0x000fe20000000000 */
[--C-:B------:R-:W-:Y:S01]  /*de90*/  @!P6 IMAD.IADD R11, R11, 0x1, -R8.reuse ;  /* 0x000000010b0be824 */ /* 0x100fe200078e0a08 */
[----:B------:R0:W-:Y:S01]  /*dea0*/  STL [R1+0xac], R5 ;  /* 0x0000ac0501007387 */ /* 0x0001e20000100800 */
[----:B------:R-:W-:Y:S01]  /*deb0*/  @!P2 IMAD.IADD R17, R17, 0x1, -R8 ;  /* 0x000000011111a824 */ /* 0x000fe200078e0a08 */
[C---:B------:R-:W-:Y:S01]  /*dec0*/  ISETP.GT.U32.AND P6, PT, R8.reuse, R18, PT ;  /* 0x000000120800720c */ /* 0x040fe20003fc4070 */
[C---:B------:R-:W-:Y:S02]  /*ded0*/  IMAD R15, R8.reuse, R0, R15 ;  /* 0x00000000080f7224 */ /* 0x040fe400078e020f */
[----:B------:R-:W-:Y:S01]  /*dee0*/  VIADD R21, R19, 0x36 ;  /* 0x0000003613157836 */ /* 0x000fe20000000000 */
[----:B------:R-:W-:Y:S01]  /*def0*/  ISETP.GT.U32.AND P2, PT, R8, R17, PT ;  /* 0x000000110800720c */ /* 0x000fe20003f44070 */
[----:B------:R-:W-:-:S03]  /*df00*/  IMAD.HI.U32 R0, R20, R13, RZ ;  /* 0x0000000d14007227 */ /* 0x000fc600078e00ff */
[----:B------:R-:W-:Y:S01]  /*df10*/  IABS R10, R21 ;  /* 0x00000015000a7213 */ /* 0x000fe20000000000 */
[----:B0-----:R-:W-:Y:S02]  /*df20*/  IMAD.MOV.U32 R5, RZ, RZ, R11 ;  /* 0x000000ffff057224 */ /* 0x001fe400078e000b */
[----:B------:R-:W-:Y:S01]  /*df30*/  IMAD.MOV R0, RZ, RZ, -R0 ;  /* 0x000000ffff007224 */ /* 0x000fe200078e0a00 */
[----:B------:R-:W0:Y:S01]  /*df40*/  I2F.RP R11, R14 ;  /* 0x0000000e000b7306 */ /* 0x000e220000209400 */
[----:B------:R-:W-:Y:S01]  /*df50*/  @!P0 IMAD.MOV R5, RZ, RZ, -R5 ;  /* 0x000000ffff058224 */ /* 0x000fe200078e0a05 */
[C---:B------:R-:W-:Y:S01]  /*df60*/  ISETP.GT.U32.AND P0, PT, R8.reuse, R15, PT ;  /* 0x0000000f0800720c */ /* 0x040fe20003f04070 */
[----:B------:R-:W-:Y:S02]  /*df70*/  IMAD R13, R8, R0, R13 ;  /* 0x00000000080d7224 */ /* 0x000fe400078e020d */
[----:B------:R-:W-:Y:S01]  /*df80*/  IMAD.HI.U32 R9, R20, R10, RZ ;  /* 0x0000000a14097227 */ /* 0x000fe200078e00ff */
[----:B------:R1:W-:Y:S03]  /*df90*/  STL [R1+0xa8], R5 ;  /* 0x0000a80501007387 */ /* 0x0003e60000100800 */
[----:B------:R-:W-:-:S02]  /*dfa0*/  @!P6 IMAD.IADD R18, R18, 0x1, -R8 ;  /* 0x000000011212e824 */ /* 0x000fc400078e0a08 */
[--C-:B------:R-:W-:Y:S01]  /*dfb0*/  @!P2 IMAD.IADD R17, R17, 0x1, -R8.reuse ;  /* 0x000000011111a824 */ /* 0x100fe200078e0a08 */
[C---:B------:R-:W-:Y:S01]  /*dfc0*/  ISETP.GT.U32.AND P2, PT, R8.reuse, R13, PT ;  /* 0x0000000d0800720c */ /* 0x040fe20003f44070 */
[----:B------:R-:W-:Y:S01]  /*dfd0*/  IMAD.MOV R9, RZ, RZ, -R9 ;  /* 0x000000ffff097224 */ /* 0x000fe200078e0a09 */
[C---:B------:R-:W-:Y:S01]  /*dfe0*/  ISETP.GT.U32.AND P6, PT, R8.reuse, R18, PT ;  /* 0x000000120800720c */ /* 0x040fe20003fc4070 */
[----:B------:R-:W-:Y:S01]  /*dff0*/  @!P0 IMAD.IADD R15, R15, 0x1, -R8 ;  /* 0x000000010f0f8824 */ /* 0x000fe200078e0a08 */
[----:B0-----:R-:W0:Y:S01]  /*e000*/  MUFU.RCP R11, R11 ;  /* 0x0000000b000b7308 */ /* 0x001e220000001000 */
[C---:B------:R-:W-:Y:S02]  /*e010*/  IMAD R10, R8.reuse, R9, R10 ;  /* 0x00000009080a7224 */ /* 0x040fe400078e020a */
[----:B-1----:R-:W-:Y:S01]  /*e020*/  IMAD.MOV.U32 R5, RZ, RZ, R17 ;  /* 0x000000ffff057224 */ /* 0x002fe200078e0011 */
[----:B------:R-:W-:Y:S01]  /*e030*/  ISETP.GT.U32.AND P0, PT, R8, R15, PT ;  /* 0x0000000f0800720c */ /* 0x000fe20003f04070 */
[----:B------:R-:W-:-:S02]  /*e040*/  VIADD R0, R19, 0x34 ;  /* 0x0000003413007836 */ /* 0x000fc40000000000 */
[----:B------:R-:W-:Y:S01]  /*e050*/  @!P1 IMAD.MOV R5, RZ, RZ, -R5 ;  /* 0x000000ffff059224 */ /* 0x000fe200078e0a05 */
[----:B------:R-:W-:Y:S01]  /*e060*/  ISETP.GT.U32.AND P1, PT, R8, R10, PT ;  /* 0x0000000a0800720c */ /* 0x000fe20003f24070 */
[--C-:B------:R-:W-:Y:S01]  /*e070*/  @!P2 IMAD.IADD R13, R13, 0x1, -R8.reuse ;  /* 0x000000010d0da824 */ /* 0x100fe200078e0a08 */
[----:B------:R-:W-:Y:S01]  /*e080*/  IABS R16, R0 ;  /* 0x0000000000107213 */ /* 0x000fe20000000000 */
[----:B------:R-:W-:Y:S01]  /*e090*/  @!P6 IMAD.IADD R18, R18, 0x1, -R8 ;  /* 0x000000011212e824 */ /* 0x000fe200078e0a08 */
[----:B------:R1:W-:Y:S01]  /*e0a0*/  STL [R1+0x9c], R5 ;  /* 0x00009c0501007387 */ /* 0x0003e20000100800 */
[----:B------:R-:W-:Y:S01]  /*e0b0*/  VIADD R12, R19, 0x32 ;  /* 0x00000032130c7836 */ /* 0x000fe20000000000 */
[----:B------:R-:W-:Y:S01]  /*e0c0*/  ISETP.GT.U32.AND P2, PT, R8, R13, PT ;  /* 0x0000000d0800720c */ /* 0x000fe20003f44070 */
[----:B------:R-:W-:Y:S01]  /*e0d0*/  IMAD.HI.U32 R17, R20, R16, RZ ;  /* 0x0000001014117227 */ /* 0x000fe200078e00ff */
[----:B------:R-:W-:Y:S02]  /*e0e0*/  ISETP.GE.AND P6, PT, R21, RZ, PT ;  /* 0x000000ff1500720c */ /* 0x000fe40003fc6270 */
[----:B------:R-:W-:Y:S01]  /*e0f0*/  IABS R9, R12 ;  /* 0x0000000c00097213 */ /* 0x000fe20000000000 */
[----:B------:R-:W-:-:S02]  /*e100*/  IMAD.MOV R17, RZ, RZ, -R17 ;  /* 0x000000ffff117224 */ /* 0x000fc400078e0a11 */
[----:B------:R-:W-:Y:S01]  /*e110*/  @!P0 IMAD.IADD R15, R15, 0x1, -R8 ;  /* 0x000000010f0f8824 */ /* 0x000fe200078e0a08 */
[----:B------:R-:W-:Y:S01]  /*e120*/  ISETP.GE.AND P0, PT, R12, RZ, PT ;  /* 0x000000ff0c00720c */ /* 0x000fe20003f06270 */
[----:B-1----:R-:W-:Y:S02]  /*e130*/  IMAD.MOV.U32 R5, RZ, RZ, R18 ;  /* 0x000000ffff057224 */ /* 0x002fe400078e0012 */
[----:B------:R-:W-:Y:S02]  /*e140*/  @!P1 IMAD.IADD R10, R10, 0x1, -R8 ;  /* 0x000000010a0a9824 */ /* 0x000fe400078e0a08 */
[----:B------:R-:W-:Y:S01]  /*e150*/  @!P4 IMAD.MOV R5, RZ, RZ, -R5 ;  /* 0x000000ffff05c224 */ /* 0x000fe200078e0a05 */
[----:B------:R-:W-:Y:S01]  /*e160*/  ISETP.GE.AND P4, PT, R0, RZ, PT ;  /* 0x000000ff0000720c */ /* 0x000fe20003f86270 */
[C---:B------:R-:W-:Y:S01]  /*e170*/  IMAD R0, R8.reuse, R17, R16 ;  /* 0x0000001108007224 */ /* 0x040fe200078e0210 */
[----:B------:R-:W-:Y:S01]  /*e180*/  ISETP.GT.U32.AND P1, PT, R8, R10, PT ;  /* 0x0000000a0800720c */ /* 0x000fe20003f24070 */
[----:B------:R-:W-:Y:S01]  /*e190*/  IMAD.MOV.U32 R6, RZ, RZ, R15 ;  /* 0x000000ffff067224 */ /* 0x000fe200078e000f */
[----:B------:R1:W-:Y:S01]  /*e1a0*/  STL [R1+0x4c], R5 ;  /* 0x00004c0501007387 */ /* 0x0003e20000100800 */
[----:B------:R-:W-:-:S02]  /*e1b0*/  @!P2 IMAD.IADD R13, R13, 0x1, -R8 ;  /* 0x000000010d0da824 */ /* 0x000fc400078e0a08 */
[----:B------:R-:W-:Y:S01]  /*e1c0*/  @!P3 IMAD.MOV R6, RZ, RZ, -R6 ;  /* 0x000000ffff06b224 */ /* 0x000fe200078e0a06 */
[----:B------:R-:W-:Y:S01]  /*e1d0*/  ISETP.GT.U32.AND P3, PT, R8, R0, PT ;  /* 0x000000000800720c */ /* 0x000fe20003f64070 */
[----:B------:R-:W-:-:S03]  /*e1e0*/  IMAD.HI.U32 R18, R20, R9, RZ ;  /* 0x0000000914127227 */ /* 0x000fc600078e00ff */
[----:B------:R-:W-:Y:S01]  /*e1f0*/  STL [R1+0x84], R6 ;  /* 0x0000840601007387 */ /* 0x000fe20000100800 */
[----:B------:R-:W-:Y:S02]  /*e200*/  VIADD R12, R19, 0x30 ;  /* 0x00000030130c7836 */ /* 0x000fe40000000000 */
[----:B-1----:R-:W-:Y:S02]  /*e210*/  IMAD.MOV.U32 R5, RZ, RZ, R13 ;  /* 0x000000ffff057224 */ /* 0x002fe400078e000d */
[----:B------:R-:W-:Y:S01]  /*e220*/  IMAD.MOV R18, RZ, RZ, -R18 ;  /* 0x000000ffff127224 */ /* 0x000fe200078e0a12 */
[----:B------:R-:W-:Y:S01]  /*e230*/  ISETP.GE.AND P2, PT, R12, RZ, PT ;  /* 0x000000ff0c00720c */ /* 0x000fe20003f46270 */
[----:B------:R-:W-:Y:S01]  /*e240*/  @!P5 IMAD.MOV R5, RZ, RZ, -R5 ;  /* 0x000000ffff05d224 */ /* 0x000fe200078e0a05 */
[----:B------:R-:W-:Y:S01]  /*e250*/  IABS R12, R12 ;  /* 0x0000000c000c7213 */ /* 0x000fe20000000000 */
[--C-:B------:R-:W-:Y:S02]  /*e260*/  @!P1 IMAD.IADD R10, R10, 0x1, -R8.reuse ;  /* 0x000000010a0a9824 */ /* 0x100fe400078e0a08 */
[----:B------:R-:W-:Y:S01]  /*e270*/  @!P3 IMAD.IADD R0, R0, 0x1, -R8 ;  /* 0x000000010000b824 */ /* 0x000fe200078e0a08 */
[----:B------:R1:W-:Y:S01]  /*e280*/  STL [R1+0x88], R5 ;  /* 0x0000880501007387 */ /* 0x0003e20000100800 */
[----:B------:R-:W-:-:S02]  /*e290*/  IMAD R9, R8, R18, R9 ;  /* 0x0000001208097224 */ /* 0x000fc400078e0209 */
[----:B------:R-:W-:Y:S01]  /*e2a0*/  IMAD.HI.U32 R15, R20, R12, RZ ;  /* 0x0000000c140f7227 */ /* 0x000fe200078e00ff */
[----:B------:R-:W-:-:S03]  /*e2b0*/  ISETP.GT.U32.AND P3, PT, R8, R0, PT ;  /* 0x000000000800720c */ /* 0x000fc60003f64070 */
[----:B------:R-:W-:Y:S02]  /*e2c0*/  IMAD.MOV R15, RZ, RZ, -R15 ;  /* 0x000000ffff0f7224 */ /* 0x000fe400078e0a0f */
[----:B0-----:R-:W-:Y:S02]  /*e2d0*/  VIADD R24, R11, 0xffffffe ;  /* 0x0ffffffe0b187836 */ /* 0x001fe40000000000 */
[----:B-1----:R-:W-:Y:S02]  /*e2e0*/  IMAD.MOV.U32 R5, RZ, RZ, R10 ;  /* 0x000000ffff057224 */ /* 0x002fe400078e000a */
[C---:B------:R-:W-:Y:S01]  /*e2f0*/  IMAD R12, R8.reuse, R15, R12 ;  /* 0x0000000f080c7224 */ /* 0x040fe200078e020c */
[----:B------:R0:W1:Y:S01]  /*e300*/  F2I.FTZ.U32.TRUNC.NTZ R25, R24 ;  /* 0x0000001800197305 */ /* 0x000062000021f000 */
[----:B------:R-:W-:Y:S01]  /*e310*/  @!P6 IMAD.MOV R5, RZ, RZ, -R5 ;  /* 0x000000ffff05e224 */ /* 0x000fe200078e0a05 */
[----:B------:R-:W-:Y:S01]  /*e320*/  ISETP.GT.U32.AND P6, PT, R8, R9, PT ;  /* 0x000000090800720c */ /* 0x000fe20003fc4070 */
[----:B------:R-:W-:Y:S01]  /*e330*/  @!P3 IMAD.IADD R0, R0, 0x1, -R8 ;  /* 0x000000010000b824 */ /* 0x000fe200078e0a08 */
[----:B------:R-:W-:Y:S01]  /*e340*/  ISETP.GT.U32.AND P3, PT, R8, R12, PT ;  /* 0x0000000c0800720c */ /* 0x000fe20003f64070 */
[C---:B------:R-:W-:Y:S01]  /*e350*/  VIADD R11, R19.reuse, 0x2e ;  /* 0x0000002e130b7836 */ /* 0x040fe20000000000 */
[----:B------:R3:W-:Y:S01]  /*e360*/  STL [R1+0x90], R5 ;  /* 0x0000900501007387 */ /* 0x0007e20000100800 */
[----:B------:R-:W-:-:S02]  /*e370*/  VIADD R23, R19, 0x2c ;  /* 0x0000002c13177836 */ /* 0x000fc40000000000 */
[----:B0-----:R-:W-:Y:S01]  /*e380*/  IMAD.MOV.U32 R24, RZ, RZ, RZ ;  /* 0x000000ffff187224 */ /* 0x001fe200078e00ff */
[----:B------:R-:W-:Y:S01]  /*e390*/  ISETP.GE.AND P5, PT, R11, RZ, PT ;  /* 0x000000ff0b00720c */ /* 0x000fe20003fa6270 */
[C---:B------:R-:W-:Y:S01]  /*e3a0*/  VIADD R21, R19.reuse, 0x2a ;  /* 0x0000002a13157836 */ /* 0x040fe20000000000 */
[----:B------:R-:W-:Y:S01]  /*e3b0*/  IABS R11, R11 ;  /* 0x0000000b000b7213 */ /* 0x000fe20000000000 */
[----:B------:R-:W-:Y:S01]  /*e3c0*/  VIADD R15, R19, 0x28 ;  /* 0x00000028130f7836 */ /* 0x000fe20000000000 */
[----:B------:R-:W-:Y:S01]  /*e3d0*/  ISETP.GE.AND P1, PT, R23, RZ, PT ;  /* 0x000000ff1700720c */ /* 0x000fe20003f26270 */
[----:B------:R-:W-:Y:S01]  /*e3e0*/  @!P6 IMAD.IADD R9, R9, 0x1, -R8 ;  /* 0x000000010909e824 */ /* 0x000fe200078e0a08 */
[----:B------:R-:W-:Y:S01]  /*e3f0*/  IABS R23, R23 ;  /* 0x0000001700177213 */ /* 0x000fe20000000000 */
[----:B---3--:R-:W-:Y:S02]  /*e400*/  IMAD.MOV.U32 R5, RZ, RZ, R0 ;  /* 0x000000ffff057224 */ /* 0x008fe400078e0000 */
[----:B------:R-:W-:Y:S01]  /*e410*/  @!P3 IMAD.IADD R12, R12, 0x1, -R8 ;  /* 0x000000010c0cb824 */ /* 0x000fe200078e0a08 */
[----:B------:R-:W-:Y:S01]  /*e420*/  ISETP.GT.U32.AND P6, PT, R8, R9, PT ;  /* 0x000000090800720c */ /* 0x000fe20003fc4070 */
[----:B-1----:R-:W-:-:S02]  /*e430*/  IMAD.MOV R16, RZ, RZ, -R25 ;  /* 0x000000ffff107224 */ /* 0x002fc400078e0a19 */
[----:B------:R-:W-:Y:S01]  /*e440*/  IMAD.HI.U32 R13, R20, R11, RZ ;  /* 0x0000000b140d7227 */ /* 0x000fe200078e00ff */
[----:B------:R-:W-:-:S03]  /*e450*/  ISETP.GT.U32.AND P3, PT, R8, R12, PT ;  /* 0x0000000c0800720c */ /* 0x000fc60003f64070 */
[----:B------:R-:W-:Y:S01]  /*e460*/  @!P4 IMAD.MOV R5, RZ, RZ, -R5 ;  /* 0x000000ffff05c224 */ /* 0x000fe200078e0a05 */
[----:B------:R-:W-:Y:S01]  /*e470*/  ISETP.GE.AND P4, PT, R21, RZ, PT ;  /* 0x000000ff1500720c */ /* 0x000fe20003f86270 */
[----:B------:R-:W-:Y:S01]  /*e480*/  IMAD R16, R16, R14, RZ ;  /* 0x0000000e10107224 */ /* 0x000fe200078e02ff */
[----:B------:R-:W-:Y:S01]  /*e490*/  IABS R21, R21 ;  /* 0x0000001500157213 */ /* 0x000fe20000000000 */
[----:B------:R-:W-:Y:S01]  /*e4a0*/  IMAD.HI.U32 R10, R20, R23, RZ ;  /* 0x00000017140a7227 */ /* 0x000fe200078e00ff */
[----:B------:R0:W-:Y:S03]  /*e4b0*/  STL [R1+0x3c], R5 ;  /* 0x00003c0501007387 */ /* 0x0001e60000100800 */
[----:B------:R-:W-:Y:S02]  /*e4c0*/  IMAD.MOV R13, RZ, RZ, -R13 ;  /* 0x000000ffff0d7224 */ /* 0x000fe400078e0a0d */
[----:B------:R-:W-:Y:S01]  /*e4d0*/  @!P6 IMAD.IADD R9, R9, 0x1, -R8 ;  /* 0x000000010909e824 */ /* 0x000fe200078e0a08 */
[----:B------:R-:W-:Y:S01]  /*e4e0*/  ISETP.GE.AND P6, PT, R15, RZ, PT ;  /* 0x000000ff0f00720c */ /* 0x000fe20003fc6270 */
[----:B------:R-:W-:Y:S01]  /*e4f0*/  IMAD.HI.U32 R24, R25, R16, R24 ;  /* 0x0000001019187227 */ /* 0x000fe200078e0018 */
[----:B------:R-:W-:-:S03]  /*e500*/  IABS R15, R15 ;  /* 0x0000000f000f7213 */ /* 0x000fc60000000000 */
[----:B------:R-:W-:Y:S02]  /*e510*/  IMAD.MOV R10, RZ, RZ, -R10 ;  /* 0x000000ffff0a7224 */ /* 0x000fe400078e0a0a */
[C---:B------:R-:W-:Y:S02]  /*e520*/  IMAD R25, R8.reuse, R13, R11 ;  /* 0x0000000d08197224 */ /* 0x040fe400078e020b */
[----:B0-----:R-:W-:Y:S02]  /*e530*/  IMAD.MOV.U32 R5, RZ, RZ, R9 ;  /* 0x000000ffff057224 */ /* 0x001fe400078e0009 */
[C---:B------:R-:W-:Y:S02]  /*e540*/  IMAD R23, R8.reuse, R10, R23 ;  /* 0x0000000a08177224 */ /* 0x040fe400078e0217 */
[----:B------:R-:W-:Y:S01]  /*e550*/  @!P0 IMAD.MOV R5, RZ, RZ, -R5 ;  /* 0x000000ffff058224 */ /* 0x000fe200078e0a05 */
[----:B------:R-:W-:Y:S01]  /*e560*/  ISETP.GT.U32.AND P0, PT, R8, R25, PT ;  /* 0x000000190800720c */ /* 0x000fe20003f04070 */
[----:B------:R-:W-:Y:S01]  /*e570*/  @!P3 IMAD.IADD R12, R12, 0x1, -R8 ;  /* 0x000000010c0cb824 */ /* 0x000fe200078e0a08 */
[----:B------:R-:W-:Y:S01]  /*e580*/  ISETP.GT.U32.AND P3, PT, R8, R23, PT ;  /* 0x000000170800720c */ /* 0x000fe20003f64070 */
[----:B------:R-:W-:Y:S01]  /*e590*/  IMAD.HI.U32 R26, R20, R21, RZ ;  /* 0x00000015141a7227 */ /* 0x000fe200078e00ff */
[----:B------:R0:W-:Y:S03]  /*e5a0*/  STL [R1+0x34], R5 ;  /* 0x0000340501007387 */ /* 0x0001e60000100800 */
[----:B------:R-:W-:-:S02]  /*e5b0*/  IMAD.MOV R26, RZ, RZ, -R26 ;  /* 0x000000ffff1a7224 */ /* 0x000fc400078e0a1a */
[----:B------:R-:W-:Y:S02]  /*e5c0*/  VIADD R18, R19, 0x24 ;  /* 0x0000002413127836 */ /* 0x000fe40000000000 */
[C---:B------:R-:W-:Y:S02]  /*e5d0*/  IMAD R21, R8.reuse, R26, R21 ;  /* 0x0000001a08157224 */ /* 0x040fe400078e0215 */
[--C-:B------:R-:W-:Y:S01]  /*e5e0*/  @!P0 IMAD.IADD R25, R25, 0x1, -R8.reuse ;  /* 0x0000000119198824 */ /* 0x100fe200078e0a08 */
[----:B------:R-:W-:Y:S01]  /*e5f0*/  IABS R11, R18 ;  /* 0x00000012000b7213 */ /* 0x000fe20000000000 */
[----:B------:R-:W-:Y:S01]  /*e600*/  @!P3 IMAD.IADD R23, R23, 0x1, -R8 ;  /* 0x000000011717b824 */ /* 0x000fe200078e0a08 */
[C---:B------:R-:W-:Y:S01]  /*e610*/  ISETP.GT.U32.AND P0, PT, R8.reuse, R21, PT ;  /* 0x000000150800720c */ /* 0x040fe20003f04070 */
[----:B------:R-:W-:Y:S01]  /*e620*/  VIADD R22, R19, 0x26 ;  /* 0x0000002613167836 */ /* 0x000fe20000000000 */
[----:B------:R-:W-:Y:S01]  /*e630*/  ISETP.GT.U32.AND P3, PT, R8, R25, PT ;  /* 0x000000190800720c */ /* 0x000fe20003f64070 */
[----:B------:R-:W-:-:S03]  /*e640*/  IMAD.HI.U32 R17, R20, R15, RZ ;  /* 0x0000000f14117227 */ /* 0x000fc600078e00ff */
[----:B------:R-:W-:Y:S01]  /*e650*/  IABS R0, R22 ;  /* 0x0000001600007213 */ /* 0x000fe20000000000 */
[----:B0-----:R-:W-:Y:S01]  /*e660*/  IMAD.MOV.U32 R5, RZ, RZ, R12 ;  /* 0x000000ffff057224 */ /* 0x001fe200078e000c */
[----:B------:R-:W-:Y:S01]  /*e670*/  IABS R12, R3 ;  /* 0x00000003000c7213 */ /* 0x000fe20000000000 */
[----:B------:R-:W-:Y:S02]  /*e680*/  VIADD R16, R19, 0x22 ;  /* 0x0000002213107836 */ /* 0x000fe40000000000 */
[----:B------:R-:W-:Y:S02]  /*e690*/  IMAD.MOV.U32 R9, RZ, RZ, R11 ;  /* 0x000000ffff097224 */ /* 0x000fe400078e000b */
[----:B------:R-:W-:Y:S01]  /*e6a0*/  IMAD.MOV R17, RZ, RZ, -R17 ;  /* 0x000000ffff117224 */ /* 0x000fe200078e0a11 */
[----:B------:R-:W-:Y:S01]  /*e6b0*/  IABS R10, R16 ;  /* 0x00000010000a7213 */ /* 0x000fe20000000000 */
[----:B------:R-:W-:Y:S01]  /*e6c0*/  @!P2 IMAD.MOV R5, RZ, RZ, -R5 ;  /* 0x000000ffff05a224 */ /* 0x000fe200078e0a05 */
[----:B------:R-:W-:Y:S01]  /*e6d0*/  ISETP.GT.U32.AND P2, PT, R8, R23, PT ;  /* 0x000000170800720c */ /* 0x000fe20003f44070 */
[----:B------:R-:W-:-:S03]  /*e6e0*/  IMAD.HI.U32 R11, R20, R0, RZ ;  /* 0x00000000140b7227 */ /* 0x000fc600078e00ff */
[----:B------:R0:W-:Y:S01]  /*e6f0*/  STL [R1+0x1c], R5 ;  /* 0x00001c0501007387 */ /* 0x0001e20000100800 */
[----:B------:R-:W-:Y:S02]  /*e700*/  IMAD R15, R8, R17, R15 ;  /* 0x00000011080f7224 */ /* 0x000fe400078e020f */
[----:B------:R-:W-:Y:S02]  /*e710*/  @!P3 IMAD.IADD R25, R25, 0x1, -R8 ;  /* 0x000000011919b824 */ /* 0x000fe400078e0a08 */
[----:B------:R-:W-:Y:S01]  /*e720*/  IMAD.HI.U32 R13, R20, R9, RZ ;  /* 0x00000009140d7227 */ /* 0x000fe200078e00ff */
[----:B------:R-:W-:-:S03]  /*e730*/  ISETP.GT.U32.AND P3, PT, R8, R15, PT ;  /* 0x0000000f0800720c */ /* 0x000fc60003f64070 */
[----:B------:R-:W-:Y:S02]  /*e740*/  IMAD.MOV R17, RZ, RZ, -R11 ;  /* 0x000000ffff117224 */ /* 0x000fe400078e0a0b */
[----:B------:R-:W-:Y:S02]  /*e750*/  @!P0 IMAD.IADD R21, R21, 0x1, -R8 ;  /* 0x0000000115158824 */ /* 0x000fe400078e0a08 */
[----:B0-----:R-:W-:Y:S02]  /*e760*/  IMAD.MOV.U32 R5, RZ, RZ, R25 ;  /* 0x000000ffff057224 */ /* 0x001fe400078e0019 */
[----:B------:R-:W-:Y:S01]  /*e770*/  IMAD.MOV R13, RZ, RZ, -R13 ;  /* 0x000000ffff0d7224 */ /* 0x000fe200078e0a0d */
[C---:B------:R-:W-:Y:S01]  /*e780*/  ISETP.GT.U32.AND P0, PT, R8.reuse, R21, PT ;  /* 0x000000150800720c */ /* 0x040fe20003f04070 */
[----:B------:R-:W-:Y:S02]  /*e790*/  IMAD R0, R8, R17, R0 ;  /* 0x0000001108007224 */ /* 0x000fe400078e0200 */
[----:B------:R-:W-:-:S04]  /*e7a0*/  IMAD.HI.U32 R11, R20, R10, RZ ;  /* 0x0000000a140b7227 */ /* 0x000fc800078e00ff */
[----:B------:R-:W-:Y:S02]  /*e7b0*/  VIADD R17, R19, 0x20 ;  /* 0x0000002013117836 */ /* 0x000fe40000000000 */
[----:B------:R-:W-:Y:S01]  /*e7c0*/  @!P5 IMAD.MOV R5, RZ, RZ, -R5 ;  /* 0x000000ffff05d224 */ /* 0x000fe200078e0a05 */
[C---:B------:R-:W-:Y:S01]  /*e7d0*/  ISETP.GT.U32.AND P5, PT, R8.reuse, R0, PT ;  /* 0x000000000800720c */ /* 0x040fe20003fa4070 */
[C---:B------:R-:W-:Y:S01]  /*e7e0*/  IMAD R9, R8.reuse, R13, R9 ;  /* 0x0000000d08097224 */ /* 0x040fe200078e0209 */
[----:B------:R-:W-:Y:S01]  /*e7f0*/  IABS R26, R17 ;  /* 0x00000011001a7213 */ /* 0x000fe20000000000 */
[----:B------:R-:W-:Y:S01]  /*e800*/  IMAD.MOV R11, RZ, RZ, -R11 ;  /* 0x000000ffff0b7224 */ /* 0x000fe200078e0a0b */
[----:B------:R0:W-:Y:S01]  /*e810*/  STL [R1+0x18], R5 ;  /* 0x0000180501007387 */ /* 0x0001e20000100800 */
[----:B------:R-:W-:Y:S01]  /*e820*/  @!P2 IMAD.IADD R23, R23, 0x1, -R8 ;  /* 0x000000011717a824 */ /* 0x000fe200078e0a08 */
[C---:B------:R-:W-:Y:S01]  /*e830*/  ISETP.GT.U32.AND P2, PT, R8.reuse, R9, PT ;  /* 0x000000090800720c */ /* 0x040fe20003f44070 */
[----:B------:R-:W-:Y:S01]  /*e840*/  IMAD R10, R8, R11, R10 ;  /* 0x0000000b080a7224 */ /* 0x000fe200078e020a */
[----:B------:R-:W-:Y:S01]  /*e850*/  IABS R11, R19 ;  /* 0x00000013000b7213 */ /* 0x000fe20000000000 */
[----:B------:R-:W-:Y:S01]  /*e860*/  IMAD.HI.U32 R27, R20, R26, RZ ;  /* 0x0000001a141b7227 */ /* 0x000fe200078e00ff */
[----:B------:R-:W-:-:S03]  /*e870*/  IABS R13, R28 ;  /* 0x0000001c000d7213 */ /* 0x000fc60000000000 */
[----:B------:R-:W-:-:S04]  /*e880*/  IMAD.HI.U32 R25, R20, R11, RZ ;  /* 0x0000000b14197227 */ /* 0x000fc800078e00ff */
[----:B0-----:R-:W-:Y:S02]  /*e890*/  IMAD.MOV.U32 R5, RZ, RZ, R23 ;  /* 0x000000ffff057224 */ /* 0x001fe400078e0017 */
[----:B------:R-:W-:Y:S02]  /*e8a0*/  IMAD.MOV R27, RZ, RZ, -R27 ;  /* 0x000000ffff1b7224 */ /* 0x000fe400078e0a1b */
[----:B------:R-:W-:Y:S02]  /*e8b0*/  @!P1 IMAD.MOV R5, RZ, RZ, -R5 ;  /* 0x000000ffff059224 */ /* 0x000fe400078e0a05 */
[--C-:B------:R-:W-:Y:S01]  /*e8c0*/  @!P0 IMAD.IADD R21, R21, 0x1, -R8.reuse ;  /* 0x0000000115158824 */ /* 0x100fe200078e0a08 */
[----:B------:R-:W-:Y:S01]  /*e8d0*/  ISETP.GT.U32.AND P0, PT, R8, R10, PT ;  /* 0x0000000a0800720c */ /* 0x000fe20003f04070 */
[----:B------:R-:W-:Y:S01]  /*e8e0*/  @!P3 IMAD.IADD R15, R15, 0x1, -R8 ;  /* 0x000000010f0fb824 */ /* 0x000fe200078e0a08 */
[----:B------:R-:W-:Y:S01]  /*e8f0*/  ISETP.GE.AND P3, PT, R22, RZ, PT ;  /* 0x000000ff1600720c */ /* 0x000fe20003f66270 */
[----:B------:R0:W-:Y:S01]  /*e900*/  STL [R1+0x14], R5 ;  /* 0x0000140501007387 */ /* 0x0001e20000100800 */
[----:B------:R-:W-:-:S02]  /*e910*/  IMAD.MOV R25, RZ, RZ, -R25 ;  /* 0x000000ffff197224 */ /* 0x000fc400078e0a19 */
[C---:B------:R-:W-:Y:S02]  /*e920*/  IMAD R22, R8.reuse, R27, R26 ;  /* 0x0000001b08167224 */ /* 0x040fe400078e021a */
[--C-:B------:R-:W-:Y:S02]  /*e930*/  @!P2 IMAD.IADD R9, R9, 0x1, -R8.reuse ;  /* 0x000000010909a824 */ /* 0x100fe400078e0a08 */
[----:B------:R-:W-:Y:S02]  /*e940*/  IMAD R11, R8, R25, R11 ;  /* 0x00000019080b7224 */ /* 0x000fe400078e020b */
[----:B------:R-:W-:Y:S01]  /*e950*/  @!P5 IMAD.IADD R0, R0, 0x1, -R8 ;  /* 0x000000010000d824 */ /* 0x000fe200078e0a08 */
[C---:B------:R-:W-:Y:S01]  /*e960*/  ISETP.GT.U32.AND P1, PT, R8.reuse, R9, PT ;  /* 0x000000090800720c */ /* 0x040fe20003f24070 */
[----:B0-----:R-:W-:Y:S01]  /*e970*/  IMAD.MOV.U32 R5, RZ, RZ, R21 ;  /* 0x000000ffff057224 */ /* 0x001fe200078e0015 */
[----:B------:R-:W-:Y:S01]  /*e980*/  ISETP.GT.U32.AND P5, PT, R8, R15, PT ;  /* 0x0000000f0800720c */ /* 0x000fe20003fa4070 */
[----:B------:R-:W-:Y:S01]  /*e990*/  IMAD.HI.U32 R25, R24, R13, RZ ;  /* 0x0000000d18197227 */ /* 0x000fe200078e00ff */
[----:B------:R-:W-:-:S03]  /*e9a0*/  ISETP.GT.U32.AND P2, PT, R8, R0, PT ;  /* 0x000000000800720c */ /* 0x000fc60003f44070 */
[----:B------:R-:W-:Y:S01]  /*e9b0*/  @!P4 IMAD.MOV R5, RZ, RZ, -R5 ;  /* 0x000000ffff05c224 */ /* 0x000fe200078e0a05 */
[----:B------:R-:W-:Y:S01]  /*e9c0*/  ISETP.GT.U32.AND P4, PT, R8, R22, PT ;  /* 0x000000160800720c */ /* 0x000fe20003f84070 */
[----:B------:R-:W-:-:S03]  /*e9d0*/  IMAD.HI.U32 R24, R24, R12, RZ ;  /* 0x0000000c18187227 */ /* 0x000fc600078e00ff */
[----:B------:R0:W-:Y:S01]  /*e9e0*/  STL [R1+0x10], R5 ;  /* 0x0000100501007387 */ /* 0x0001e20000100800 */
[----:B------:R-:W-:Y:S02]  /*e9f0*/  IMAD.MOV R24, RZ, RZ, -R24 ;  /* 0x000000ffff187224 */ /* 0x000fe400078e0a18 */
[----:B------:R-:W-:Y:S02]  /*ea00*/  IMAD.MOV R25, RZ, RZ, -R25 ;  /* 0x000000ffff197224 */ /* 0x000fe400078e0a19 */
[C---:B------:R-:W-:Y:S02]  /*ea10*/  IMAD R12, R14.reuse, R24, R12 ;  /* 0x000000180e0c7224 */ /* 0x040fe400078e020c */
[----:B------:R-:W-:Y:S02]  /*ea20*/  IMAD R13, R14, R25, R13 ;  /* 0x000000190e0d7224 */ /* 0x000fe400078e020d */
[--C-:B------:R-:W-:Y:S01]  /*ea30*/  @!P4 IMAD.IADD R22, R22, 0x1, -R8.reuse ;  /* 0x000000011616c824 */ /* 0x100fe200078e0a08 */
[C---:B------:R-:W-:Y:S01]  /*ea40*/  ISETP.GT.U32.AND P4, PT, R14.reuse, R12, PT ;  /* 0x0000000c0e00720c */ /* 0x040fe20003f84070 */
[--C-:B------:R-:W-:Y:S01]  /*ea50*/  @!P1 IMAD.IADD R9, R9, 0x1, -R8.reuse ;  /* 0x0000000109099824 */ /* 0x100fe200078e0a08 */
[----:B------:R-:W-:Y:S01]  /*ea60*/  ISETP.GT.U32.AND P1, PT, R14, R13, PT ;  /* 0x0000000d0e00720c */ /* 0x000fe20003f24070 */
[----:B------:R-:W-:-:S02]  /*ea70*/  @!P0 IMAD.IADD R10, R10, 0x1, -R8 ;  /* 0x000000010a0a8824 */ /* 0x000fc400078e0a08 */
[--C-:B------:R-:W-:Y:S01]  /*ea80*/  @!P5 IMAD.IADD R15, R15, 0x1, -R8.reuse ;  /* 0x000000010f0fd824 */ /* 0x100fe200078e0a08 */
[----:B------:R-:W-:Y:S01]  /*ea90*/  ISETP.GE.AND P5, PT, R18, RZ, PT ;  /* 0x000000ff1200720c */ /* 0x000fe20003fa6270 */
[----:B------:R-:W-:Y:S01]  /*eaa0*/  @!P2 IMAD.IADD R0, R0, 0x1, -R8 ;  /* 0x000000010000a824 */ /* 0x000fe200078e0a08 */
[C---:B------:R-:W-:Y:S01]  /*eab0*/  ISETP.GT.U32.AND P2, PT, R8.reuse, R11, PT ;  /* 0x0000000b0800720c */ /* 0x040fe20003f44070 */
[----:B------:R-:W-:Y:S01]  /*eac0*/  VIADD R18, R19, 0x1e ;  /* 0x0000001e13127836 */ /* 0x000fe20000000000 */
[----:B------:R-:W-:Y:S01]  /*ead0*/  ISETP.GT.U32.AND P0, PT, R8, R10, PT ;  /* 0x0000000a0800720c */ /* 0x000fe20003f04070 */
[----:B------:R-:W-:Y:S02]  /*eae0*/  @!P3 IMAD.MOV R0, RZ, RZ, -R0 ;  /* 0x000000ffff00b224 */ /* 0x000fe400078e0a00 */
[--C-:B------:R-:W-:Y:S01]  /*eaf0*/  @!P4 IMAD.IADD R12, R12, 0x1, -R14.reuse ;  /* 0x000000010c0cc824 */ /* 0x100fe200078e0a0e */
[----:B------:R-:W-:Y:S01]  /*eb00*/  IABS R21, R18 ;  /* 0x0000001200157213 */ /* 0x000fe20000000000 */
[----:B------:R-:W-:Y:S01]  /*eb10*/  @!P1 IMAD.IADD R13, R13, 0x1, -R14 ;  /* 0x000000010d0d9824 */ /* 0x000fe200078e0a0e */
[----:B------:R-:W-:Y:S01]  /*eb20*/  ISETP.GT.U32.AND P1, PT, R8, R22, PT ;  /* 0x000000160800720c */ /* 0x000fe20003f24070 */
[----:B0-----:R-:W-:Y:S01]  /*eb30*/  IMAD.MOV.U32 R5, RZ, RZ, R15 ;  /* 0x000000ffff057224 */ /* 0x001fe200078e000f */
[----:B------:R-:W-:Y:S01]  /*eb40*/  ISETP.GE.AND P4, PT, R19, RZ, PT ;  /* 0x000000ff1300720c */ /* 0x000fe20003f86270 */
[----:B------:R-:W-:Y:S01]  /*eb50*/  @!P5 IMAD.MOV R9, RZ, RZ, -R9 ;  /* 0x000000ffff09d224 */ /* 0x000fe200078e0a09 */
[----:B------:R-:W-:Y:S01]  /*eb60*/  ISETP.GT.U32.AND P5, PT, R14, R12, PT ;  /* 0x0000000c0e00720c */ /* 0x000fe20003fa4070 */
[----:B------:R-:W-:Y:S01]  /*eb70*/  @!P2 IMAD.IADD R11, R11, 0x1, -R8 ;  /* 0x000000010b0ba824 */ /* 0x000fe200078e0a08 */
[----:B------:R-:W-:Y:S01]  /*eb80*/  ISETP.GE.AND P2, PT, R17, RZ, PT ;  /* 0x000000ff1100720c */ /* 0x000fe20003f46270 */
[----:B------:R-:W-:Y:S01]  /*eb90*/  IMAD.HI.U32 R17, R20, R21, RZ ;  /* 0x0000001514117227 */ /* 0x000fe200078e00ff */
[----:B------:R-:W-:-:S03]  /*eba0*/  ISETP.GT.U32.AND P3, PT, R14, R13, PT ;  /* 0x0000000d0e00720c */ /* 0x000fc60003f64070 */
[----:B------:R-:W-:Y:S01]  /*ebb0*/  @!P0 IMAD.IADD R10, R10, 0x1, -R8 ;  /* 0x000000010a0a8824 */ /* 0x000fe200078e0a08 */
[----:B------:R-:W-:Y:S01]  /*ebc0*/  ISETP.GE.AND P0, PT, R16, RZ, PT ;  /* 0x000000ff1000720c */ /* 0x000fe20003f06270 */
[----:B------:R-:W-:Y:S02]  /*ebd0*/  IMAD.MOV R17, RZ, RZ, -R17 ;  /* 0x000000ffff117224 */ /* 0x000fe400078e0a11 */
[----:B------:R-:W-:Y:S02]  /*ebe0*/  VIADD R16, R19, 0x1c ;  /* 0x0000001c13107836 */ /* 0x000fe40000000000 */
[C---:B------:R-:W-:Y:S02]  /*ebf0*/  IMAD R17, R8.reuse, R17, R21 ;  /* 0x0000001108117224 */ /* 0x040fe400078e0215 */
[----:B------:R-:W-:Y:S01]  /*ec00*/  @!P6 IMAD.MOV R5, RZ, RZ, -R5 ;  /* 0x000000ffff05e224 */ /* 0x000fe200078e0a05 */
[----:B------:R-:W-:Y:S01]  /*ec10*/  ISETP.GT.U32.AND P6, PT, R8, R11, PT ;  /* 0x0000000b0800720c */ /* 0x000fe20003fc4070 */
[--C-:B------:R-:W-:Y:S01]  /*ec20*/  @!P5 IMAD.IADD R12, R12, 0x1, -R14.reuse ;  /* 0x000000010c0cd824 */ /* 0x100fe200078e0a0e */
[----:B------:R-:W-:Y:S01]  /*ec30*/  IABS R23, R16 ;  /* 0x0000001000177213 */ /* 0x000fe20000000000 */
[----:B------:R-:W-:Y:S01]  /*ec40*/  @!P3 IMAD.IADD R13, R13, 0x1, -R14 ;  /* 0x000000010d0db824 */ /* 0x000fe200078e0a0e */
[----:B------:R-:W-:Y:S01]  /*ec50*/  ISETP.GT.U32.AND P5, PT, R8, R17, PT ;  /* 0x000000110800720c */ /* 0x000fe20003fa4070 */
[----:B------:R-:W-:Y:S01]  /*ec60*/  @!P0 IMAD.MOV R10, RZ, RZ, -R10 ;  /* 0x000000ffff0a8224 */ /* 0x000fe200078e0a0a */
[----:B------:R-:W-:Y:S01]  /*ec70*/  ISETP.GE.AND P3, PT, R28, RZ, PT ;  /* 0x000000ff1c00720c */ /* 0x000fe20003f66270 */
[----:B------:R-:W-:Y:S01]  /*ec80*/  IMAD.MOV.U32 R15, RZ, RZ, R23 ;  /* 0x000000ffff0f7224 */ /* 0x000fe200078e0017 */
[----:B------:R-:W-:Y:S01]  /*ec90*/  ISETP.GE.AND P0, PT, R3, RZ, PT ;  /* 0x000000ff0300720c */ /* 0x000fe20003f06270 */
[----:B------:R-:W-:Y:S01]  /*eca0*/  VIADD R21, R19, 0x1a ;  /* 0x0000001a13157836 */ /* 0x000fe20000000000 */
[----:B------:R-:W-:Y:S01]  /*ecb0*/  STL [R1+0xc], R5 ;  /* 0x00000c0501007387 */ /* 0x000fe20000100800 */
[----:B------:R-:W-:-:S03]  /*ecc0*/  IMAD.HI.U32 R23, R20, R15, RZ ;  /* 0x0000000f14177227 */ /* 0x000fc600078e00ff */
[----:B------:R-:W-:Y:S01]  /*ecd0*/  STL [R1+0x20d8], R0 ;  /* 0x0020d80001007387 */ /* 0x000fe20000100800 */
[----:B------:R-:W-:Y:S01]  /*ece0*/  @!P6 IMAD.IADD R11, R11, 0x1, -R8 ;  /* 0x000000010b0be824 */ /* 0x000fe200078e0a08 */
[----:B------:R-:W-:Y:S01]  /*ecf0*/  ISETP.GE.AND P6, PT, R16, RZ, PT ;  /* 0x000000ff1000720c */ /* 0x000fe20003fc6270 */
[----:B------:R-:W-:Y:S01]  /*ed00*/  IMAD.MOV R23, RZ, RZ, -R23 ;  /* 0x000000ffff177224 */ /* 0x000fe200078e0a17 */
[----:B------:R-:W-:Y:S01]  /*ed10*/  STL [R1+0x20dc], R9 ;  /* 0x0020dc0901007387 */ /* 0x000fe20000100800 */
[----:B------:R-:W-:Y:S02]  /*ed20*/  IMAD.MOV.U32 R16, RZ, RZ, R12 ;  /* 0x000000ffff107224 */ /* 0x000fe400078e000c */
[--C-:B------:R-:W-:Y:S01]  /*ed30*/  @!P5 IMAD.IADD R17, R17, 0x1, -R8.reuse ;  /* 0x000000011111d824 */ /* 0x100fe200078e0a08 */
[----:B------:R0:W-:Y:S01]  /*ed40*/  STL [R1+0x2058], R28 ;  /* 0x0020581c01007387 */ /* 0x0001e20000100800 */
[----:B------:R-:W-:Y:S01]  /*ed50*/  @!P1 IMAD.IADD R22, R22, 0x1, -R8 ;  /* 0x0000000116169824 */ /* 0x000fe200078e0a08 */
[----:B------:R-:W-:Y:S01]  /*ed60*/  ISETP.GE.AND P1, PT, R18, RZ, PT ;  /* 0x000000ff1200720c */ /* 0x000fe20003f26270 */
[C---:B------:R-:W-:Y:S01]  /*ed70*/  IMAD R18, R8.reuse, R23, R15 ;  /* 0x0000001708127224 */ /* 0x040fe200078e020f */
[----:B------:R-:W-:Y:S01]  /*ed80*/  ISETP.GT.U32.AND P5, PT, R8, R17, PT ;  /* 0x000000110800720c */ /* 0x000fe20003fa4070 */
[----:B------:R-:W-:Y:S01]  /*ed90*/  @!P4 IMAD.MOV R11, RZ, RZ, -R11 ;  /* 0x000000ffff0bc224 */ /* 0x000fe200078e0a0b */
[----:B------:R-:W-:Y:S01]  /*eda0*/  ISETP.NE.AND P4, PT, R4, RZ, PT ;  /* 0x000000ff0400720c */ /* 0x000fe20003f85270 */
[----:B------:R-:W-:Y:S01]  /*edb0*/  @!P3 IMAD.MOV R13, RZ, RZ, -R13 ;  /* 0x000000ffff0db224 */ /* 0x000fe200078e0a0d */
[----:B------:R-:W-:Y:S01]  /*edc0*/  ISETP.GE.AND P3, PT, R21, RZ, PT ;  /* 0x000000ff1500720c */ /* 0x000fe20003f66270 */
[----:B------:R-:W-:Y:S01]  /*edd0*/  @!P0 IMAD.MOV R16, RZ, RZ, -R16 ;  /* 0x000000ffff108224 */ /* 0x000fe200078e0a10 */
[----:B------:R-:W-:Y:S01]  /*ede0*/  LOP3.LUT R4, RZ, R4, RZ, 0x33, !PT ;  /* 0x00000004ff047212 */ /* 0x000fe200078e33ff */
[C---:B------:R-:W-:Y:S01]  /*edf0*/  VIADD R15, R19.reuse, 0x18 ;  /* 0x00000018130f7836 */ /* 0x040fe20000000000 */
[----:B------:R-:W-:Y:S01]  /*ee00*/  IABS R21, R21 ;  /* 0x0000001500157213 */ /* 0x000fe20000000000 */
[----:B------:R-:W-:Y:S01]  /*ee10*/  STL [R1+0x20e0], R10 ;  /* 0x0020e00a01007387 */ /* 0x000fe20000100800 */
[----:B------:R-:W-:Y:S01]  /*ee20*/  ISETP.GT.U32.AND P0, PT, R8, R18, PT ;  /* 0x000000120800720c */ /* 0x000fe20003f04070 */
[----:B------:R-:W-:Y:S01]  /*ee30*/  VIADD R14, R19, 0x16 ;  /* 0x00000016130e7836 */ /* 0x000fe20000000000 */
[----:B0-----:R-:W-:Y:S01]  /*ee40*/  SEL R28, R4, R16, !P4 ;  /* 0x00000010041c7207 */ /* 0x001fe20006000000 */
[----:B------:R-:W-:Y:S01]  /*ee50*/  IMAD.HI.U32 R16, R20, R21, RZ ;  /* 0x0000001514107227 */ /* 0x000fe200078e00ff */
[----:B------:R0:W-:Y:S01]  /*ee60*/  STL.64 [R1+0x2050], R2 ;  /* 0x0020500201007387 */ /* 0x0001e20000100a00 */
[----:B------:R-:W-:-:S02]  /*ee70*/  IABS R29, R15 ;  /* 0x0000000f001d7213 */ /* 0x000fc40000000000 */
[--C-:B------:R-:W-:Y:S01]  /*ee80*/  @!P5 IMAD.IADD R17, R17, 0x1, -R8.reuse ;  /* 0x000000011111d824 */ /* 0x100fe200078e0a08 */
[----:B------:R-:W-:Y:S01]  /*ee90*/  IABS R12, R14 ;  /* 0x0000000e000c7213 */ /* 0x000fe20000000000 */
[----:B------:R-:W-:Y:S01]  /*eea0*/  STL [R1+0x20e4], R11 ;  /* 0x0020e40b01007387 */ /* 0x000fe20000100800 */
[----:B------:R-:W-:Y:S01]  /*eeb0*/  VIADD R6, R19, 0x12 ;  /* 0x0000001213067836 */ /* 0x000fe20000000000 */
[----:B------:R-:W-:Y:S01]  /*eec0*/  ISETP.GE.AND P5, PT, R14, RZ, PT ;  /* 0x000000ff0e00720c */ /* 0x000fe20003fa6270 */
[----:B------:R-:W-:Y:S02]  /*eed0*/  @!P1 IMAD.MOV R17, RZ, RZ, -R17 ;  /* 0x000000ffff119224 */ /* 0x000fe400078e0a11 */
[----:B------:R-:W-:Y:S01]  /*eee0*/  @!P0 IMAD.IADD R18, R18, 0x1, -R8 ;  /* 0x0000000112128824 */ /* 0x000fe200078e0a08 */
[----:B0-----:R-:W-:Y:S01]  /*eef0*/  SEL R3, R4, R13, !P4 ;  /* 0x0000000d04037207 */ /* 0x001fe20006000000 */
[----:B------:R-:W-:Y:S01]  /*ef00*/  IMAD.HI.U32 R13, R20, R29, RZ ;  /* 0x0000001d140d7227 */ /* 0x000fe200078e00ff */
[----:B------:R-:W-:-:S02]  /*ef10*/  ISETP.GE.AND P4, PT, R15, RZ, PT ;  /* 0x000000ff0f00720c */ /* 0x000fc40003f86270 */
[C---:B------:R-:W-:Y:S01]  /*ef20*/  ISETP.GT.U32.AND P0, PT, R8.reuse, R18, PT ;  /* 0x000000120800720c */ /* 0x040fe20003f04070 */
[----:B------:R-:W-:Y:S01]  /*ef30*/  IMAD.MOV R15, RZ, RZ, -R16 ;  /* 0x000000ffff0f7224 */ /* 0x000fe200078e0a10 */
[----:B------:R-:W-:Y:S01]  /*ef40*/  STL [R1+0x20e8], R3 ;  /* 0x0020e80301007387 */ /* 0x000fe20000100800 */
[----:B------:R-:W-:Y:S02]  /*ef50*/  IMAD.MOV R13, RZ, RZ, -R13 ;  /* 0x000000ffff0d7224 */ /* 0x000fe400078e0a0d */
[C---:B------:R-:W-:Y:S01]  /*ef60*/  IMAD R21, R8.reuse, R15, R21 ;  /* 0x0000000f08157224 */ /* 0x040fe200078e0215 */
[----:B------:R-:W-:Y:S01]  /*ef70*/  STL [R1+0x20ec], R28 ;  /* 0x0020ec1c01007387 */ /* 0x000fe20000100800 */
[----:B------:R-:W-:Y:S01]  /*ef80*/  IMAD R29, R8, R13, R29 ;  /* 0x0000000d081d7224 */ /* 0x000fe200078e021d */
[----:B------:R-:W-:Y:S01]  /*ef90*/  IABS R13, R6 ;  /* 0x00000006000d7213 */ /* 0x000fe20000000000 */
[----:B------:R-:W-:Y:S01]  /*efa0*/  IMAD.HI.U32 R4, R20, R12, RZ ;  /* 0x0000000c14047227 */ /* 0x000fe200078e00ff */
[----:B------:R-:W-:Y:S01]  /*efb0*/  ISETP.GT.U32.AND P1, PT, R8, R21, PT ;  /* 0x000000150800720c */ /* 0x000fe20003f24070 */
[----:B------:R0:W-:Y:S02]  /*efc0*/  STL [R1+0x20f0], R17 ;  /* 0x0020f01101007387 */ /* 0x0001e40000100800 */
[----:B------:R-:W-:-:S02]  /*efd0*/  @!P0 IMAD.IADD R18, R18, 0x1, -R8 ;  /* 0x0000000112128824 */ /* 0x000fc400078e0a08 */
[----:B------:R-:W-:Y:S02]  /*efe0*/  IMAD.MOV R4, RZ, RZ, -R4 ;  /* 0x000000ffff047224 */ /* 0x000fe400078e0a04 */
[----:B------:R-:W-:Y:S01]  /*eff0*/  @!P6 IMAD.MOV R18, RZ, RZ, -R18 ;  /* 0x000000ffff12e224 */ /* 0x000fe200078e0a12 */
[C---:B------:R-:W-:Y:S01]  /*f000*/  ISETP.GT.U32.AND P6, PT, R8.reuse, R29, PT ;  /* 0x0000001d0800720c */ /* 0x040fe20003fc4070 */
[C---:B------:R-:W-:Y:S02]  /*f010*/  IMAD R4, R8.reuse, R4, R12 ;  /* 0x0000000408047224 */ /* 0x040fe400078e020c */
[----:B0-----:R-:W-:Y:S01]  /*f020*/  VIADD R17, R19, 0xe ;  /* 0x0000000e13117836 */ /* 0x001fe20000000000 */
[----:B------:R0:W-:Y:S01]  /*f030*/  STL [R1+0x20f4], R18 ;  /* 0x0020f41201007387 */ /* 0x0001e20000100800 */
[----:B------:R-:W-:Y:S02]  /*f040*/  @!P1 IMAD.IADD R21, R21, 0x1, -R8 ;  /* 0x0000000115159824 */ /* 0x000fe400078e0a08 */
[C---:B------:R-:W-:Y:S01]  /*f050*/  VIADD R12, R19.reuse, 0x14 ;  /* 0x00000014130c7836 */ /* 0x040fe20000000000 */
[----:B------:R-:W-:Y:S01]  /*f060*/  IABS R15, R17 ;  /* 0x00000011000f7213 */ /* 0x000fe20000000000 */
[----:B------:R-:W-:Y:S01]  /*f070*/  VIADD R5, R19, 0x10 ;  /* 0x0000001013057836 */ /* 0x000fe20000000000 */
[----:B------:R-:W-:Y:S01]  /*f080*/  ISETP.GT.U32.AND P1, PT, R8, R21, PT ;  /* 0x000000150800720c */ /* 0x000fe20003f24070 */
[----:B------:R-:W-:Y:S01]  /*f090*/  IMAD.HI.U32 R26, R20, R13, RZ ;  /* 0x0000000d141a7227 */ /* 0x000fe200078e00ff */
[----:B------:R-:W-:-:S02]  /*f0a0*/  ISETP.GE.AND P0, PT, R12, RZ, PT ;  /* 0x000000ff0c00720c */ /* 0x000fc40003f06270 */
[----:B------:R-:W-:Y:S01]  /*f0b0*/  IABS R12, R12 ;  /* 0x0000000c000c7213 */ /* 0x000fe20000000000 */
[----:B------:R-:W-:Y:S01]  /*f0c0*/  @!P6 IMAD.IADD R29, R29, 0x1, -R8 ;  /* 0x000000011d1de824 */ /* 0x000fe200078e0a08 */
[----:B------:R-:W-:Y:S01]  /*f0d0*/  IABS R14, R5 ;  /* 0x00000005000e7213 */ /* 0x000fe20000000000 */
[----:B------:R-:W-:-:S03]  /*f0e0*/  IMAD.HI.U32 R24, R20, R15, RZ ;  /* 0x0000000f14187227 */ /* 0x000fc600078e00ff */
[C---:B------:R-:W-:Y:S01]  /*f0f0*/  ISETP.GT.U32.AND P6, PT, R8.reuse, R29, PT ;  /* 0x0000001d0800720c */ /* 0x040fe20003fc4070 */
[----:B------:R-:W-:Y:S02]  /*f100*/  VIADD R28, R19, 0xc ;  /* 0x0000000c131c7836 */ /* 0x000fe40000000000 */
[----:B------:R-:W-:Y:S01]  /*f110*/  @!P1 IMAD.IADD R21, R21, 0x1, -R8 ;  /* 0x0000000115159824 */ /* 0x000fe200078e0a08 */
[C---:B------:R-:W-:Y:S01]  /*f120*/  ISETP.GT.U32.AND P1, PT, R8.reuse, R4, PT ;  /* 0x000000040800720c */ /* 0x040fe20003f24070 */
[----:B------:R-:W-:Y:S01]  /*f130*/  IMAD.MOV R26, RZ, RZ, -R26 ;  /* 0x000000ffff1a7224 */ /* 0x000fe200078e0a1a */
[----:B------:R-:W-:Y:S01]  /*f140*/  IABS R16, R28 ;  /* 0x0000001c00107213 */ /* 0x000fe20000000000 */
[----:B------:R-:W-:Y:S02]  /*f150*/  IMAD.MOV R24, RZ, RZ, -R24 ;  /* 0x000000ffff187224 */ /* 0x000fe400078e0a18 */
[----:B------:R-:W-:Y:S02]  /*f160*/  VIADD R11, R19, 0x8 ;  /* 0x00000008130b7836 */ /* 0x000fe40000000000 */
[----:B------:R-:W-:-:S02]  /*f170*/  IMAD R13, R8, R26, R13 ;  /* 0x0000001a080d7224 */ /* 0x000fc400078e020d */
[----:B------:R-:W-:-:S04]  /*f180*/  IMAD.HI.U32 R27, R20, R12, RZ ;  /* 0x0000000c141b7227 */ /* 0x000fc800078e00ff */
[----:B------:R-:W-:Y:S02]  /*f190*/  @!P1 IMAD.IADD R4, R4, 0x1, -R8 ;  /* 0x0000000104049824 */ /* 0x000fe400078e0a08 */
[----:B------:R-:W-:Y:S01]  /*f1a0*/  IMAD R15, R8, R24, R15 ;  /* 0x00000018080f7224 */ /* 0x000fe200078e020f */
[----:B------:R-:W-:Y:S01]  /*f1b0*/  IABS R24, R11 ;  /* 0x0000000b00187213 */ /* 0x000fe20000000000 */
[----:B------:R-:W-:Y:S01]  /*f1c0*/  IMAD.HI.U32 R25, R20, R14, RZ ;  /* 0x0000000e14197227 */ /* 0x000fe200078e00ff */
[----:B------:R-:W-:-:S03]  /*f1d0*/  ISETP.GT.U32.AND P1, PT, R8, R4, PT ;  /* 0x000000040800720c */ /* 0x000fc60003f24070 */
[----:B------:R-:W-:Y:S01]  /*f1e0*/  @!P6 IMAD.IADD R29, R29, 0x1, -R8 ;  /* 0x000000011d1de824 */ /* 0x000fe200078e0a08 */
[----:B------:R-:W-:Y:S01]  /*f1f0*/  ISETP.GT.U32.AND P6, PT, R8, R13, PT ;  /* 0x0000000d0800720c */ /* 0x000fe20003fc4070 */
[----:B------:R-:W-:Y:S02]  /*f200*/  IMAD.MOV R27, RZ, RZ, -R27 ;  /* 0x000000ffff1b7224 */ /* 0x000fe400078e0a1b */
[C---:B------:R-:W-:Y:S02]  /*f210*/  VIADD R3, R19.reuse, 0xa ;  /* 0x0000000a13037836 */ /* 0x040fe40000000000 */
[C---:B------:R-:W-:Y:S02]  /*f220*/  VIADD R10, R19.reuse, 0x6 ;  /* 0x00000006130a7836 */ /* 0x040fe40000000000 */
[C---:B------:R-:W-:Y:S02]  /*f230*/  VIADD R9, R19.reuse, 0x4 ;  /* 0x0000000413097836 */ /* 0x040fe40000000000 */
[----:B------:R-:W-:-:S02]  /*f240*/  VIADD R0, R19, 0x2 ;  /* 0x0000000213007836 */ /* 0x000fc40000000000 */
[C---:B------:R-:W-:Y:S01]  /*f250*/  IMAD.HI.U32 R23, R20.reuse, R16, RZ ;  /* 0x0000001014177227 */ /* 0x040fe200078e00ff */
[----:B------:R-:W-:Y:S02]  /*f260*/  IABS R26, R9 ;  /* 0x00000009001a7213 */ /* 0x000fe40000000000 */
[----:B------:R-:W-:Y:S01]  /*f270*/  IABS R2, R0 ;  /* 0x0000000000027213 */ /* 0x000fe20000000000 */
[----:B------:R-:W-:Y:S02]  /*f280*/  IMAD.MOV R25, RZ, RZ, -R25 ;  /* 0x000000ffff197224 */ /* 0x000fe400078e0a19 */
[----:B------:R-:W-:Y:S02]  /*f290*/  IMAD.MOV.U32 R19, RZ, RZ, R21 ;  /* 0x000000ffff137224 */ /* 0x000fe400078e0015 */
[----:B------:R-:W-:-:S04]  /*f2a0*/  IMAD.HI.U32 R21, R20, R24, RZ ;  /* 0x0000001814157227 */ /* 0x000fc800078e00ff */
[C---:B------:R-:W-:Y:S01]  /*f2b0*/  IMAD R12, R8.reuse, R27, R12 ;  /* 0x0000001b080c7224 */ /* 0x040fe200078e020c */
[----:B------:R-:W-:Y:S01]  /*f2c0*/  IABS R27, R3 ;  /* 0x00000003001b7213 */ /* 0x000fe20000000000 */
[----:B------:R-:W-:Y:S02]  /*f2d0*/  IMAD.MOV R23, RZ, RZ, -R23 ;  /* 0x000000ffff177224 */ /* 0x000fe400078e0a17 */
[C---:B------:R-:W-:Y:S01]  /*f2e0*/  IMAD R14, R8.reuse, R25, R14 ;  /* 0x00000019080e7224 */ /* 0x040fe200078e020e */
[----:B------:R-:W-:Y:S01]  /*f2f0*/  IABS R25, R10 ;  /* 0x0000000a00197213 */ /* 0x000fe20000000000 */
[----:B------:R-:W-:Y:S02]  /*f300*/  IMAD.MOV R21, RZ, RZ, -R21 ;  /* 0x000000ffff157224 */ /* 0x000fe400078e0a15 */
[----:B------:R-:W-:Y:S01]  /*f310*/  @!P3 IMAD.MOV R19, RZ, RZ, -R19 ;  /* 0x000000ffff13b224 */ /* 0x000fe200078e0a13 */
[C---:B------:R-:W-:Y:S01]  /*f320*/  ISETP.GT.U32.AND P3, PT, R8.reuse, R12, PT ;  /* 0x0000000c0800720c */ /* 0x040fe20003f64070 */
[----:B------:R-:W-:-:S02]  /*f330*/  IMAD R16, R8, R23, R16 ;  /* 0x0000001708107224 */ /* 0x000fc400078e0210 */
[----:B------:R-:W-:Y:S01]  /*f340*/  @!P1 IMAD.IADD R4, R4, 0x1, -R8 ;  /* 0x0000000104049824 */ /* 0x000fe200078e0a08 */
[C---:B------:R-:W-:Y:S01]  /*f350*/  ISETP.GT.U32.AND P1, PT, R8.reuse, R14, PT ;  /* 0x0000000e0800720c */ /* 0x040fe20003f24070 */
[----:B------:R-:W-:Y:S01]  /*f360*/  IMAD R24, R8, R21, R24 ;  /* 0x0000001508187224 */ /* 0x000fe200078e0218 */
[----:B------:R-:W-:Y:S01]  /*f370*/  STL [R1+0x20f8], R19 ;  /* 0x0020f81301007387 */ /* 0x000fe20000100800 */
[----:B------:R-:W-:-:S04]  /*f380*/  IMAD.HI.U32 R21, R20, R25, RZ ;  /* 0x0000001914157227 */ /* 0x000fc800078e00ff */
[----:B------:R-:W-:Y:S01]  /*f390*/  @!P6 IMAD.IADD R13, R13, 0x1, -R8 ;  /* 0x000000010d0de824 */ /* 0x000fe200078e0a08 */
[----:B------:R-:W-:Y:S01]  /*f3a0*/  ISETP.GT.U32.AND P6, PT, R8, R16, PT ;  /* 0x000000100800720c */ /* 0x000fe20003fc4070 */
[----:B------:R-:W-:-:S04]  /*f3b0*/  IMAD.HI.U32 R23, R20, R27, RZ ;  /* 0x0000001b14177227 */ /* 0x000fc800078e00ff */
[----:B------:R-:W-:Y:S02]  /*f3c0*/  IMAD.MOV R21, RZ, RZ, -R21 ;  /* 0x000000ffff157224 */ /* 0x000fe400078e0a15 */
[----:B0-----:R-:W-:-:S04]  /*f3d0*/  IMAD.HI.U32 R18, R20, R2, RZ ;  /* 0x0000000214127227 */ /* 0x001fc800078e00ff */
[----:B------:R-:W-:Y:S02]  /*f3e0*/  IMAD.MOV R23, RZ, RZ, -R23 ;  /* 0x000000ffff177224 */ /* 0x000fe400078e0a17 */
[----:B------:R-:W-:Y:S02]  /*f3f0*/  IMAD R25, R8, R21, R25 ;  /* 0x0000001508197224 */ /* 0x000fe400078e0219 */
[----:B------:R-:W-:Y:S02]  /*f400*/  IMAD.MOV R21, RZ, RZ, -R18 ;  /* 0x000000ffff157224 */ /* 0x000fe400078e0a12 */
[----:B------:R-:W-:Y:S01]  /*f410*/  @!P3 IMAD.IADD R12, R12, 0x1, -R8 ;  /* 0x000000010c0cb824 */ /* 0x000fe200078e0a08 */
[C---:B------:R-:W-:Y:S01]  /*f420*/  ISETP.GT.U32.AND P3, PT, R8.reuse, R15, PT ;  /* 0x0000000f0800720c */ /* 0x040fe20003f64070 */
[----:B------:R-:W-:Y:S02]  /*f430*/  IMAD R23, R8, R23, R27 ;  /* 0x0000001708177224 */ /* 0x000fe400078e021b */
[----:B------:R-:W-:-:S04]  /*f440*/  IMAD.HI.U32 R27, R20, R26, RZ ;  /* 0x0000001a141b7227 */ /* 0x000fc800078e00ff */
[----:B------:R-:W-:Y:S01]  /*f450*/  @!P1 IMAD.IADD R14, R14, 0x1, -R8 ;  /* 0x000000010e0e9824 */ /* 0x000fe200078e0a08 */
[C---:B------:R-:W-:Y:S01]  /*f460*/  ISETP.GT.U32.AND P1, PT, R8.reuse, R12, PT ;  /* 0x0000000c0800720c */ /* 0x040fe20003f24070 */
[----:B------:R-:W-:Y:S02]  /*f470*/  IMAD.MOV.U32 R20, RZ, RZ, R29 ;  /* 0x000000ffff147224 */ /* 0x000fe400078e001d */
[----:B------:R-:W-:Y:S02]  /*f480*/  IMAD R21, R8, R21, R2 ;  /* 0x0000001508157224 */ /* 0x000fe400078e0202 */
[----:B------:R-:W0:Y:S01]  /*f490*/  S2R R2, SR_TID.X ;  /* 0x0000000000027919 */ /* 0x000e220000002100 */
[----:B------:R-:W-:Y:S02]  /*f4a0*/  @!P6 IMAD.IADD R16, R16, 0x1, -R8 ;  /* 0x000000011010e824 */ /* 0x000fe400078e0a08 */
[----:B------:R-:W-:Y:S01]  /*f4b0*/  @!P4 IMAD.MOV R20, RZ, RZ, -R20 ;  /* 0x000000ffff14c224 */ /* 0x000fe200078e0a14 */
[C---:B------:R-:W-:Y:S01]  /*f4c0*/  ISETP.GT.U32.AND P4, PT, R8.reuse, R14, PT ;  /* 0x0000000e0800720c */ /* 0x040fe20003f84070 */
[----:B------:R-:W-:Y:S01]  /*f4d0*/  @!P5 IMAD.MOV R4, RZ, RZ, -R4 ;  /* 0x000000ffff04d224 */ /* 0x000fe200078e0a04 */
[C---:B------:R-:W-:Y:S01]  /*f4e0*/  ISETP.GT.U32.AND P5, PT, R8.reuse, R16, PT ;  /* 0x000000100800720c */ /* 0x040fe20003fa4070 */
[--C-:B------:R-:W-:Y:S01]  /*f4f0*/  @!P3 IMAD.IADD R15, R15, 0x1, -R8.reuse ;  /* 0x000000010f0fb824 */ /* 0x100fe200078e0a08 */
[----:B------:R-:W-:Y:S01]  /*f500*/  ISETP.GT.U32.AND P3, PT, R8, R13, PT ;  /* 0x0000000d0800720c */ /* 0x000fe20003f64070 */
[----:B------:R-:W-:Y:S01]  /*f510*/  IMAD.MOV R27, RZ, RZ, -R27 ;  /* 0x000000ffff1b7224 */ /* 0x000fe200078e0a1b */
[----:B------:R-:W-:Y:S01]  /*f520*/  STL [R1+0x20fc], R20 ;  /* 0x0020fc1401007387 */ /* 0x000fe20000100800 */
[----:B------:R-:W-:Y:S01]  /*f530*/  @!P1 IMAD.IADD R12, R12, 0x1, -R8 ;  /* 0x000000010c0c9824 */ /* 0x000fe200078e0a08 */
[C---:B------:R-:W-:Y:S01]  /*f540*/  ISETP.GT.U32.AND P6, PT, R8.reuse, R15, PT ;  /* 0x0000000f0800720c */ /* 0x040fe20003fc4070 */
[C---:B------:R-:W-:Y:S01]  /*f550*/  IMAD R26, R8.reuse, R27, R26 ;  /* 0x0000001b081a7224 */ /* 0x040fe200078e021a */
[----:B------:R-:W-:Y:S01]  /*f560*/  ISETP.GT.U32.AND P1, PT, R8, R23, PT ;  /* 0x000000170800720c */ /* 0x000fe20003f24070 */
[----:B------:R1:W-:Y:S02]  /*f570*/  STL [R1+0x2100], R4 ;  /* 0x0021000401007387 */ /* 0x0003e40000100800 */
[--C-:B------:R-:W-:Y:S01]  /*f580*/  @!P4 IMAD.IADD R14, R14, 0x1, -R8.reuse ;  /* 0x000000010e0ec824 */ /* 0x100fe200078e0a08 */
[----:B------:R-:W-:Y:S01]  /*f590*/  ISETP.GT.U32.AND P4, PT, R8, R25, PT ;  /* 0x000000190800720c */ /* 0x000fe20003f84070 */
[--C-:B------:R-:W-:Y:S01]  /*f5a0*/  @!P5 IMAD.IADD R16, R16, 0x1, -R8.reuse ;  /* 0x000000011010d824 */ /* 0x100fe200078e0a08 */
[C---:B------:R-:W-:Y:S01]  /*f5b0*/  ISETP.GT.U32.AND P5, PT, R8.reuse, R26, PT ;  /* 0x0000001a0800720c */ /* 0x040fe20003fa4070 */
[----:B------:R-:W-:Y:S01]  /*f5c0*/  @!P3 IMAD.IADD R13, R13, 0x1, -R8 ;  /* 0x000000010d0db824 */ /* 0x000fe200078e0a08 */
[----:B------:R-:W-:-:S03]  /*f5d0*/  ISETP.GT.U32.AND P3, PT, R8, R24, PT ;  /* 0x000000180800720c */ /* 0x000fc60003f64070 */
[--C-:B------:R-:W-:Y:S01]  /*f5e0*/  @!P6 IMAD.IADD R15, R15, 0x1, -R8.reuse ;  /* 0x000000010f0fe824 */ /* 0x100fe200078e0a08 */
[----:B------:R-:W-:Y:S01]  /*f5f0*/  ISETP.GE.AND P6, PT, R6, RZ, PT ;  /* 0x000000ff0600720c */ /* 0x000fe20003fc6270 */
[--C-:B------:R-:W-:Y:S01]  /*f600*/  @!P1 IMAD.IADD R23, R23, 0x1, -R8.reuse ;  /* 0x0000000117179824 */ /* 0x100fe200078e0a08 */
[----:B------:R-:W-:Y:S01]  /*f610*/  ISETP.GE.AND P1, PT, R5, RZ, PT ;  /* 0x000000ff0500720c */ /* 0x000fe20003f26270 */
[C---:B0-----:R-:W-:Y:S01]  /*f620*/  IMAD.SHL.U32 R29, R2.reuse, 0x8, RZ ;  /* 0x00000008021d7824 */ /* 0x041fe200078e00ff */
[----:B------:R-:W-:Y:S01]  /*f630*/  LOP3.LUT R27, R2, 0x7, RZ, 0xc0, !PT ;  /* 0x00000007021b7812 */ /* 0x000fe200078ec0ff */
[--C-:B------:R-:W-:Y:S01]  /*f640*/  @!P4 IMAD.IADD R25, R25, 0x1, -R8.reuse ;  /* 0x000000011919c824 */ /* 0x100fe200078e0a08 */
[----:B------:R-:W-:Y:S01]  /*f650*/  ISETP.GE.AND P4, PT, R17, RZ, PT ;  /* 0x000000ff1100720c */ /* 0x000fe20003f86270 */
[----:B------:R-:W-:Y:S01]  /*f660*/  @!P5 IMAD.IADD R26, R26, 0x1, -R8 ;  /* 0x000000011a1ad824 */ /* 0x000fe200078e0a08 */
[----:B------:R-:W-:Y:S01]  /*f670*/  ISETP.GE.AND P5, PT, R28, RZ, PT ;  /* 0x000000ff1c00720c */ /* 0x000fe20003fa6270 */
[----:B-1----:R-:W-:Y:S01]  /*f680*/  IMAD.SHL.U32 R4, R2, 0x2, RZ ;  /* 0x0000000202047824 */ /* 0x002fe200078e00ff */
[----:B------:R-:W-:Y:S01]  /*f690*/  LOP3.LUT R29, R29, 0x30, RZ, 0xc0, !PT ;  /* 0x000000301d1d7812 */ /* 0x000fe200078ec0ff */
[----:B------:R-:W-:Y:S01]  /*f6a0*/  @!P0 IMAD.MOV R12, RZ, RZ, -R12 ;  /* 0x000000ffff0c8224 */ /* 0x000fe200078e0a0c */
[----:B------:R-:W3:Y:S01]  /*f6b0*/  LDL.LU R6, [R1+0x219c] ;  /* 0x00219c0001067983 */ /* 0x000ee20000300800 */
[----:B------:R-:W-:-:S02]  /*f6c0*/  @!P6 IMAD.MOV R13, RZ, RZ, -R13 ;  /* 0x000000ffff0de224 */ /* 0x000fc400078e0a0d */
[----:B------:R-:W-:Y:S01]  /*f6d0*/  IMAD R29, R27, 0x40, R29 ;  /* 0x000000401b1d7824 */ /* 0x000fe200078e021d */
[----:B------:R-:W4:Y:S01]  /*f6e0*/  LDL.LU R5, [R1+0x2198] ;  /* 0x0021980001057983 */ /* 0x000f220000300800 */
[----:B------:R-:W-:Y:S01]  /*f6f0*/  @!P1 IMAD.MOV R14, RZ, RZ, -R14 ;  /* 0x000000ffff0e9224 */ /* 0x000fe200078e0a0e */
[----:B------:R-:W-:Y:S01]  /*f700*/  ISETP.GT.U32.AND P0, PT, R8, R23, PT ;  /* 0x000000170800720c */ /* 0x000fe20003f04070 */
[----:B------:R-:W-:Y:S01]  /*f710*/  @!P4 IMAD.MOV R15, RZ, RZ, -R15 ;  /* 0x000000ffff0fc224 */ /* 0x000fe200078e0a0f */
[----:B------:R0:W-:Y:S01]  /*f720*/  STL [R1+0x2104], R12 ;  /* 0x0021040c01007387 */ /* 0x0001e20000100800 */
[----:B------:R-:W-:Y:S01]  /*f730*/  LOP3.LUT R29, R29, 0x30, R4, 0x78, !PT ;  /* 0x000000301d1d7812 */ /* 0x000fe200078e7804 */
[----:B------:R-:W-:Y:S01]  /*f740*/  @!P5 IMAD.MOV R16, RZ, RZ, -R16 ;  /* 0x000000ffff10d224 */ /* 0x000fe200078e0a10 */
[----:B------:R-:W-:Y:S01]  /*f750*/  ISETP.GE.AND P5, PT, R3, RZ, PT ;  /* 0x000000ff0300720c */ /* 0x000fe20003fa6270 */
[----:B------:R-:W-:Y:S01]  /*f760*/  STL [R1+0x2108], R13 ;  /* 0x0021080d01007387 */ /* 0x000fe20000100800 */
[--C-:B------:R-:W-:Y:S01]  /*f770*/  @!P3 IMAD.IADD R24, R24, 0x1, -R8.reuse ;  /* 0x000000011818b824 */ /* 0x100fe200078e0a08 */
[----:B------:R-:W-:Y:S01]  /*f780*/  ISETP.GT.U32.AND P3, PT, R8, R21, PT ;  /* 0x000000150800720c */ /* 0x000fe20003f64070 */
[----:B------:R-:W-:Y:S01]  /*f790*/  IMAD R27, R27, 0x110, RZ ;  /* 0x000001101b1b7824 */ /* 0x000fe200078e02ff */
[----:B------:R-:W-:Y:S01]  /*f7a0*/  STL [R1+0x210c], R14 ;  /* 0x00210c0e01007387 */ /* 0x000fe20000100800 */
[----:B------:R-:W-:Y:S01]  /*f7b0*/  IMAD.SHL.U32 R17, R2, 0x80, RZ ;  /* 0x0000008002117824 */ /* 0x000fe200078e00ff */
[----:B------:R-:W-:Y:S01]  /*f7c0*/  ISETP.GT.U32.AND P1, PT, R8, R25, PT ;  /* 0x000000190800720c */ /* 0x000fe20003f24070 */
[----:B------:R-:W-:Y:S01]  /*f7d0*/  @!P0 IMAD.IADD R23, R23, 0x1, -R8 ;  /* 0x0000000117178824 */ /* 0x000fe200078e0a08 */
[----:B------:R-:W-:Y:S01]  /*f7e0*/  STL [R1+0x2110], R15 ;  /* 0x0021100f01007387 */ /* 0x000fe20000100800 */
[----:B------:R-:W-:-:S02]  /*f7f0*/  LOP3.LUT R27, R27, 0x10, R4, 0x78, !PT ;  /* 0x000000101b1b7812 */ /* 0x000fc400078e7804 */
[----:B------:R-:W-:Y:S01]  /*f800*/  ISETP.GE.AND P0, PT, R11, RZ, PT ;  /* 0x000000ff0b00720c */ /* 0x000fe20003f06270 */
[----:B------:R-:W-:Y:S01]  /*f810*/  STL [R1+0x2114], R2 ;  /* 0x0021140201007387 */ /* 0x000fe20000100800 */
[----:B0-----:R-:W-:Y:S02]  /*f820*/  LOP3.LUT R12, R27, 0x800, R17, 0xf8, !PT ;  /* 0x000008001b0c7812 */ /* 0x001fe400078ef811 */
[--C-:B------:R-:W-:Y:S01]  /*f830*/  @!P3 IMAD.IADD R21, R21, 0x1, -R8.reuse ;  /* 0x000000011515b824 */ /* 0x100fe200078e0a08 */
[----:B------:R0:W-:Y:S01]  /*f840*/  STL [R1+0x205c], R29 ;  /* 0x00205c1d01007387 */ /* 0x0001e20000100800 */
[C---:B------:R-:W-:Y:S02]  /*f850*/  ISETP.GT.U32.AND P3, PT, R8.reuse, R24, PT ;  /* 0x000000180800720c */ /* 0x040fe40003f64070 */
[C---:B------:R-:W-:Y:S01]  /*f860*/  ISETP.GT.U32.AND P6, PT, R8.reuse, R26, PT ;  /* 0x0000001a0800720c */ /* 0x040fe20003fc4070 */
[----:B------:R-:W-:Y:S01]  /*f870*/  STL [R1+0x2118], R16 ;  /* 0x0021181001007387 */ /* 0x000fe20000100800 */
[----:B------:R-:W-:Y:S01]  /*f880*/  ISETP.GT.U32.AND P4, PT, R8, R21, PT ;  /* 0x000000150800720c */ /* 0x000fe20003f84070 */
[--C-:B------:R-:W-:Y:S01]  /*f890*/  @!P1 IMAD.IADD R25, R25, 0x1, -R8.reuse ;  /* 0x0000000119199824 */ /* 0x100fe200078e0a08 */
[----:B------:R-:W-:Y:S01]  /*f8a0*/  ISETP.GE.AND P1, PT, R9, RZ, PT ;  /* 0x000000ff0900720c */ /* 0x000fe20003f26270 */
[----:B0-----:R-:W2:Y:S04]  /*f8b0*/  LDL.LU R29, [R1+0x48] ;  /* 0x00004800011d7983 */ /* 0x001ea80000300800 */
[----:B------:R-:W2:Y:S02]  /*f8c0*/  LDL.LU R2, [R1+0x54] ;  /* 0x0000540001027983 */ /* 0x000ea40000300800 */
[--C-:B------:R-:W-:Y:S01]  /*f8d0*/  @!P3 IMAD.IADD R24, R24, 0x1, -R8.reuse ;  /* 0x000000011818b824 */ /* 0x100fe200078e0a08 */
[----:B------:R-:W-:Y:S01]  /*f8e0*/  ISETP.GE.AND P3, PT, R10, RZ, PT ;  /* 0x000000ff0a00720c */ /* 0x000fe20003f66270 */
[----:B------:R-:W-:Y:S01]  /*f8f0*/  @!P6 IMAD.IADD R26, R26, 0x1, -R8 ;  /* 0x000000011a1ae824 */ /* 0x000fe200078e0a08 */
[----:B------:R-:W2:Y:S01]  /*f900*/  LDL.LU R15, [R1+0x5c] ;  /* 0x00005c00010f7983 */ /* 0x000ea20000300800 */
[----:B------:R-:W-:-:S03]  /*f910*/  ISETP.GE.AND P6, PT, R0, RZ, PT ;  /* 0x000000ff0000720c */ /* 0x000fc60003fc6270 */
[----:B------:R-:W2:Y:S04]  /*f920*/  LDL.LU R14, [R1+0x64] ;  /* 0x00006400010e7983 */ /* 0x000ea80000300800 */
        /* <DEDUP_REMOVED lines=10> */
[----:B------:R-:W2:Y:S01]  /*f9d0*/  LDL.LU R10, [R1+0x94] ;  /* 0x00009400010a7983 */ /* 0x000ea20000300800 */
[----:B------:R-:W-:-:S02]  /*f9e0*/  @!P4 IMAD.IADD R21, R21, 0x1, -R8 ;  /* 0x000000011515c824 */ /* 0x000fc400078e0a08 */
[----:B------:R-:W-:Y:S01]  /*f9f0*/  @!P5 IMAD.MOV R23, RZ, RZ, -R23 ;  /* 0x000000ffff17d224 */ /* 0x000fe200078e0a17 */
[----:B------:R-:W2:Y:S01]  /*fa00*/  LDL.LU R9, [R1+0xc8] ;  /* 0x0000c80001097983 */ /* 0x000ea20000300800 */
[----:B------:R-:W-:Y:S02]  /*fa10*/  @!P0 IMAD.MOV R24, RZ, RZ, -R24 ;  /* 0x000000ffff188224 */ /* 0x000fe400078e0a18 */
[----:B------:R-:W-:Y:S01]  /*fa20*/  @!P3 IMAD.MOV R25, RZ, RZ, -R25 ;  /* 0x000000ffff19b224 */ /* 0x000fe200078e0a19 */
[----:B------:R-:W2:Y:S01]  /*fa30*/  LDL.LU R0, [R1+0x3b8] ;  /* 0x0003b80001007983 */ /* 0x000ea20000300800 */
[----:B------:R-:W-:Y:S02]  /*fa40*/  @!P1 IMAD.MOV R26, RZ, RZ, -R26 ;  /* 0x000000ffff1a9224 */ /* 0x000fe400078e0a1a */
[----:B------:R-:W-:Y:S01]  /*fa50*/  @!P6 IMAD.MOV R21, RZ, RZ, -R21 ;  /* 0x000000ffff15e224 */ /* 0x000fe200078e0a15 */
[----:B------:R-:W-:Y:S01]  /*fa60*/  STL [R1+0x211c], R23 ;  /* 0x00211c1701007387 */ /* 0x000fe20000100800 */
[----:B------:R-:W-:-:S03]  /*fa70*/  @!P2 IMAD.MOV R22, RZ, RZ, -R22 ;  /* 0x000000ffff16a224 */ /* 0x000fc600078e0a16 */
[----:B------:R-:W-:Y:S04]  /*fa80*/  STL [R1+0x2120], R24 ;  /* 0x0021201801007387 */ /* 0x000fe80000100800 */
[----:B------:R-:W-:Y:S04]  /*fa90*/  STL [R1+0x2124], R25 ;  /* 0x0021241901007387 */ /* 0x000fe80000100800 */
[----:B------:R-:W-:Y:S04]  /*faa0*/  STL [R1+0x2128], R26 ;  /* 0x0021281a01007387 */ /* 0x000fe80000100800 */
[----:B------:R-:W-:Y:S04]  /*fab0*/  STL [R1+0x212c], R21 ;  /* 0x00212c1501007387 */ /* 0x000fe80000100800 */
[----:B------:R-:W-:Y:S01]  /*fac0*/  STL [R1+0x2130], R22 ;  /* 0x0021301601007387 */ /* 0x000fe20000100800 */
[----:B----4-:R-:W-:-:S02]  /*fad0*/  ISETP.NE.AND P4, PT, R5, RZ, PT ;  /* 0x000000ff0500720c */ /* 0x010fc40003f85270 */
[----:B------:R-:W-:-:S04]  /*fae0*/  LOP3.LUT R27, RZ, R5, RZ, 0x33, !PT ;  /* 0x00000005ff1b7212 */ /* 0x000fc800078e33ff */
[C---:B---3--:R-:W-:Y:S02]  /*faf0*/  SEL R6, R27.reuse, R6, !P4 ;  /* 0x000000061b067207 */ /* 0x048fe40006000000 */
[----:B------:R-:W-:-:S03]  /*fb00*/  SEL R7, R27, R7, !P4 ;  /* 0x000000071b077207 */ /* 0x000fc60006000000 */
[----:B------:R-:W-:Y:S04]  /*fb10*/  STL [R1+0x2134], R6 ;  /* 0x0021340601007387 */ /* 0x000fe80000100800 */
[----:B------:R-:W-:Y:S01]  /*fb20*/  STL [R1+0x2138], R7 ;  /* 0x0021380701007387 */ /* 0x000fe20000100800 */
[C---:B--2---:R-:W-:Y:S02]  /*fb30*/  SEL R8, R27.reuse, R29, !P4 ;  /* 0x0000001d1b087207 */ /* 0x044fe40006000000 */
[----:B------:R-:W-:-:S03]  /*fb40*/  SEL R5, R27, R2, !P4 ;  /* 0x000000021b057207 */ /* 0x000fc60006000000 */
[----:B------:R-:W-:Y:S04]  /*fb50*/  STL [R1+0x213c], R8 ;  /* 0x00213c0801007387 */ /* 0x000fe80000100800 */
[----:B------:R0:W-:Y:S01]  /*fb60*/  STL [R1+0x2140], R5 ;  /* 0x0021400501007387 */ /* 0x0001e20000100800 */
[C---:B------:R-:W-:Y:S02]  /*fb70*/  SEL R2, R27.reuse, R14, !P4 ;  /* 0x0000000e1b027207 */ /* 0x040fe40006000000 */
[C---:B0-----:R-:W-:Y:S02]  /*fb80*/  SEL R5, R27.reuse, R15, !P4 ;  /* 0x0000000f1b057207 */ /* 0x041fe40006000000 */
[----:B------:R-:W-:-:S03]  /*fb90*/  SEL R6, R27, R13, !P4 ;  /* 0x0000000d1b067207 */ /* 0x000fc60006000000 */
[----:B------:R0:W-:Y:S04]  /*fba0*/  STL [R1+0x8], R5 ;  /* 0x0000080501007387 */ /* 0x0001e80000100800 */
[----:B------:R1:W-:Y:S01]  /*fbb0*/  STL [R1+0x20], R2 ;  /* 0x0000200201007387 */ /* 0x0003e20000100800 */
[----:B0-----:R-:W-:-:S03]  /*fbc0*/  SEL R5, R27, R12, !P4 ;  /* 0x0000000c1b057207 */ /* 0x001fc60006000000 */
[----:B------:R-:W-:Y:S01]  /*fbd0*/  STL [R1+0x28], R6 ;  /* 0x0000280601007387 */ /* 0x000fe20000100800 */
[C---:B-1----:R-:W-:Y:S02]  /*fbe0*/  SEL R2, R27.reuse, R4, !P4 ;  /* 0x000000041b027207 */ /* 0x042fe40006000000 */
[C---:B------:R-:W-:Y:S01]  /*fbf0*/  SEL R4, R27.reuse, R20, !P4 ;  /* 0x000000141b047207 */ /* 0x040fe20006000000 */
[----:B------:R0:W-:Y:S04]  /*fc00*/  STL [R1+0x30], R5 ;  /* 0x0000300501007387 */ /* 0x0001e80000100800 */
[----:B------:R1:W-:Y:S04]  /*fc10*/  STL [R1+0x38], R2 ;  /* 0x0000380201007387 */ /* 0x0003e80000100800 */
[----:B------:R2:W-:Y:S01]  /*fc20*/  STL [R1+0x40], R4 ;  /* 0x0000400401007387 */ /* 0x0005e20000100800 */
[----:B0-----:R-:W-:-:S02]  /*fc30*/  SEL R5, R27, R19, !P4 ;  /* 0x000000131b057207 */ /* 0x001fc40006000000 */
[----:B-1----:R-:W-:-:S03]  /*fc40*/  SEL R2, R27, R18, !P4 ;  /* 0x000000121b027207 */ /* 0x002fc60006000000 */
[----:B------:R0:W-:Y:S01]  /*fc50*/  STL [R1+0x48], R5 ;  /* 0x0000480501007387 */ /* 0x0001e20000100800 */
[----:B--2---:R-:W-:-:S03]  /*fc60*/  SEL R4, R27, R17, !P4 ;  /* 0x000000111b047207 */ /* 0x004fc60006000000 */
[----:B------:R1:W-:Y:S04]  /*fc70*/  STL [R1+0x54], R2 ;  /* 0x0000540201007387 */ /* 0x0003e80000100800 */
[----:B------:R2:W-:Y:S01]  /*fc80*/  STL [R1+0x5c], R4 ;  /* 0x00005c0401007387 */ /* 0x0005e20000100800 */
[C---:B0-----:R-:W-:Y:S02]  /*fc90*/  SEL R5, R27.reuse, R28, !P4 ;  /* 0x0000001c1b057207 */ /* 0x041fe40006000000 */
[C---:B-1----:R-:W-:Y:S02]  /*fca0*/  SEL R2, R27.reuse, R3, !P4 ;  /* 0x000000031b027207 */ /* 0x042fe40006000000 */
[C---:B------:R-:W-:Y:S02]  /*fcb0*/  SEL R3, R27.reuse, R10, !P4 ;  /* 0x0000000a1b037207 */ /* 0x040fe40006000000 */
[C---:B--2---:R-:W-:Y:S01]  /*fcc0*/  SEL R4, R27.reuse, R11, !P4 ;  /* 0x0000000b1b047207 */ /* 0x044fe20006000000 */
[----:B------:R0:W-:Y:S04]  /*fcd0*/  STL [R1+0x64], R5 ;  /* 0x0000640501007387 */ /* 0x0001e80000100800 */
[----:B------:R1:W-:Y:S04]  /*fce0*/  STL [R1+0x6c], R2 ;  /* 0x00006c0201007387 */ /* 0x0003e80000100800 */
[----:B------:R-:W-:Y:S04]  /*fcf0*/  STL [R1+0x74], R4 ;  /* 0x0000740401007387 */ /* 0x000fe80000100800 */
[----:B------:R-:W-:Y:S04]  /*fd00*/  STL [R1+0x7c], R3 ;  /* 0x00007c0301007387 */ /* 0x000fe80000100800 */
[----:B0-----:R-:W2:Y:S01]  /*fd10*/  LDL.LU R5, [R1+0x154] ;  /* 0x0001540001057983 */ /* 0x001ea20000300800 */
[----:B-1----:R-:W-:-:S02]  /*fd20*/  SEL R2, R27, R9, !P4 ;  /* 0x000000091b027207 */ /* 0x002fc40006000000 */
[----:B------:R-:W-:-:S03]  /*fd30*/  SEL R0, R27, R0, !P4 ;  /* 0x000000001b007207 */ /* 0x000fc60006000000 */
[----:B------:R-:W-:Y:S04]  /*fd40*/  STL [R1+0x8c], R2 ;  /* 0x00008c0201007387 */ /* 0x000fe80000100800 */
[----:B--2---:R0:W-:Y:S04]  /*fd50*/  STL [R1+0x218c], R5 ;  /* 0x00218c0501007387 */ /* 0x0041e80000100800 */
[----:B------:R-:W-:Y:S04]  /*fd60*/  STL [R1+0x94], R0 ;  /* 0x0000940001007387 */ /* 0x000fe80000100800 */
[----:B0-----:R-:W2:Y:S04]  /*fd70*/  LDL.LU R5, [R1+0xf0] ;  /* 0x0000f00001057983 */ /* 0x001ea80000300800 */
[----:B--2---:R0:W-:Y:S04]  /*fd80*/  STL [R1+0x2190], R5 ;  /* 0x0021900501007387 */ /* 0x0041e80000100800 */
[----:B0-----:R-:W2:Y:S04]  /*fd90*/  LDL.LU R5, [R1+0xe8] ;  /* 0x0000e80001057983 */ /* 0x001ea80000300800 */
[----:B--2---:R0:W-:Y:S04]  /*fda0*/  STL [R1+0x2194], R5 ;  /* 0x0021940501007387 */ /* 0x0041e80000100800 */
[----:B0-----:R-:W2:Y:S04]  /*fdb0*/  LDL.LU R5, [R1+0x3bc] ;  /* 0x0003bc0001057983 */ /* 0x001ea80000300800 */
[----:B------:R-:W3:Y:S04]  /*fdc0*/  LDL.LU R8, [R1+0x158] ;  /* 0x0001580001087983 */ /* 0x000ee80000300800 */
[----:B------:R-:W4:Y:S04]  /*fdd0*/  LDL.LU R7, [R1+0x15c] ;  /* 0x00015c0001077983 */ /* 0x000f280000300800 */
[----:B------:R-:W3:Y:S04]  /*fde0*/  LDL.LU R6, [R1+0x16c] ;  /* 0x00016c0001067983 */ /* 0x000ee80000300800 */
        /* <DEDUP_REMOVED lines=23> */
[----:B------:R-:W3:Y:S01]  /*ff60*/  LDL.LU R0, [R1+0x1e0] ;  /* 0x0001e00001007983 */ /* 0x000ee20000300800 */
[----:B--2---:R-:W-:-:S05]  /*ff70*/  SEL R5, R27, R5, !P4 ;  /* 0x000000051b057207 */ /* 0x004fca0006000000 */
[----:B------:R0:W-:Y:S04]  /*ff80*/  STL [R1+0xc8], R5 ;  /* 0x0000c80501007387 */ /* 0x0001e80000100800 */
[----:B0-----:R-:W2:Y:S02]  /*ff90*/  LDL.LU R5, [R1+0x2194] ;  /* 0x0021940001057983 */ /* 0x001ea40000300800 */
[----:B--2---:R-:W-:-:S05]  /*ffa0*/  SEL R5, R27, R5, !P4 ;  /* 0x000000051b057207 */ /* 0x004fca0006000000 */
[----:B------:R0:W-:Y:S04]  /*ffb0*/  STL [R1+0xe8], R5 ;  /* 0x0000e80501007387 */ /* 0x0001e80000100800 */
[----:B0-----:R-:W2:Y:S02]  /*ffc0*/  LDL.LU R5, [R1+0x2190] ;  /* 0x0021900001057983 */ /* 0x001ea40000300800 */
[----:B--2---:R-:W-:-:S05]  /*ffd0*/  SEL R5, R27, R5, !P4 ;  /* 0x000000051b057207 */ /* 0x004fca0006000000 */
[----:B------:R0:W-:Y:S04]  /*ffe0*/  STL [R1+0xf0], R5 ;  /* 0x0000f00501007387 */ /* 0x0001e80000100800 */
[----:B0-----:R-:W2:Y:S01]  /*fff0*/  LDL.LU R5, [R1+0x218c] ;  /* 0x00218c0001057983 */ /* 0x001ea20000300800 */
[C---:B----4-:R-:W-:Y:S02]  /*10000*/  SEL R7, R27.reuse, R7, !P4 ;  /* 0x000000071b077207 */ /* 0x050fe40006000000 */
[C---:B---3--:R-:W-:Y:S02]  /*10010*/  SEL R6, R27.reuse, R6, !P4 ;  /* 0x000000061b067207 */ /* 0x048fe40006000000 */
[----:B--2---:R-:W-:-:S05]  /*10020*/  SEL R5, R27, R5, !P4 ;  /* 0x000000051b057207 */ /* 0x004fca0006000000 */
[----:B------:R0:W-:Y:S02]  /*10030*/  STL [R1+0x154], R5 ;  /* 0x0001540501007387 */ /* 0x0001e40000100800 */
[----:B0-----:R-:W-:-:S05]  /*10040*/  SEL R5, R27, R8, !P4 ;  /* 0x000000081b057207 */ /* 0x001fca0006000000 */
[----:B------:R0:W-:Y:S04]  /*10050*/  STL [R1+0x158], R5 ;  /* 0x0001580501007387 */ /* 0x0001e80000100800 */
[----:B------:R1:W-:Y:S01]  /*10060*/  STL [R1+0x15c], R7 ;  /* 0x00015c0701007387 */ /* 0x0003e20000100800 */
[----:B0-----:R-:W-:-:S03]  /*10070*/  SEL R5, R27, R22, !P4 ;  /* 0x000000161b057207 */ /* 0x001fc60006000000 */
[----:B------:R0:W-:Y:S01]  /*10080*/  STL [R1+0x16c], R6 ;  /* 0x00016c0601007387 */ /* 0x0001e20000100800 */
[----:B-1----:R-:W-:-:S03]  /*10090*/  SEL R7, R27, R21, !P4 ;  /* 0x000000151b077207 */ /* 0x002fc60006000000 */
[----:B------:R1:W-:Y:S01]  /*100a0*/  STL [R1+0x170], R5 ;  /* 0x0001700501007387 */ /* 0x0003e20000100800 */
[----:B0-----:R-:W-:-:S03]  /*100b0*/  SEL R6, R27, R26, !P4 ;  /* 0x0000001a1b067207 */ /* 0x001fc60006000000 */
[----:B------:R0:W-:Y:S01]  /*100c0*/  STL [R1+0x174], R7 ;  /* 0x0001740701007387 */ /* 0x0001e20000100800 */
[----:B-1----:R-:W-:-:S03]  /*100d0*/  SEL R5, R27, R25, !P4 ;  /* 0x000000191b057207 */ /* 0x002fc60006000000 */
[----:B------:R1:W-:Y:S04]  /*100e0*/  STL [R1+0x178], R6 ;  /* 0x0001780601007387 */ /* 0x0003e80000100800 */
[----:B------:R2:W-:Y:S01]  /*100f0*/  STL [R1+0x17c], R5 ;  /* 0x00017c0501007387 */ /* 0x0005e20000100800 */
[C---:B0-----:R-:W-:Y:S02]  /*10100*/  SEL R7, R27.reuse, R24, !P4 ;  /* 0x000000181b077207 */ /* 0x041fe40006000000 */
        /* <DEDUP_REMOVED lines=9> */
[----:B------:R-:W-:Y:S04]  /*101a0*/  STL [R1+0x18c], R7 ;  /* 0x00018c0701007387 */ /* 0x000fe80000100800 */
[----:B------:R0:W-:Y:S04]  /*101b0*/  STL [R1+0x194], R6 ;  /* 0x0001940601007387 */ /* 0x0001e80000100800 */
[----:B------:R1:W-:Y:S04]  /*101c0*/  STL [R1+0x198], R5 ;  /* 0x0001980501007387 */ /* 0x0003e80000100800 */
[----:B------:R2:W-:Y:S01]  /*101d0*/  STL [R1+0x19c], R2 ;  /* 0x00019c0201007387 */ /* 0x0005e20000100800 */
[----:B0-----:R-:W-:-:S02]  /*101e0*/  SEL R6, R27, R13, !P4 ;  /* 0x0000000d1b067207 */ /* 0x001fc40006000000 */
[----:B-1----:R-:W-:-:S03]  /*101f0*/  SEL R5, R27, R12, !P4 ;  /* 0x0000000c1b057207 */ /* 0x002fc60006000000 */
[----:B------:R-:W-:Y:S01]  /*10200*/  STL [R1+0x1a0], R6 ;  /* 0x0001a00601007387 */ /* 0x000fe20000100800 */
[C---:B--2---:R-:W-:Y:S02]  /*10210*/  SEL R2, R27.reuse, R4, !P4 ;  /* 0x000000041b027207 */ /* 0x044fe40006000000 */
        /* <DEDUP_REMOVED lines=550> */
[----:B------:R-:W4:Y:S01]  /*12480*/  LDL.LU R29, [R1+0xc] ;  /* 0x00000c00011d7983 */ /* 0x000f220000300800 */
        /* <DEDUP_REMOVED lines=9> */
[C---:B---3--:R-:W-:Y:S02]  /*12520*/  SEL R8, R27.reuse, R8, !P4 ;  /* 0x000000081b087207 */ /* 0x048fe40006000000 */
[C---:B----4-:R-:W-:Y:S02]  /*12530*/  SEL R7, R27.reuse, R7, !P4 ;  /* 0x000000071b077207 */ /* 0x050fe40006000000 */
[C---:B------:R-:W-:Y:S02]  /*12540*/  SEL R6, R27.reuse, R6, !P4 ;  /* 0x000000061b067207 */ /* 0x040fe40006000000 */
[----:B------:R-:W-:-:S02]  /*12550*/  SEL R22, R27, R22, !P4 ;  /* 0x000000161b167207 */ /* 0x000fc40006000000 */
[C---:B------:R-:W-:Y:S02]  /*12560*/  SEL R21, R27.reuse, R21, !P4 ;  /* 0x000000151b157207 */ /* 0x040fe40006000000 */
[C---:B------:R-:W-:Y:S02]  /*12570*/  SEL R26, R27.reuse, R26, !P4 ;  /* 0x0000001a1b1a7207 */ /* 0x040fe40006000000 */
[C---:B------:R-:W-:Y:S02]  /*12580*/  SEL R25, R27.reuse, R25, !P4 ;  /* 0x000000191b197207 */ /* 0x040fe40006000000 */
[C---:B------:R-:W-:Y:S02]  /*12590*/  SEL R24, R27.reuse, R24, !P4 ;  /* 0x000000181b187207 */ /* 0x040fe40006000000 */
        /* <DEDUP_REMOVED lines=18> */
[----:B--2---:R-:W-:-:S05]  /*126c0*/  SEL R5, R27, R5, !P4 ;  /* 0x000000051b057207 */ /* 0x004fca0006000000 */
[----:B------:R0:W-:Y:S04]  /*126d0*/  STL [R1+0x114], R5 ;  /* 0x0001140501007387 */ /* 0x0001e80000100800 */
[----:B0-----:R-:W2:Y:S04]  /*126e0*/  LDL.LU R5, [R1+0x2140] ;  /* 0x0021400001057983 */ /* 0x001ea80000300800 */
[----:B------:R0:W-:Y:S04]  /*126f0*/  STL [R1+0x110], R8 ;  /* 0x0001100801007387 */ /* 0x0001e80000100800 */
[----:B0-----:R-:W3:Y:S04]  /*12700*/  LDL.LU R8, [R1+0x213c] ;  /* 0x00213c0001087983 */ /* 0x001ee80000300800 */
[----:B------:R0:W-:Y:S04]  /*12710*/  STL [R1+0x10c], R7 ;  /* 0x00010c0701007387 */ /* 0x0001e80000100800 */
[----:B0-----:R-:W4:Y:S04]  /*12720*/  LDL.LU R7, [R1+0x2138] ;  /* 0x0021380001077983 */ /* 0x001f280000300800 */
        /* <DEDUP_REMOVED lines=47> */
[----:B0-----:R-:W3:Y:S01]  /*12a20*/  LDL.LU R0, [R1+0x20d8] ;  /* 0x0020d80001007983 */ /* 0x001ee20000300800 */
[----:B------:R-:W-:-:S05]  /*12a30*/  SEL R29, R27, R29, !P4 ;  /* 0x0000001d1b1d7207 */ /* 0x000fca0006000000 */
[----:B------:R3:W-:Y:S02]  /*12a40*/  STL [R1+0x9c], R29 ;  /* 0x00009c1d01007387 */ /* 0x0007e40000100800 */
[C---:B---3--:R-:W-:Y:S02]  /*12a50*/  SEL R29, R27.reuse, R0, !P4 ;  /* 0x000000001b1d7207 */ /* 0x048fe40006000000 */
[C---:B--2---:R-:W-:Y:S02]  /*12a60*/  SEL R0, R27.reuse, R9, !P4 ;  /* 0x000000091b007207 */ /* 0x044fe40006000000 */
[C---:B----4-:R-:W-:Y:S01]  /*12a70*/  SEL R9, R27.reuse, R10, !P4 ;  /* 0x0000000a1b097207 */ /* 0x050fe20006000000 */
[----:B------:R-:W-:Y:S01]  /*12a80*/  STL [R1+0x98], R29 ;  /* 0x0000981d01007387 */ /* 0x000fe20000100800 */
[----:B------:R-:W-:-:S03]  /*12a90*/  SEL R10, R27, R11, !P4 ;  /* 0x0000000b1b0a7207 */ /* 0x000fc60006000000 */
        /* <DEDUP_REMOVED lines=9> */
[----:B------:R-:W-:Y:S04]  /*12b30*/  STL [R1+0x70], R10 ;  /* 0x0000700a01007387 */ /* 0x000fe80000100800 */
[----:B------:R1:W-:Y:S01]  /*12b40*/  STL [R1+0x68], R0 ;  /* 0x0000680001007387 */ /* 0x0003e20000100800 */
[C---:B0-----:R-:W-:Y:S02]  /*12b50*/  SEL R9, R27.reuse, R4, !P4 ;  /* 0x000000041b097207 */ /* 0x041fe40006000000 */
[----:B------:R-:W-:-:S03]  /*12b60*/  SEL R4, R27, R12, !P4 ;  /* 0x0000000c1b047207 */ /* 0x000fc60006000000 */
        /* <DEDUP_REMOVED lines=18> */
[----:B------:R-:W-:Y:S01]  /*12c90*/  STL [R1+0x1c], R9 ;  /* 0x00001c0901007387 */ /* 0x000fe20000100800 */
[----:B--2---:R-:W-:-:S03]  /*12ca0*/  SEL R0, R27, R22, !P4 ;  /* 0x000000161b007207 */ /* 0x004fc60006000000 */
[----:B------:R-:W-:Y:S04]  /*12cb0*/  STL [R1+0x18], R4 ;  /* 0x0000180401007387 */ /* 0x000fe80000100800 */
[----:B------:R0:W-:Y:S04]  /*12cc0*/  STL [R1+0x10], R0 ;  /* 0x0000100001007387 */ /* 0x0001e80000100800 */
[----:B------:R-:W2:Y:S01]  /*12cd0*/  LDL.LU R16, [R1+0x8] ;  /* 0x0000080001107983 */ /* 0x000ea20000300800 */
[----:B------:R-:W-:-:S03]  /*12ce0*/  LOP3.LUT R2, R2, 0x1f, RZ, 0xc0, !PT ;  /* 0x0000001f02027812 */ /* 0x000fc600078ec0ff */
[----:B------:R-:W3:Y:S02]  /*12cf0*/  LDL.LU R25, [R1+0x20] ;  /* 0x0000200001197983 */ /* 0x000ee40000300800 */
[----:B0-----:R-:W-:Y:S02]  /*12d00*/  IMAD R0, R2, UR8, RZ ;  /* 0x0000000802007c24 */ /* 0x001fe4000f8e02ff */
[----:B------:R-:W4:Y:S01]  /*12d10*/  LDL.LU R17, [R1+0x28] ;  /* 0x0000280001117983 */ /* 0x000f220000300800 */
[----:B------:R-:W-:Y:S02]  /*12d20*/  IMAD R10, R28, UR9, RZ ;  /* 0x000000091c0a7c24 */ /* 0x000fe4000f8e02ff */
[C---:B------:R-:W-:Y:S01]  /*12d30*/  LEA R4, P0, R0.reuse, UR10, 0x1 ;  /* 0x0000000a00047c11 */ /* 0x040fe2000f8008ff */
[----:B------:R-:W4:Y:S03]  /*12d40*/  LDL.LU R24, [R1+0x30] ;  /* 0x0000300001187983 */ /* 0x000f260000300800 */
[----:B------:R-:W-:Y:S01]  /*12d50*/  LEA.HI.X.SX32 R0, R0, UR11, 0x1, P0 ;  /* 0x0000000b00007c11 */ /* 0x000fe200080f0eff */
[----:B------:R-:W4:Y:S01]  /*12d60*/  LDL.LU R23, [R1+0x38] ;  /* 0x0000380001177983 */ /* 0x000f220000300800 */
[----:B------:R-:W-:Y:S01]  /*12d70*/  LEA R29, P2, R10, UR12, 0x1 ;  /* 0x0000000c0a1d7c11 */ /* 0x000fe2000f8408ff */
[----:B------:R-:W-:Y:S01]  /*12d80*/  IMAD R9, R3, UR9, RZ ;  /* 0x0000000903097c24 */ /* 0x000fe2000f8e02ff */
[----:B------:R-:W-:Y:S01]  /*12d90*/  ULDC UR11, c[0x0][0x240] ;  /* 0x00009000000b7ab9 */ /* 0x000fe20000000800 */
[----:B------:R-:W4:Y:S01]  /*12da0*/  LDL.LU R18, [R1+0x40] ;  /* 0x0000400001127983 */ /* 0x000f220000300800 */
[----:B------:R-:W-:-:S03]  /*12db0*/  UIMAD UR9, UR7, 0x1f, URZ ;  /* 0x0000001f070978a4 */ /* 0x000fc6000f8e023f */
[----:B------:R-:W-:Y:S01]  /*12dc0*/  STL [R1+0x2088], R4 ;  /* 0x0020880401007387 */ /* 0x000fe20000100800 */
[----:B------:R-:W-:-:S03]  /*12dd0*/  LEA R2, P1, R9, UR12, 0x1 ;  /* 0x0000000c09027c11 */ /* 0x000fc6000f8208ff */
[----:B------:R0:W-:Y:S04]  /*12de0*/  STL [R1+0x2084], R0 ;  /* 0x0020840001007387 */ /* 0x0001e80000100800 */
[----:B------:R-:W-:Y:S01]  /*12df0*/  STL [R1+0x1634], R29 ;  /* 0x0016341d01007387 */ /* 0x000fe20000100800 */
[----:B------:R-:W-:-:S03]  /*12e00*/  IMAD.U32 R28, RZ, RZ, UR9 ;  /* 0x00000009ff1c7e24 */ /* 0x000fc6000f8e00ff */
[----:B------:R-:W-:Y:S01]  /*12e10*/  STL [R1+0x2060], R29 ;  /* 0x0020601d01007387 */ /* 0x000fe20000100800 */
[----:B0-----:R-:W-:-:S03]  /*12e20*/  LEA.HI.X.SX32 R0, R10, UR13, 0x1, P2 ;  /* 0x0000000d0a007c11 */ /* 0x001fc600090f0eff */
[----:B------:R-:W4:Y:S01]  /*12e30*/  LDL.LU R14, [R1+0x48] ;  /* 0x00004800010e7983 */ /* 0x000f220000300800 */
[----:B------:R-:W-:-:S03]  /*12e40*/  LEA.HI.X.SX32 R3, R9, UR13, 0x1, P1 ;  /* 0x0000000d09037c11 */ /* 0x000fc600088f0eff */
[----:B------:R-:W4:Y:S04]  /*12e50*/  LDL.LU R13, [R1+0x54] ;  /* 0x00005400010d7983 */ /* 0x000f280000300800 */
[----:B------:R0:W-:Y:S04]  /*12e60*/  STL [R1+0x1630], R0 ;  /* 0x0016300001007387 */ /* 0x0001e80000100800 */
[----:B------:R-:W4:Y:S04]  /*12e70*/  LDL.LU R11, [R1+0x5c] ;  /* 0x00005c00010b7983 */ /* 0x000f280000300800 */
[----:B------:R-:W4:Y:S04]  /*12e80*/  LDL.LU R12, [R1+0x64] ;  /* 0x00006400010c7983 */ /* 0x000f280000300800 */
[----:B------:R-:W4:Y:S04]  /*12e90*/  LDL.LU R20, [R1+0x6c] ;  /* 0x00006c0001147983 */ /* 0x000f280000300800 */
[----:B------:R-:W4:Y:S04]  /*12ea0*/  LDL.LU R19, [R1+0x74] ;  /* 0x0000740001137983 */ /* 0x000f280000300800 */
[----:B------:R-:W-:Y:S04]  /*12eb0*/  STL [R1+0x2064], R28 ;  /* 0x0020641c01007387 */ /* 0x000fe80000100800 */
[----:B------:R-:W-:Y:S04]  /*12ec0*/  STL.64 [R1+0x1620], R2 ;  /* 0x0016200201007387 */ /* 0x000fe80000100a00 */
[----:B------:R1:W-:Y:S01]  /*12ed0*/  STL [R1+0x206c], R2 ;  /* 0x00206c0201007387 */ /* 0x0003e20000100800 */
[----:B0-----:R-:W-:-:S03]  /*12ee0*/  IMAD R0, R7, UR11, RZ ;  /* 0x0000000b07007c24 */ /* 0x001fc6000f8e02ff */
[----:B------:R0:W-:Y:S01]  /*12ef0*/  STL [R1+0x2068], R3 ;  /* 0x0020680301007387 */ /* 0x0001e20000100800 */
[----:B-1----:R-:W-:Y:S02]  /*12f00*/  IMAD R2, R8, UR11, RZ ;  /* 0x0000000b08027c24 */ /* 0x002fe4000f8e02ff */
[----:B0-----:R-:W-:-:S05]  /*12f10*/  IMAD R3, R6, UR11, RZ ;  /* 0x0000000b06037c24 */ /* 0x001fca000f8e02ff */
[----:B------:R-:W-:Y:S04]  /*12f20*/  STL [R1+0x14], R3 ;  /* 0x0000140301007387 */ /* 0x000fe80000100800 */
[----:B------:R-:W4:Y:S04]  /*12f30*/  LDL.LU R15, [R1+0x7c] ;  /* 0x00007c00010f7983 */ /* 0x000f280000300800 */
[----:B------:R0:W-:Y:S04]  /*12f40*/  STL [R1+0xc], R0 ;  /* 0x00000c0001007387 */ /* 0x0001e80000100800 */
[----:B------:R-:W-:Y:S01]  /*12f50*/  STL [R1+0x4], R2 ;  /* 0x0000040201007387 */ /* 0x000fe20000100800 */
[----:B--2---:R-:W-:-:S03]  /*12f60*/  IMAD R27, R16, UR11, RZ ;  /* 0x0000000b101b7c24 */ /* 0x004fc6000f8e02ff */
[----:B------:R-:W2:Y:S01]  /*12f70*/  LDL.LU R16, [R1+0x8c] ;  /* 0x00008c0001107983 */ /* 0x000ea20000300800 */
[----:B0-----:R-:W-:Y:S02]  /*12f80*/  IMAD R0, R5, UR11, RZ ;  /* 0x0000000b05007c24 */ /* 0x001fe4000f8e02ff */
[----:B---3--:R-:W-:-:S03]  /*12f90*/  IMAD R26, R25, UR11, RZ ;  /* 0x0000000b191a7c24 */ /* 0x008fc6000f8e02ff */
[----:B------:R-:W-:Y:S01]  /*12fa0*/  STL [R1], R0 ;  /* 0x0000000001007387 */ /* 0x000fe20000100800 */
[----:B----4-:R-:W-:-:S03]  /*12fb0*/  IMAD R5, R17, UR11, RZ ;  /* 0x0000000b11057c24 */ /* 0x010fc6000f8e02ff */
[----:B------:R-:W-:Y:S04]  /*12fc0*/  STL [R1+0x208c], R27 ;  /* 0x00208c1b01007387 */ /* 0x000fe80000100800 */
[----:B------:R-:W-:Y:S04]  /*12fd0*/  STL [R1+0x2090], R26 ;  /* 0x0020901a01007387 */ /* 0x000fe80000100800 */
[----:B------:R-:W3:Y:S01]  /*12fe0*/  LDL.LU R17, [R1+0x94] ;  /* 0x0000940001117983 */ /* 0x000ee20000300800 */
[----:B------:R-:W-:Y:S02]  /*12ff0*/  IMAD R6, R24, UR11, RZ ;  /* 0x0000000b18067c24 */ /* 0x000fe4000f8e02ff */
[----:B------:R-:W-:Y:S01]  /*13000*/  IMAD R7, R23, UR11, RZ ;  /* 0x0000000b17077c24 */ /* 0x000fe2000f8e02ff */
[----:B------:R-:W-:Y:S01]  /*13010*/  STL [R1+0x2094], R5 ;  /* 0x0020940501007387 */ /* 0x000fe20000100800 */
[----:B------:R-:W-:-:S03]  /*13020*/  IMAD R8, R18, UR11, RZ ;  /* 0x0000000b12087c24 */ /* 0x000fc6000f8e02ff */
[----:B------:R-:W-:Y:S04]  /*13030*/  STL [R1+0x2080], R6 ;  /* 0x0020800601007387 */ /* 0x000fe80000100800 */
[----:B------:R-:W-:Y:S04]  /*13040*/  STL [R1+0x207c], R7 ;  /* 0x00207c0701007387 */ /* 0x000fe80000100800 */
[----:B------:R-:W4:Y:S01]  /*13050*/  LDL.LU R18, [R1+0xc8] ;  /* 0x0000c80001127983 */ /* 0x000f220000300800 */
[----:B------:R-:W-:-:S03]  /*13060*/  IMAD R9, R14, UR11, RZ ;  /* 0x0000000b0e097c24 */ /* 0x000fc6000f8e02ff */
[----:B------:R-:W-:Y:S01]  /*13070*/  STL [R1+0x2078], R8 ;  /* 0x0020780801007387 */ /* 0x000fe20000100800 */
[----:B------:R-:W-:-:S03]  /*13080*/  IMAD R10, R13, UR11, RZ ;  /* 0x0000000b0d0a7c24 */ /* 0x000fc6000f8e02ff */
[----:B------:R-:W-:Y:S01]  /*13090*/  STL [R1+0x2074], R9 ;  /* 0x0020740901007387 */ /* 0x000fe20000100800 */
[----:B------:R-:W-:-:S03]  /*130a0*/  IMAD R11, R11, UR11, RZ ;  /* 0x0000000b0b0b7c24 */ /* 0x000fc6000f8e02ff */
[----:B------:R-:W-:Y:S01]  /*130b0*/  STL [R1+0x2098], R10 ;  /* 0x0020980a01007387 */ /* 0x000fe20000100800 */
[----:B------:R-:W-:-:S03]  /*130c0*/  IMAD R12, R12, UR11, RZ ;  /* 0x0000000b0c0c7c24 */ /* 0x000fc6000f8e02ff */
[----:B------:R0:W-:Y:S01]  /*130d0*/  STL [R1+0x209c], R11 ;  /* 0x00209c0b01007387 */ /* 0x0001e20000100800 */
[----:B------:R-:W-:-:S03]  /*130e0*/  IMAD R13, R20, UR11, RZ ;  /* 0x0000000b140d7c24 */ /* 0x000fc6000f8e02ff */
[----:B------:R-:W-:Y:S01]  /*130f0*/  STL [R1+0x20a0], R12 ;  /* 0x0020a00c01007387 */ /* 0x000fe20000100800 */
[----:B------:R-:W-:-:S03]  /*13100*/  IMAD R14, R19, UR11, RZ ;  /* 0x0000000b130e7c24 */ /* 0x000fc6000f8e02ff */
[----:B------:R1:W-:Y:S04]  /*13110*/  STL [R1+0x20a4], R13 ;  /* 0x0020a40d01007387 */ /* 0x0003e80000100800 */
[----:B------:R-:W4:Y:S04]  /*13120*/  LDL.LU R19, [R1+0xe8] ;  /* 0x0000e80001137983 */ /* 0x000f280000300800 */
[----:B------:R-:W4:Y:S04]  /*13130*/  LDL.LU R20, [R1+0xf0] ;  /* 0x0000f00001147983 */ /* 0x000f280000300800 */
[----:B------:R-:W-:Y:S04]  /*13140*/  STL [R1+0x20a8], R14 ;  /* 0x0020a80e01007387 */ /* 0x000fe80000100800 */
[----:B------:R-:W4:Y:S04]  /*13150*/  LDL.LU R21, [R1+0x154] ;  /* 0x0001540001157983 */ /* 0x000f280000300800 */
[----:B------:R-:W4:Y:S01]  /*13160*/  LDL.LU R22, [R1+0x158] ;  /* 0x0001580001167983 */ /* 0x000f220000300800 */
[----:B------:R-:W-:-:S05]  /*13170*/  IMAD R15, R15, UR11, RZ ;  /* 0x0000000b0f0f7c24 */ /* 0x000fca000f8e02ff */
[----:B------:R-:W-:Y:S04]  /*13180*/  STL [R1+0x20ac], R15 ;  /* 0x0020ac0f01007387 */ /* 0x000fe80000100800 */
[----:B------:R-:W4:Y:S04]  /*13190*/  LDL.LU R23, [R1+0x15c] ;  /* 0x00015c0001177983 */ /* 0x000f280000300800 */
[----:B------:R-:W4:Y:S01]  /*131a0*/  LDL.LU R24, [R1+0x16c] ;  /* 0x00016c0001187983 */ /* 0x000f220000300800 */
[----:B--2---:R-:W-:-:S05]  /*131b0*/  IMAD R16, R16, UR11, RZ ;  /* 0x0000000b10107c24 */ /* 0x004fca000f8e02ff */
[----:B------:R-:W-:Y:S04]  /*131c0*/  STL [R1+0x20b0], R16 ;  /* 0x0020b01001007387 */ /* 0x000fe80000100800 */
[----:B------:R-:W2:Y:S04]  /*131d0*/  LDL.LU R25, [R1+0x170] ;  /* 0x0001700001197983 */ /* 0x000ea80000300800 */
[----:B0-----:R-:W1:Y:S04]  /*131e0*/  LDL.LU R11, [R1+0x174] ;  /* 0x00017400010b7983 */ /* 0x001e680000300800 */
[----:B------:R-:W2:Y:S04]  /*131f0*/  LDL.LU R10, [R1+0x178] ;  /* 0x00017800010a7983 */ /* 0x000ea80000300800 */
[----:B------:R-:W2:Y:S04]  /*13200*/  LDL.LU R9, [R1+0x17c] ;  /* 0x00017c0001097983 */ /* 0x000ea80000300800 */
[----:B------:R-:W2:Y:S04]  /*13210*/  LDL.LU R0, [R1+0x180] ;  /* 0x0001800001007983 */ /* 0x000ea80000300800 */
[----:B------:R-:W2:Y:S01]  /*13220*/  LDL.LU R4, [R1+0x184] ;  /* 0x0001840001047983 */ /* 0x000ea20000300800 */
[----:B---3--:R-:W-:-:S05]  /*13230*/  IMAD R17, R17, UR11, RZ ;  /* 0x0000000b11117c24 */ /* 0x008fca000f8e02ff */
[----:B------:R-:W-:Y:S04]  /*13240*/  STL [R1+0x20b4], R17 ;  /* 0x0020b41101007387 */ /* 0x000fe80000100800 */
        /* <DEDUP_REMOVED lines=10> */
[----:B----4-:R-:W-:-:S02]  /*132f0*/  IMAD R18, R18, UR11, RZ ;  /* 0x0000000b12127c24 */ /* 0x010fc4000f8e02ff */
[----:B------:R-:W-:Y:S02]  /*13300*/  IMAD R19, R19, UR11, RZ ;  /* 0x0000000b13137c24 */ /* 0x000fe4000f8e02ff */
[----:B------:R-:W-:Y:S02]  /*13310*/  IMAD R20, R20, UR11, RZ ;  /* 0x0000000b14147c24 */ /* 0x000fe4000f8e02ff */
[----:B------:R-:W-:Y:S01]  /*13320*/  IMAD R21, R21, UR11, RZ ;  /* 0x0000000b15157c24 */ /* 0x000fe2000f8e02ff */
[----:B------:R-:W-:Y:S01]  /*13330*/  STL [R1+0x20b8], R18 ;  /* 0x0020b81201007387 */ /* 0x000fe20000100800 */
[----:B------:R-:W-:-:S03]  /*13340*/  IMAD R22, R22, UR11, RZ ;  /* 0x0000000b16167c24 */ /* 0x000fc6000f8e02ff */
[----:B------:R-:W-:Y:S04]  /*13350*/  STL [R1+0x20bc], R19 ;  /* 0x0020bc1301007387 */ /* 0x000fe80000100800 */
[----:B------:R-:W-:Y:S04]  /*13360*/  STL [R1+0x20c0], R20 ;  /* 0x0020c01401007387 */ /* 0x000fe80000100800 */
[----:B------:R-:W-:Y:S04]  /*13370*/  STL [R1+0x20c4], R21 ;  /* 0x0020c41501007387 */ /* 0x000fe80000100800 */
[----:B------:R-:W-:Y:S01]  /*13380*/  STL [R1+0x20c8], R22 ;  /* 0x0020c81601007387 */ /* 0x000fe20000100800 */
[----:B------:R-:W-:-:S02]  /*13390*/  IMAD R23, R23, UR11, RZ ;  /* 0x0000000b17177c24 */ /* 0x000fc4000f8e02ff */
[----:B------:R-:W-:-:S03]  /*133a0*/  IMAD R24, R24, UR11, RZ ;  /* 0x0000000b18187c24 */ /* 0x000fc6000f8e02ff */
[----:B------:R-:W-:Y:S04]  /*133b0*/  STL [R1+0x20cc], R23 ;  /* 0x0020cc1701007387 */ /* 0x000fe80000100800 */
[----:B------:R-:W-:Y:S01]  /*133c0*/  STL [R1+0x20d0], R24 ;  /* 0x0020d01801007387 */ /* 0x000fe20000100800 */
[----:B--2---:R-:W-:Y:S02]  /*133d0*/  IMAD R25, R25, UR11, RZ ;  /* 0x0000000b19197c24 */ /* 0x004fe4000f8e02ff */
[----:B-1----:R-:W-:-:S03]  /*133e0*/  IMAD R13, R11, UR11, RZ ;  /* 0x0000000b0b0d7c24 */ /* 0x002fc6000f8e02ff */
[----:B------:R-:W-:Y:S01]  /*133f0*/  STL [R1+0x20d4], R25 ;  /* 0x0020d41901007387 */ /* 0x000fe20000100800 */
[----:B------:R-:W-:-:S03]  /*13400*/  IMAD R12, R10, UR11, RZ ;  /* 0x0000000b0a0c7c24 */ /* 0x000fc6000f8e02ff */
[----:B------:R-:W-:Y:S01]  /*13410*/  STL [R1+0x8], R13 ;  /* 0x0000080d01007387 */ /* 0x000fe20000100800 */
[----:B------:R-:W-:-:S03]  /*13420*/  IMAD R11, R9, UR11, RZ ;  /* 0x0000000b090b7c24 */ /* 0x000fc6000f8e02ff */
[----:B------:R-:W-:Y:S01]  /*13430*/  STL [R1+0x20], R12 ;  /* 0x0000200c01007387 */ /* 0x000fe20000100800 */
[----:B------:R-:W-:-:S03]  /*13440*/  IMAD R10, R0, UR11, RZ ;  /* 0x0000000b000a7c24 */ /* 0x000fc6000f8e02ff */
[----:B------:R-:W-:Y:S01]  /*13450*/  STL [R1+0x28], R11 ;  /* 0x0000280b01007387 */ /* 0x000fe20000100800 */
[----:B------:R-:W-:-:S03]  /*13460*/  IMAD R9, R4, UR11, RZ ;  /* 0x0000000b04097c24 */ /* 0x000fc6000f8e02ff */
[----:B------:R-:W2:Y:S04]  /*13470*/  LDL.LU R0, [R1+0x1b4] ;  /* 0x0001b40001007983 */ /* 0x000ea80000300800 */
[----:B------:R-:W-:Y:S04]  /*13480*/  STL [R1+0x30], R10 ;  /* 0x0000300a01007387 */ /* 0x000fe80000100800 */
[----:B------:R-:W4:Y:S04]  /*13490*/  LDL.LU R4, [R1+0x1b8] ;  /* 0x0001b80001047983 */ /* 0x000f280000300800 */
[----:B------:R3:W-:Y:S02]  /*134a0*/  STL [R1+0x38], R9 ;  /* 0x0000380901007387 */ /* 0x0007e40000100800 */
[----:B---3--:R-:W-:-:S02]  /*134b0*/  IMAD R9, R8, UR11, RZ ;  /* 0x0000000b08097c24 */ /* 0x008fc4000f8e02ff */
[----:B------:R-:W-:Y:S02]  /*134c0*/  IMAD R8, R7, UR11, RZ ;  /* 0x0000000b07087c24 */ /* 0x000fe4000f8e02ff */
[----:B------:R-:W-:Y:S02]  /*134d0*/  IMAD R7, R6, UR11, RZ ;  /* 0x0000000b06077c24 */ /* 0x000fe4000f8e02ff */
[----:B------:R-:W-:Y:S01]  /*134e0*/  IMAD R6, R5, UR11, RZ ;  /* 0x0000000b05067c24 */ /* 0x000fe2000f8e02ff */
[----:B------:R-:W-:Y:S01]  /*134f0*/  STL [R1+0x40], R9 ;  /* 0x0000400901007387 */ /* 0x000fe20000100800 */
[----:B------:R-:W-:-:S03]  /*13500*/  IMAD R5, R26, UR11, RZ ;  /* 0x0000000b1a057c24 */ /* 0x000fc6000f8e02ff */
[----:B------:R-:W-:Y:S04]  /*13510*/  STL [R1+0x48], R8 ;  /* 0x0000480801007387 */ /* 0x000fe80000100800 */
[----:B------:R0:W-:Y:S04]  /*13520*/  STL [R1+0x54], R7 ;  /* 0x0000540701007387 */ /* 0x0001e80000100800 */
[----:B------:R1:W-:Y:S04]  /*13530*/  STL [R1+0x5c], R6 ;  /* 0x00005c0601007387 */ /* 0x0003e80000100800 */
[----:B------:R3:W-:Y:S01]  /*13540*/  STL [R1+0x64], R5 ;  /* 0x0000640501007387 */ /* 0x0007e20000100800 */
[----:B0-----:R-:W-:-:S02]  /*13550*/  IMAD R7, R27, UR11, RZ ;  /* 0x0000000b1b077c24 */ /* 0x001fc4000f8e02ff */
[----:B-1----:R-:W-:-:S03]  /*13560*/  IMAD R6, R3, UR11, RZ ;  /* 0x0000000b03067c24 */ /* 0x002fc6000f8e02ff */
[----:B------:R-:W-:Y:S01]  /*13570*/  STL [R1+0x6c], R7 ;  /* 0x00006c0701007387 */ /* 0x000fe20000100800 */
[----:B------:R-:W-:Y:S02]  /*13580*/  IMAD R3, R28, UR11, RZ ;  /* 0x0000000b1c037c24 */ /* 0x000fe4000f8e02ff */
[----:B---3--:R-:W-:Y:S01]  /*13590*/  IMAD R5, R2, UR11, RZ ;  /* 0x0000000b02057c24 */ /* 0x008fe2000f8e02ff */
[----:B------:R-:W-:Y:S01]  /*135a0*/  STL [R1+0x74], R6 ;  /* 0x0000740601007387 */ /* 0x000fe20000100800 */
[----:B------:R-:W-:-:S03]  /*135b0*/  IMAD R2, R29, UR11, RZ ;  /* 0x0000000b1d027c24 */ /* 0x000fc6000f8e02ff */
[----:B------:R-:W-:Y:S04]  /*135c0*/  STL [R1+0x7c], R5 ;  /* 0x00007c0501007387 */ /* 0x000fe80000100800 */
[----:B------:R-:W3:Y:S04]  /*135d0*/  LDL.LU R25, [R1+0x1c0] ;  /* 0x0001c00001197983 */ /* 0x000ee80000300800 */
[----:B------:R-:W-:Y:S04]  /*135e0*/  STL [R1+0x8c], R3 ;  /* 0x00008c0301007387 */ /* 0x000fe80000100800 */
[----:B------:R-:W3:Y:S04]  /*135f0*/  LDL.LU R24, [R1+0x1c4] ;  /* 0x0001c40001187983 */ /* 0x000ee80000300800 */
[----:B------:R2:W-:Y:S04]  /*13600*/  STL [R1+0x94], R2 ;  /* 0x0000940201007387 */ /* 0x0005e80000100800 */
        /* <DEDUP_REMOVED lines=18> */
[----:B--2---:R-:W-:-:S05]  /*13730*/  IMAD R2, R0, UR11, RZ ;  /* 0x0000000b00027c24 */ /* 0x004fca000f8e02ff */
[----:B------:R0:W-:Y:S01]  /*13740*/  STL [R1+0xc8], R2 ;  /* 0x0000c80201007387 */ /* 0x0001e20000100800 */
[----:B----4-:R-:W-:-:S03]  /*13750*/  IMAD R0, R4, UR11, RZ ;  /* 0x0000000b04007c24 */ /* 0x010fc6000f8e02ff */
[----:B------:R-:W2:Y:S04]  /*13760*/  LDL.LU R7, [R1+0x248] ;  /* 0x0002480001077983 */ /* 0x000ea80000300800 */
[----:B------:R1:W-:Y:S04]  /*13770*/  STL [R1+0xe8], R0 ;  /* 0x0000e80001007387 */ /* 0x0003e80000100800 */
[----:B------:R-:W4:Y:S04]  /*13780*/  LDL.LU R6, [R1+0x24c] ;  /* 0x00024c0001067983 */ /* 0x000f280000300800 */
[----:B------:R-:W4:Y:S04]  /*13790*/  LDL.LU R5, [R1+0x250] ;  /* 0x0002500001057983 */ /* 0x000f280000300800 */
[----:B------:R-:W4:Y:S04]  /*137a0*/  LDL.LU R26, [R1+0x254] ;  /* 0x00025400011a7983 */ /* 0x000f280000300800 */
[----:B------:R-:W4:Y:S04]  /*137b0*/  LDL.LU R27, [R1+0x25c] ;  /* 0x00025c00011b7983 */ /* 0x000f280000300800 */
[----:B------:R-:W4:Y:S04]  /*137c0*/  LDL.LU R3, [R1+0x260] ;  /* 0x0002600001037983 */ /* 0x000f280000300800 */
[----:B0-----:R-:W4:Y:S04]  /*137d0*/  LDL.LU R2, [R1+0x26c] ;  /* 0x00026c0001027983 */ /* 0x001f280000300800 */
[----:B-1----:R-:W4:Y:S04]  /*137e0*/  LDL.LU R0, [R1+0x274] ;  /* 0x0002740001007983 */ /* 0x002f280000300800 */
[----:B------:R-:W4:Y:S01]  /*137f0*/  LDL.LU R4, [R1+0x2b0] ;  /* 0x0002b00001047983 */ /* 0x000f220000300800 */
[----:B---3--:R-:W-:-:S02]  /*13800*/  IMAD R25, R25, UR11, RZ ;  /* 0x0000000b19197c24 */ /* 0x008fc4000f8e02ff */
[----:B------:R-:W-:-:S03]  /*13810*/  IMAD R24, R24, UR11, RZ ;  /* 0x0000000b18187c24 */ /* 0x000fc6000f8e02ff */
[----:B------:R0:W-:Y:S04]  /*13820*/  STL [R1+0xf0], R25 ;  /* 0x0000f01901007387 */ /* 0x0001e80000100800 */
[----:B------:R1:W-:Y:S01]  /*13830*/  STL [R1+0x154], R24 ;  /* 0x0001541801007387 */ /* 0x0003e20000100800 */
[----:B0-----:R-:W-:Y:S02]  /*13840*/  IMAD R25, R23, UR11, RZ ;  /* 0x0000000b17197c24 */ /* 0x001fe4000f8e02ff */
[----:B-1----:R-:W-:Y:S02]  /*13850*/  IMAD R24, R22, UR11, RZ ;  /* 0x0000000b16187c24 */ /* 0x002fe4000f8e02ff */
[----:B------:R-:W-:Y:S01]  /*13860*/  IMAD R23, R21, UR11, RZ ;  /* 0x0000000b15177c24 */ /* 0x000fe2000f8e02ff */
        /* <DEDUP_REMOVED lines=28> */
[----:B------:R-:W-:Y:S04]  /*13a30*/  STL [R1+0x1a0], R11 ;  /* 0x0001a00b01007387 */ /* 0x000fe80000100800 */
[----:B------:R-:W3:Y:S04]  /*13a40*/  LDL.LU R28, [R1+0x2b4] ;  /* 0x0002b400011c7983 */ /* 0x000ee80000300800 */
[----:B------:R-:W-:Y:S04]  /*13a50*/  STL [R1+0x1a4], R10 ;  /* 0x0001a40a01007387 */ /* 0x000fe80000100800 */
[----:B------:R-:W3:Y:S01]  /*13a60*/  LDL.LU R29, [R1+0x2b8] ;  /* 0x0002b800011d7983 */ /* 0x000ee20000300800 */
[----:B------:R-:W-:-:S03]  /*13a70*/  IMAD R8, R8, UR11, RZ ;  /* 0x0000000b08087c24 */ /* 0x000fc6000f8e02ff */
[----:B------:R-:W-:Y:S04]  /*13a80*/  STL [R1+0x1a8], R9 ;  /* 0x0001a80901007387 */ /* 0x000fe80000100800 */
[----:B------:R-:W-:Y:S01]  /*13a90*/  STL [R1+0x1ac], R8 ;  /* 0x0001ac0801007387 */ /* 0x000fe20000100800 */
[----:B--2---:R-:W-:Y:S02]  /*13aa0*/  IMAD R7, R7, UR11, RZ ;  /* 0x0000000b07077c24 */ /* 0x004fe4000f8e02ff */
[----:B----4-:R-:W-:-:S03]  /*13ab0*/  IMAD R6, R6, UR11, RZ ;  /* 0x0000000b06067c24 */ /* 0x010fc6000f8e02ff */
[----:B------:R0:W-:Y:S01]  /*13ac0*/  STL [R1+0x1b0], R7 ;  /* 0x0001b00701007387 */ /* 0x0001e20000100800 */
[----:B------:R-:W-:-:S03]  /*13ad0*/  IMAD R5, R5, UR11, RZ ;  /* 0x0000000b05057c24 */ /* 0x000fc6000f8e02ff */
[----:B------:R1:W-:Y:S04]  /*13ae0*/  STL [R1+0x1b4], R6 ;  /* 0x0001b40601007387 */ /* 0x0003e80000100800 */
[----:B------:R2:W-:Y:S01]  /*13af0*/  STL [R1+0x1b8], R5 ;  /* 0x0001b80501007387 */ /* 0x0005e20000100800 */
[----:B0-----:R-:W-:Y:S02]  /*13b00*/  IMAD R7, R26, UR11, RZ ;  /* 0x0000000b1a077c24 */ /* 0x001fe4000f8e02ff */
[----:B-1----:R-:W-:-:S03]  /*13b10*/  IMAD R6, R27, UR11, RZ ;  /* 0x0000000b1b067c24 */ /* 0x002fc6000f8e02ff */
[----:B------:R-:W-:Y:S01]  /*13b20*/  STL [R1+0x1c0], R7 ;  /* 0x0001c00701007387 */ /* 0x000fe20000100800 */
[----:B--2---:R-:W-:Y:S02]  /*13b30*/  IMAD R5, R3, UR11, RZ ;  /* 0x0000000b03057c24 */ /* 0x004fe4000f8e02ff */
[----:B------:R-:W-:Y:S01]  /*13b40*/  IMAD R3, R2, UR11, RZ ;  /* 0x0000000b02037c24 */ /* 0x000fe2000f8e02ff */
[----:B------:R-:W-:Y:S01]  /*13b50*/  STL [R1+0x1c4], R6 ;  /* 0x0001c40601007387 */ /* 0x000fe20000100800 */
[----:B------:R-:W-:-:S03]  /*13b60*/  IMAD R2, R0, UR11, RZ ;  /* 0x0000000b00027c24 */ /* 0x000fc6000f8e02ff */
[----:B------:R-:W-:Y:S01]  /*13b70*/  STL [R1+0x1c8], R5 ;  /* 0x0001c80501007387 */ /* 0x000fe20000100800 */
[----:B------:R-:W-:-:S03]  /*13b80*/  IMAD R0, R4, UR11, RZ ;  /* 0x0000000b04007c24 */ /* 0x000fc6000f8e02ff */
[----:B------:R-:W-:Y:S04]  /*13b90*/  STL [R1+0x1cc], R3 ;  /* 0x0001cc0301007387 */ /* 0x000fe80000100800 */
[----:B------:R-:W2:Y:S04]  /*13ba0*/  LDL.LU R25, [R1+0x2bc] ;  /* 0x0002bc0001197983 */ /* 0x000ea80000300800 */
[----:B------:R-:W-:Y:S04]  /*13bb0*/  STL [R1+0x1dc], R2 ;  /* 0x0001dc0201007387 */ /* 0x000fe80000100800 */
[----:B------:R-:W4:Y:S04]  /*13bc0*/  LDL.LU R24, [R1+0x2c0] ;  /* 0x0002c00001187983 */ /* 0x000f280000300800 */
[----:B------:R0:W-:Y:S04]  /*13bd0*/  STL [R1+0x1e0], R0 ;  /* 0x0001e00001007387 */ /* 0x0001e80000100800 */
        /* <DEDUP_REMOVED lines=15> */
[----:B0-----:R-:W4:Y:S04]  /*13cd0*/  LDL.LU R0, [R1+0x34c] ;  /* 0x00034c0001007983 */ /* 0x001f280000300800 */
[----:B------:R-:W4:Y:S04]  /*13ce0*/  LDL.LU R4, [R1+0x350] ;  /* 0x0003500001047983 */ /* 0x000f280000300800 */
[----:B------:R-:W4:Y:S01]  /*13cf0*/  LDL.LU R8, [R1+0x354] ;  /* 0x0003540001087983 */ /* 0x000f220000300800 */
[----:B---3--:R-:W-:-:S05]  /*13d00*/  IMAD R3, R28, UR11, RZ ;  /* 0x0000000b1c037c24 */ /* 0x008fca000f8e02ff */
[----:B------:R0:W-:Y:S01]  /*13d10*/  STL [R1+0x1e4], R3 ;  /* 0x0001e40301007387 */ /* 0x0001e20000100800 */
[----:B------:R-:W-:-:S03]  /*13d20*/  IMAD R2, R29, UR11, RZ ;  /* 0x0000000b1d027c24 */ /* 0x000fc6000f8e02ff */
[----:B------:R-:W3:Y:S04]  /*13d30*/  LDL.LU R7, [R1+0x358] ;  /* 0x0003580001077983 */ /* 0x000ee80000300800 */
[----:B------:R1:W-:Y:S04]  /*13d40*/  STL [R1+0x20c], R2 ;  /* 0x00020c0201007387 */ /* 0x0003e80000100800 */
[----:B------:R-:W3:Y:S04]  /*13d50*/  LDL.LU R6, [R1+0x35c] ;  /* 0x00035c0001067983 */ /* 0x000ee80000300800 */
[----:B------:R-:W3:Y:S04]  /*13d60*/  LDL.LU R5, [R1+0x360] ;  /* 0x0003600001057983 */ /* 0x000ee80000300800 */
[----:B------:R-:W3:Y:S04]  /*13d70*/  LDL.LU R26, [R1+0x364] ;  /* 0x00036400011a7983 */ /* 0x000ee80000300800 */
[----:B------:R-:W3:Y:S04]  /*13d80*/  LDL.LU R27, [R1+0x378] ;  /* 0x00037800011b7983 */ /* 0x000ee80000300800 */
[----:B0-----:R-:W3:Y:S04]  /*13d90*/  LDL.LU R3, [R1+0x374] ;  /* 0x0003740001037983 */ /* 0x001ee80000300800 */
[----:B-1----:R-:W3:Y:S04]  /*13da0*/  LDL.LU R2, [R1+0x38c] ;  /* 0x00038c0001027983 */ /* 0x002ee80000300800 */
[----:B------:R-:W3:Y:S04]  /*13db0*/  LDL.LU R28, [R1+0x39c] ;  /* 0x00039c00011c7983 */ /* 0x000ee80000300800 */
[----:B------:R-:W3:Y:S01]  /*13dc0*/  LDL.LU R29, [R1+0x3ac] ;  /* 0x0003ac00011d7983 */ /* 0x000ee20000300800 */
[----:B--2---:R-:W-:-:S02]  /*13dd0*/  IMAD R25, R25, UR11, RZ ;  /* 0x0000000b19197c24 */ /* 0x004fc4000f8e02ff */
[----:B----4-:R-:W-:-:S03]  /*13de0*/  IMAD R24, R24, UR11, RZ ;  /* 0x0000000b18187c24 */ /* 0x010fc6000f8e02ff */
        /* <DEDUP_REMOVED lines=37> */
[----:B------:R0:W-:Y:S02]  /*14040*/  STL [R1+0x26c], R9 ;  /* 0x00026c0901007387 */ /* 0x0001e40000100800 */
[----:B0-----:R-:W-:-:S02]  /*14050*/  IMAD R9, R8, UR11, RZ ;  /* 0x0000000b08097c24 */ /* 0x001fc4000f8e02ff */
[----:B---3--:R-:W-:-:S03]  /*14060*/  IMAD R8, R7, UR11, RZ ;  /* 0x0000000b07087c24 */ /* 0x008fc6000f8e02ff */
[----:B------:R-:W-:Y:S01]  /*14070*/  STL [R1+0x274], R9 ;  /* 0x0002740901007387 */ /* 0x000fe20000100800 */
[----:B------:R-:W-:-:S03]  /*14080*/  IMAD R7, R6, UR11, RZ ;  /* 0x0000000b06077c24 */ /* 0x000fc6000f8e02ff */
[----:B------:R-:W-:Y:S01]  /*14090*/  STL [R1+0x2b0], R8 ;  /* 0x0002b00801007387 */ /* 0x000fe20000100800 */
[----:B------:R-:W-:-:S03]  /*140a0*/  IMAD R6, R5, UR11, RZ ;  /* 0x0000000b05067c24 */ /* 0x000fc6000f8e02ff */
[----:B------:R0:W-:Y:S01]  /*140b0*/  STL [R1+0x2b4], R7 ;  /* 0x0002b40701007387 */ /* 0x0001e20000100800 */
[----:B------:R-:W-:-:S03]  /*140c0*/  IMAD R5, R26, UR11, RZ ;  /* 0x0000000b1a057c24 */ /* 0x000fc6000f8e02ff */
[----:B------:R1:W-:Y:S04]  /*140d0*/  STL [R1+0x2b8], R6 ;  /* 0x0002b80601007387 */ /* 0x0003e80000100800 */
[----:B------:R3:W-:Y:S01]  /*140e0*/  STL [R1+0x2bc], R5 ;  /* 0x0002bc0501007387 */ /* 0x0007e20000100800 */
[----:B0-----:R-:W-:Y:S02]  /*140f0*/  IMAD R7, R27, UR11, RZ ;  /* 0x0000000b1b077c24 */ /* 0x001fe4000f8e02ff */
[----:B-1----:R-:W-:-:S03]  /*14100*/  IMAD R6, R3, UR11, RZ ;  /* 0x0000000b03067c24 */ /* 0x002fc6000f8e02ff */
[----:B------:R-:W-:Y:S01]  /*14110*/  STL [R1+0x2c0], R7 ;  /* 0x0002c00701007387 */ /* 0x000fe20000100800 */
[----:B---3--:R-:W-:Y:S02]  /*14120*/  IMAD R5, R2, UR11, RZ ;  /* 0x0000000b02057c24 */ /* 0x008fe4000f8e02ff */
[----:B------:R-:W-:Y:S01]  /*14130*/  IMAD R3, R28, UR11, RZ ;  /* 0x0000000b1c037c24 */ /* 0x000fe2000f8e02ff */
        /* <DEDUP_REMOVED lines=374> */
[----:B------:R0:W-:Y:S04]  /*158a0*/  STL [R1+0xc4], R5 ;  /* 0x0000c40501007387 */ /* 0x0001e80000100800 */
        /* <DEDUP_REMOVED lines=22> */
[----:B--2---:R-:W-:-:S05]  /*15a10*/  IMAD R6, R0, UR11, RZ ;  /* 0x0000000b00067c24 */ /* 0x004fca000f8e02ff */
[----:B------:R-:W-:Y:S01]  /*15a20*/  STL [R1+0xb8], R6 ;  /* 0x0000b80601007387 */ /* 0x000fe20000100800 */
[----:B----4-:R-:W-:-:S03]  /*15a30*/  IMAD R0, R4, UR11, RZ ;  /* 0x0000000b04007c24 */ /* 0x010fc6000f8e02ff */
[----:B------:R-:W2:Y:S04]  /*15a40*/  LDL.LU R29, [R1+0x34] ;  /* 0x00003400011d7983 */ /* 0x000ea80000300800 */
[----:B------:R0:W-:Y:S04]  /*15a50*/  STL [R1+0xb4], R0 ;  /* 0x0000b40001007387 */ /* 0x0001e80000100800 */
[----:B------:R-:W4:Y:S04]  /*15a60*/  LDL.LU R26, [R1+0x2c] ;  /* 0x00002c00011a7983 */ /* 0x000f280000300800 */
[----:B------:R-:W2:Y:S04]  /*15a70*/  LDL.LU R27, [R1+0x24] ;  /* 0x00002400011b7983 */ /* 0x000ea80000300800 */
[----:B------:R-:W2:Y:S04]  /*15a80*/  LDL.LU R4, [R1+0x1c] ;  /* 0x00001c0001047983 */ /* 0x000ea80000300800 */
[----:B0-----:R-:W2:Y:S04]  /*15a90*/  LDL.LU R0, [R1+0x10] ;  /* 0x0000100001007983 */ /* 0x001ea80000300800 */
[----:B------:R-:W2:Y:S04]  /*15aa0*/  LDL.LU R6, [R1+0x14] ;  /* 0x0000140001067983 */ /* 0x000ea80000300800 */
[----:B------:R-:W2:Y:S04]  /*15ab0*/  LDL.LU R7, [R1+0xc] ;  /* 0x00000c0001077983 */ /* 0x000ea80000300800 */
[----:B------:R-:W2:Y:S04]  /*15ac0*/  LDL.LU R8, [R1+0x4] ;  /* 0x0000040001087983 */ /* 0x000ea80000300800 */
[----:B------:R-:W2:Y:S01]  /*15ad0*/  LDL.LU R9, [R1] ;  /* 0x0000000001097983 */ /* 0x000ea20000300800 */
[----:B---3--:R-:W-:-:S05]  /*15ae0*/  IMAD R25, R25, UR11, RZ ;  /* 0x0000000b19197c24 */ /* 0x008fca000f8e02ff */
[----:B------:R0:W-:Y:S01]  /*15af0*/  STL [R1+0xb0], R25 ;  /* 0x0000b01901007387 */ /* 0x0001e20000100800 */
[----:B------:R-:W-:-:S03]  /*15b00*/  IMAD R24, R24, UR11, RZ ;  /* 0x0000000b18187c24 */ /* 0x000fc6000f8e02ff */
[----:B0-----:R-:W3:Y:S01]  /*15b10*/  LDL.LU R25, [R1+0x20d4] ;  /* 0x0020d40001197983 */ /* 0x001ee20000300800 */
[----:B------:R-:W-:-:S03]  /*15b20*/  IMAD R23, R23, UR11, RZ ;  /* 0x0000000b17177c24 */ /* 0x000fc6000f8e02ff */
[----:B------:R0:W-:Y:S01]  /*15b30*/  STL [R1+0xac], R24 ;  /* 0x0000ac1801007387 */ /* 0x0001e20000100800 */
[----:B------:R-:W-:Y:S02]  /*15b40*/  IMAD R22, R22, UR11, RZ ;  /* 0x0000000b16167c24 */ /* 0x000fe4000f8e02ff */
[----:B------:R-:W-:Y:S01]  /*15b50*/  IMAD R21, R21, UR11, RZ ;  /* 0x0000000b15157c24 */ /* 0x000fe2000f8e02ff */
[----:B0-----:R-:W3:Y:S01]  /*15b60*/  LDL.LU R24, [R1+0x20d0] ;  /* 0x0020d00001187983 */ /* 0x001ee20000300800 */
[----:B------:R-:W-:-:S03]  /*15b70*/  IMAD R20, R20, UR11, RZ ;  /* 0x0000000b14147c24 */ /* 0x000fc6000f8e02ff */
[----:B------:R0:W-:Y:S01]  /*15b80*/  STL [R1+0xa8], R23 ;  /* 0x0000a81701007387 */ /* 0x0001e20000100800 */
[----:B------:R-:W-:Y:S02]  /*15b90*/  IMAD R19, R19, UR11, RZ ;  /* 0x0000000b13137c24 */ /* 0x000fe4000f8e02ff */
[----:B------:R-:W-:Y:S01]  /*15ba0*/  IMAD R18, R18, UR11, RZ ;  /* 0x0000000b12127c24 */ /* 0x000fe2000f8e02ff */
[----:B0-----:R-:W3:Y:S04]  /*15bb0*/  LDL.LU R23, [R1+0x20cc] ;  /* 0x0020cc0001177983 */ /* 0x001ee80000300800 */
[----:B------:R0:W-:Y:S01]  /*15bc0*/  STL [R1+0xa4], R22 ;  /* 0x0000a41601007387 */ /* 0x0001e20000100800 */
[----:B------:R-:W-:Y:S02]  /*15bd0*/  IMAD R17, R17, UR11, RZ ;  /* 0x0000000b11117c24 */ /* 0x000fe4000f8e02ff */
[----:B------:R-:W-:Y:S01]  /*15be0*/  IMAD R16, R16, UR11, RZ ;  /* 0x0000000b10107c24 */ /* 0x000fe2000f8e02ff */
[----:B0-----:R-:W3:Y:S04]  /*15bf0*/  LDL.LU R22, [R1+0x20c8] ;  /* 0x0020c80001167983 */ /* 0x001ee80000300800 */
[----:B------:R0:W-:Y:S01]  /*15c00*/  STL [R1+0xa0], R21 ;  /* 0x0000a01501007387 */ /* 0x0001e20000100800 */
[----:B------:R-:W-:-:S03]  /*15c10*/  IMAD R15, R15, UR11, RZ ;  /* 0x0000000b0f0f7c24 */ /* 0x000fc6000f8e02ff */
        /* <DEDUP_REMOVED lines=22> */
[----:B------:R0:W-:Y:S04]  /*15d80*/  STL [R1+0x70], R13 ;  /* 0x0000700d01007387 */ /* 0x0001e80000100800 */
        /* <DEDUP_REMOVED lines=9> */
[----:B------:R0:W-:Y:S01]  /*15e20*/  STL [R1+0x2070], R3 ;  /* 0x0020700301007387 */ /* 0x0001e20000100800 */
[----:B----4-:R-:W-:-:S03]  /*15e30*/  IMAD R26, R26, UR11, RZ ;  /* 0x0000000b1a1a7c24 */ /* 0x010fc6000f8e02ff */
[----:B0-----:R-:W4:Y:S01]  /*15e40*/  LDL.LU R3, [R1+0x18] ;  /* 0x0000180001037983 */ /* 0x001f220000300800 */
[----:B--2---:R-:W-:-:S03]  /*15e50*/  IMAD R27, R27, UR11, RZ ;  /* 0x0000000b1b1b7c24 */ /* 0x004fc6000f8e02ff */
[----:B------:R0:W-:Y:S01]  /*15e60*/  STL [R1+0x2c], R26 ;  /* 0x00002c1a01007387 */ /* 0x0001e20000100800 */
[----:B------:R-:W-:-:S03]  /*15e70*/  IMAD R4, R4, UR11, RZ ;  /* 0x0000000b04047c24 */ /* 0x000fc6000f8e02ff */
[----:B0-----:R-:W2:Y:S04]  /*15e80*/  LDL.LU R26, [R1+0x2090] ;  /* 0x00209000011a7983 */ /* 0x001ea80000300800 */
[----:B------:R0:W-:Y:S04]  /*15e90*/  STL [R1+0x24], R27 ;  /* 0x0000241b01007387 */ /* 0x0001e80000100800 */
[----:B0-----:R-:W3:Y:S04]  /*15ea0*/  LDL.LU R27, [R1+0x208c] ;  /* 0x00208c00011b7983 */ /* 0x001ee80000300800 */
[----:B------:R0:W-:Y:S04]  /*15eb0*/  STL [R1+0x1c], R4 ;  /* 0x00001c0401007387 */ /* 0x0001e80000100800 */
[----:B0-----:R-:W2:Y:S01]  /*15ec0*/  LDL.LU R4, [R1+0x2088] ;  /* 0x0020880001047983 */ /* 0x001ea20000300800 */
[----:B----4-:R-:W-:-:S05]  /*15ed0*/  IMAD R3, R3, UR11, RZ ;  /* 0x0000000b03037c24 */ /* 0x010fca000f8e02ff */
[----:B------:R0:W-:Y:S02]  /*15ee0*/  STL [R1+0x18], R3 ;  /* 0x0000180301007387 */ /* 0x0001e40000100800 */
[----:B0-----:R-:W-:Y:S01]  /*15ef0*/  IMAD R3, R0, UR11, RZ ;  /* 0x0000000b00037c24 */ /* 0x001fe2000f8e02ff */
[----:B--2---:R-:W-:-:S05]  /*15f00*/  LEA R0, P2, R6, R4, 0x1 ;  /* 0x0000000406007211 */ /* 0x004fca00078408ff */
[----:B------:R0:W-:Y:S02]  /*15f10*/  STL [R1+0x2010], R0 ;  /* 0x0020100001007387 */ /* 0x0001e40000100800 */
[----:B0-----:R-:W-:-:S05]  /*15f20*/  LEA R0, P6, R7, R4, 0x1 ;  /* 0x0000000407007211 */ /* 0x001fca00078c08ff */
[----:B------:R0:W-:Y:S02]  /*15f30*/  STL [R1+0x2014], R0 ;  /* 0x0020140001007387 */ /* 0x0001e40000100800 */
[----:B0-----:R-:W-:-:S05]  /*15f40*/  LEA R0, P1, R8, R4, 0x1 ;  /* 0x0000000408007211 */ /* 0x001fca00078208ff */
[----:B------:R0:W-:Y:S02]  /*15f50*/  STL [R1+0x2018], R0 ;  /* 0x0020180001007387 */ /* 0x0001e40000100800 */
[----:B0-----:R-:W-:-:S05]  /*15f60*/  LEA R0, P0, R9, R4, 0x1 ;  /* 0x0000000409007211 */ /* 0x001fca00078008ff */
[----:B------:R3:W-:Y:S02]  /*15f70*/  STL [R1+0x201c], R0 ;  /* 0x00201c0001007387 */ /* 0x0007e40000100800 */
[----:B---3--:R-:W-:-:S05]  /*15f80*/  LEA R0, P5, R27, R4, 0x1 ;  /* 0x000000041b007211 */ /* 0x008fca00078a08ff */
[----:B------:R0:W-:Y:S02]  /*15f90*/  STL [R1+0x2020], R0 ;  /* 0x0020200001007387 */ /* 0x0001e40000100800 */
[----:B0-----:R-:W-:-:S05]  /*15fa0*/  LEA R0, P4, R26, R4, 0x1 ;  /* 0x000000041a007211 */ /* 0x001fca00078808ff */
[----:B------:R0:W-:Y:S04]  /*15fb0*/  STL [R1+0x2024], R0 ;  /* 0x0020240001007387 */ /* 0x0001e80000100800 */
[----:B0-----:R-:W2:Y:S02]  /*15fc0*/  LDL.LU R0, [R1+0x2084] ;  /* 0x0020840001007983 */ /* 0x001ea40000300800 */
[----:B--2---:R-:W-:-:S05]  /*15fd0*/  LEA.HI.X.SX32 R6, R6, R0, 0x1, P2 ;  /* 0x0000000006067211 */ /* 0x004fca00010f0eff */
[----:B------:R0:W-:Y:S02]  /*15fe0*/  STL [R1+0x2008], R6 ;  /* 0x0020080601007387 */ /* 0x0001e40000100800 */
[----:B0-----:R-:W-:-:S05]  /*15ff0*/  LEA R6, P3, R5, R4, 0x1 ;  /* 0x0000000405067211 */ /* 0x001fca00078608ff */
[----:B------:R0:W-:Y:S04]  /*16000*/  STL [R1+0x200c], R6 ;  /* 0x00200c0601007387 */ /* 0x0001e80000100800 */
[----:B0-----:R-:W2:Y:S01]  /*16010*/  LDL.LU R6, [R1+0x2080] ;  /* 0x0020800001067983 */ /* 0x001ea20000300800 */
[----:B------:R-:W-:-:S05]  /*16020*/  LEA.HI.X.SX32 R7, R7, R0, 0x1, P6 ;  /* 0x0000000007077211 */ /* 0x000fca00030f0eff */
[----:B------:R2:W-:Y:S02]  /*16030*/  STL [R1+0x2000], R7 ;  /* 0x0020000701007387 */ /* 0x0005e40000100800 */
[----:B--2---:R-:W-:-:S05]  /*16040*/  LEA R7, P2, R6, R4, 0x1 ;  /* 0x0000000406077211 */ /* 0x004fca00078408ff */
        /* <DEDUP_REMOVED lines=13> */
[----:B------:R2:W-:Y:S01]  /*16120*/  STL [R1+0x1fe8], R27 ;  /* 0x001fe81b01007387 */ /* 0x0005e20000100800 */
[----:B------:R-:W-:Y:S02]  /*16130*/  LEA.HI.X.SX32 R26, R26, R0, 0x1, P4 ;  /* 0x000000001a1a7211 */ /* 0x000fe400020f0eff */
[----:B--2---:R-:W-:-:S05]  /*16140*/  LEA R27, P5, R9, R4, 0x1 ;  /* 0x00000004091b7211 */ /* 0x004fca00078a08ff */
[----:B------:R0:W-:Y:S04]  /*16150*/  STL [R1+0x1fec], R27 ;  /* 0x001fec1b01007387 */ /* 0x0001e80000100800 */
[----:B------:R1:W-:Y:S01]  /*16160*/  STL [R1+0x1fe0], R26 ;  /* 0x001fe01a01007387 */ /* 0x0003e20000100800 */
[----:B0-----:R-:W-:Y:S02]  /*16170*/  LEA R27, P4, R10, R4, 0x1 ;  /* 0x000000040a1b7211 */ /* 0x001fe400078808ff */
[----:B-1----:R-:W-:-:S03]  /*16180*/  LEA.HI.X.SX32 R26, R5, R0, 0x1, P3 ;  /* 0x00000000051a7211 */ /* 0x002fc600018f0eff */
[----:B------:R0:W-:Y:S01]  /*16190*/  STL [R1+0x1fe4], R27 ;  /* 0x001fe41b01007387 */ /* 0x0001e20000100800 */
[----:B------:R-:W-:-:S03]  /*161a0*/  LEA.HI.X.SX32 R5, R6, R0, 0x1, P2 ;  /* 0x0000000006057211 */ /* 0x000fc600010f0eff */
[----:B------:R1:W-:Y:S01]  /*161b0*/  STL [R1+0x1fd8], R26 ;  /* 0x001fd81a01007387 */ /* 0x0003e20000100800 */
[----:B------:R-:W-:Y:S02]  /*161c0*/  LEA.HI.X.SX32 R6, R7, R0, 0x1, P1 ;  /* 0x0000000007067211 */ /* 0x000fe400008f0eff */
[-C--:B0-----:R-:W-:Y:S02]  /*161d0*/  LEA R27, P3, R11, R4.reuse, 0x1 ;  /* 0x000000040b1b7211 */ /* 0x081fe400078608ff */
[----:B-1----:R-:W-:-:S03]  /*161e0*/  LEA R26, P2, R12, R4, 0x1 ;  /* 0x000000040c1a7211 */ /* 0x002fc600078408ff */
[----:B------:R-:W-:Y:S01]  /*161f0*/  STL [R1+0x1fdc], R27 ;  /* 0x001fdc1b01007387 */ /* 0x000fe20000100800 */
[----:B------:R-:W-:-:S03]  /*16200*/  LEA.HI.X.SX32 R7, R8, R0, 0x1, P0 ;  /* 0x0000000008077211 */ /* 0x000fc600000f0eff */
[----:B------:R0:W-:Y:S04]  /*16210*/  STL [R1+0x1fd0], R5 ;  /* 0x001fd00501007387 */ /* 0x0001e80000100800 */
[----:B------:R-:W-:Y:S01]  /*16220*/  STL [R1+0x1fd4], R26 ;  /* 0x001fd41a01007387 */ /* 0x000fe20000100800 */
[----:B0-----:R-:W-:-:S03]  /*16230*/  LEA R5, P1, R13, R4, 0x1 ;  /* 0x000000040d057211 */ /* 0x001fc600078208ff */
[----:B------:R0:W-:Y:S04]  /*16240*/  STL [R1+0x1fc8], R6 ;  /* 0x001fc80601007387 */ /* 0x0001e80000100800 */
[----:B------:R1:W-:Y:S01]  /*16250*/  STL [R1+0x1fcc], R5 ;  /* 0x001fcc0501007387 */ /* 0x0003e20000100800 */
[----:B0-----:R-:W-:-:S03]  /*16260*/  LEA R6, P0, R14, R4, 0x1 ;  /* 0x000000040e067211 */ /* 0x001fc600078008ff */
[----:B------:R0:W-:Y:S01]  /*16270*/  STL [R1+0x1fc0], R7 ;  /* 0x001fc00701007387 */ /* 0x0001e20000100800 */
[----:B-1----:R-:W-:-:S03]  /*16280*/  LEA.HI.X.SX32 R5, R9, R0, 0x1, P5 ;  /* 0x0000000009057211 */ /* 0x002fc600028f0eff */
        /* <DEDUP_REMOVED lines=10> */
[----:B------:R-:W-:Y:S01]  /*16330*/  STL [R1+0x1fa8], R7 ;  /* 0x001fa80701007387 */ /* 0x000fe20000100800 */
[----:B-1----:R-:W-:-:S03]  /*16340*/  LEA.HI.X.SX32 R5, R12, R0, 0x1, P2 ;  /* 0x000000000c057211 */ /* 0x002fc600010f0eff */
[----:B------:R-:W2:Y:S04]  /*16350*/  LDL.LU R27, [R1+0x28] ;  /* 0x00002800011b7983 */ /* 0x000ea80000300800 */
[----:B------:R0:W-:Y:S04]  /*16360*/  STL [R1+0x1fac], R6 ;  /* 0x001fac0601007387 */ /* 0x0001e80000100800 */
[----:B------:R1:W-:Y:S01]  /*16370*/  STL [R1+0x1fa0], R5 ;  /* 0x001fa00501007387 */ /* 0x0003e20000100800 */
[----:B0-----:R-:W-:Y:S02]  /*16380*/  LEA R6, P2, R18, R4, 0x1 ;  /* 0x0000000412067211 */ /* 0x001fe400078408ff */
[----:B-1----:R-:W-:-:S02]  /*16390*/  LEA.HI.X.SX32 R5, R13, R0, 0x1, P1 ;  /* 0x000000000d057211 */ /* 0x002fc400008f0eff */
[----:B------:R-:W3:Y:S04]  /*163a0*/  LDL.LU R13, [R1+0x30] ;  /* 0x00003000010d7983 */ /* 0x000ee80000300800 */
[----:B------:R0:W-:Y:S04]  /*163b0*/  STL [R1+0x1fa4], R6 ;  /* 0x001fa40601007387 */ /* 0x0001e80000100800 */
[----:B------:R1:W-:Y:S01]  /*163c0*/  STL [R1+0x1f98], R5 ;  /* 0x001f980501007387 */ /* 0x0003e20000100800 */
[----:B0-----:R-:W-:Y:S02]  /*163d0*/  LEA R6, P1, R19, R4, 0x1 ;  /* 0x0000000413067211 */ /* 0x001fe400078208ff */
[----:B-1----:R-:W-:-:S02]  /*163e0*/  LEA.HI.X.SX32 R5, R14, R0, 0x1, P0 ;  /* 0x000000000e057211 */ /* 0x002fc400000f0eff */
[----:B------:R-:W4:Y:S04]  /*163f0*/  LDL.LU R14, [R1+0x20] ;  /* 0x00002000010e7983 */ /* 0x000f280000300800 */
[----:B------:R-:W-:Y:S04]  /*16400*/  STL [R1+0x1f9c], R6 ;  /* 0x001f9c0601007387 */ /* 0x000fe80000100800 */
[----:B------:R-:W3:Y:S04]  /*16410*/  LDL.LU R12, [R1+0x38] ;  /* 0x00003800010c7983 */ /* 0x000ee80000300800 */
[----:B------:R0:W-:Y:S02]  /*16420*/  STL [R1+0x1f90], R5 ;  /* 0x001f900501007387 */ /* 0x0001e40000100800 */
[----:B0-----:R-:W-:-:S02]  /*16430*/  LEA.HI.X.SX32 R5, R15, R0, 0x1, P5 ;  /* 0x000000000f057211 */ /* 0x001fc400028f0eff */
[----:B------:R-:W2:Y:S01]  /*16440*/  LDL.LU R15, [R1+0x8] ;  /* 0x00000800010f7983 */ /* 0x000ea20000300800 */
[----:B------:R-:W-:-:S05]  /*16450*/  LEA R6, P0, R20, R4, 0x1 ;  /* 0x0000000414067211 */ /* 0x000fca00078008ff */
[----:B------:R0:W-:Y:S04]  /*16460*/  STL [R1+0x1f94], R6 ;  /* 0x001f940601007387 */ /* 0x0001e80000100800 */
[----:B------:R-:W3:Y:S04]  /*16470*/  LDL.LU R11, [R1+0x40] ;  /* 0x00004000010b7983 */ /* 0x000ee80000300800 */
[----:B------:R1:W-:Y:S01]  /*16480*/  STL [R1+0x1f88], R5 ;  /* 0x001f880501007387 */ /* 0x0003e20000100800 */
[----:B------:R-:W-:Y:S02]  /*16490*/  LEA.HI.X.SX32 R7, R16, R0, 0x1, P4 ;  /* 0x0000000010077211 */ /* 0x000fe400020f0eff */
[----:B0-----:R-:W-:-:S02]  /*164a0*/  LEA R6, P4, R22, R4, 0x1 ;  /* 0x0000000416067211 */ /* 0x001fc400078808ff */
[----:B-1----:R-:W-:-:S05]  /*164b0*/  LEA R5, P5, R21, R4, 0x1 ;  /* 0x0000000415057211 */ /* 0x002fca00078a08ff */
[----:B------:R0:W-:Y:S04]  /*164c0*/  STL [R1+0x1f8c], R5 ;  /* 0x001f8c0501007387 */ /* 0x0001e80000100800 */
[----:B------:R-:W-:Y:S04]  /*164d0*/  STL [R1+0x1f80], R7 ;  /* 0x001f800701007387 */ /* 0x000fe80000100800 */
[----:B------:R-:W3:Y:S01]  /*164e0*/  LDL.LU R10, [R1+0x54] ;  /* 0x00005400010a7983 */ /* 0x000ee20000300800 */
[----:B0-----:R-:W-:-:S03]  /*164f0*/  LEA.HI.X.SX32 R5, R17, R0, 0x1, P3 ;  /* 0x0000000011057211 */ /* 0x001fc600018f0eff */
[----:B------:R-:W-:Y:S04]  /*16500*/  STL [R1+0x1f84], R6 ;  /* 0x001f840601007387 */ /* 0x000fe80000100800 */
[----:B------:R0:W-:Y:S02]  /*16510*/  STL [R1+0x1f78], R5 ;  /* 0x001f780501007387 */ /* 0x0001e40000100800 */
[----:B0-----:R-:W-:Y:S02]  /*16520*/  LEA.HI.X.SX32 R5, R18, R0, 0x1, P2 ;  /* 0x0000000012057211 */ /* 0x001fe400010f0eff */
[----:B------:R-:W3:Y:S01]  /*16530*/  LDL.LU R18, [R1+0x48] ;  /* 0x0000480001127983 */ /* 0x000ee20000300800 */
[----:B------:R-:W-:-:S05]  /*16540*/  LEA R6, P3, R23, R4, 0x1 ;  /* 0x0000000417067211 */ /* 0x000fca00078608ff */
[----:B------:R0:W-:Y:S04]  /*16550*/  STL [R1+0x1f7c], R6 ;  /* 0x001f7c0601007387 */ /* 0x0001e80000100800 */
[----:B------:R-:W3:Y:S04]  /*16560*/  LDL.LU R9, [R1+0x5c] ;  /* 0x00005c0001097983 */ /* 0x000ee80000300800 */
[----:B------:R1:W-:Y:S01]  /*16570*/  STL [R1+0x1f70], R5 ;  /* 0x001f700501007387 */ /* 0x0003e20000100800 */
[----:B0-----:R-:W-:-:S03]  /*16580*/  LEA R6, P2, R24, R4, 0x1 ;  /* 0x0000000418067211 */ /* 0x001fc600078408ff */
[----:B------:R-:W3:Y:S01]  /*16590*/  LDL.LU R8, [R1+0x64] ;  /* 0x0000640001087983 */ /* 0x000ee20000300800 */
[----:B-1----:R-:W-:-:S03]  /*165a0*/  LEA.HI.X.SX32 R5, R19, R0, 0x1, P1 ;  /* 0x0000000013057211 */ /* 0x002fc600008f0eff */
[----:B------:R0:W-:Y:S04]  /*165b0*/  STL [R1+0x1f74], R6 ;  /* 0x001f740601007387 */ /* 0x0001e80000100800 */
[----:B------:R1:W-:Y:S04]  /*165c0*/  STL [R1+0x1f68], R5 ;  /* 0x001f680501007387 */ /* 0x0003e80000100800 */
[----:B------:R-:W3:Y:S01]  /*165d0*/  LDL.LU R17, [R1+0x6c] ;  /* 0x00006c0001117983 */ /* 0x000ee20000300800 */
[----:B0-----:R-:W-:Y:S02]  /*165e0*/  LEA R6, P1, R25, R4, 0x1 ;  /* 0x0000000419067211 */ /* 0x001fe400078208ff */
[----:B-1----:R-:W-:-:S03]  /*165f0*/  LEA.HI.X.SX32 R5, R20, R0, 0x1, P0 ;  /* 0x0000000014057211 */ /* 0x002fc600000f0eff */
[----:B------:R-:W-:Y:S04]  /*16600*/  STL [R1+0x1f6c], R6 ;  /* 0x001f6c0601007387 */ /* 0x000fe80000100800 */
[----:B------:R0:W-:Y:S04]  /*16610*/  STL [R1+0x1f60], R5 ;  /* 0x001f600501007387 */ /* 0x0001e80000100800 */
[----:B------:R-:W3:Y:S01]  /*16620*/  LDL.LU R7, [R1+0x74] ;  /* 0x0000740001077983 */ /* 0x000ee20000300800 */
[----:B0-----:R-:W-:Y:S02]  /*16630*/  LEA.HI.X.SX32 R5, R21, R0, 0x1, P5 ;  /* 0x0000000015057211 */ /* 0x001fe400028f0eff */
[----:B--2---:R-:W-:-:S05]  /*16640*/  LEA R6, P0, R15, R4, 0x1 ;  /* 0x000000040f067211 */ /* 0x004fca00078008ff */
[----:B------:R0:W-:Y:S04]  /*16650*/  STL [R1+0x1f64], R6 ;  /* 0x001f640601007387 */ /* 0x0001e80000100800 */
[----:B------:R1:W-:Y:S04]  /*16660*/  STL [R1+0x1f58], R5 ;  /* 0x001f580501007387 */ /* 0x0003e80000100800 */
[----:B0-----:R-:W2:Y:S01]  /*16670*/  LDL.LU R6, [R1+0x7c] ;  /* 0x00007c0001067983 */ /* 0x001ea20000300800 */
[----:B----4-:R-:W-:Y:S02]  /*16680*/  LEA R16, P5, R14, R4, 0x1 ;  /* 0x000000040e107211 */ /* 0x010fe400078a08ff */
[----:B-1----:R-:W-:-:S03]  /*16690*/  LEA.HI.X.SX32 R5, R22, R0, 0x1, P4 ;  /* 0x0000000016057211 */ /* 0x002fc600020f0eff */
[----:B------:R0:W-:Y:S01]  /*166a0*/  STL [R1+0x1f5c], R16 ;  /* 0x001f5c1001007387 */ /* 0x0001e20000100800 */
[----:B------:R-:W-:-:S03]  /*166b0*/  LEA R19, P4, R27, R4, 0x1 ;  /* 0x000000041b137211 */ /* 0x000fc600078808ff */
[----:B------:R1:W-:Y:S01]  /*166c0*/  STL [R1+0x1f50], R5 ;  /* 0x001f500501007387 */ /* 0x0003e20000100800 */
[----:B0-----:R-:W-:-:S03]  /*166d0*/  LEA.HI.X.SX32 R16, R23, R0, 0x1, P3 ;  /* 0x0000000017107211 */ /* 0x001fc600018f0eff */
[----:B-1----:R-:W4:Y:S04]  /*166e0*/  LDL.LU R5, [R1+0x8c] ;  /* 0x00008c0001057983 */ /* 0x002f280000300800 */
[----:B------:R3:W-:Y:S04]  /*166f0*/  STL [R1+0x1f54], R19 ;  /* 0x001f541301007387 */ /* 0x0007e80000100800 */
[----:B------:R0:W-:Y:S04]  /*16700*/  STL [R1+0x1f48], R16 ;  /* 0x001f481001007387 */ /* 0x0001e80000100800 */
[----:B------:R-:W4:Y:S01]  /*16710*/  LDL.LU R26, [R1+0x94] ;  /* 0x00009400011a7983 */ /* 0x000f220000300800 */
[----:B---3--:R-:W-:-:S02]  /*16720*/  LEA R19, P3, R13, R4, 0x1 ;  /* 0x000000040d137211 */ /* 0x008fc400078608ff */
[----:B0-----:R-:W-:-:S03]  /*16730*/  LEA.HI.X.SX32 R16, R24, R0, 0x1, P2 ;  /* 0x0000000018107211 */ /* 0x001fc600010f0eff */
[----:B------:R0:W-:Y:S01]  /*16740*/  STL [R1+0x1f4c], R19 ;  /* 0x001f4c1301007387 */ /* 0x0001e20000100800 */
[----:B------:R-:W-:-:S03]  /*16750*/  LEA R20, P2, R12, R4, 0x1 ;  /* 0x000000040c147211 */ /* 0x000fc600078408ff */
[----:B------:R1:W-:Y:S01]  /*16760*/  STL [R1+0x1f40], R16 ;  /* 0x001f401001007387 */ /* 0x0003e20000100800 */
[----:B0-----:R-:W-:-:S03]  /*16770*/  LEA.HI.X.SX32 R19, R25, R0, 0x1, P1 ;  /* 0x0000000019137211 */ /* 0x001fc600008f0eff */
[----:B-1----:R-:W3:Y:S04]  /*16780*/  LDL.LU R16, [R1+0xc8] ;  /* 0x0000c80001107983 */ /* 0x002ee80000300800 */
        /* <DEDUP_REMOVED lines=35> */
[----:B------:R-:W-:Y:S04]  /*169c0*/  STL [R1+0x1890], R20 ;  /* 0x0018901401007387 */ /* 0x000fe80000100800 */
[----:B------:R0:W-:Y:S02]  /*169d0*/  STL [R1+0x1864], R19 ;  /* 0x0018641301007387 */ /* 0x0001e40000100800 */
[----:B0-----:R-:W-:-:S02]  /*169e0*/  LEA.HI.X.SX32 R19, R10, R0, 0x1, P5 ;  /* 0x000000000a137211 */ /* 0x001fc400028f0eff */
[----:B------:R-:W3:Y:S01]  /*169f0*/  LDL.LU R10, [R1+0x174] ;  /* 0x00017400010a7983 */ /* 0x000ee20000300800 */
[----:B--2---:R-:W-:-:S05]  /*16a00*/  LEA R20, P0, R6, R4, 0x1 ;  /* 0x0000000406147211 */ /* 0x004fca00078008ff */
[----:B------:R-:W-:Y:S04]  /*16a10*/  STL [R1+0x1898], R20 ;  /* 0x0018981401007387 */ /* 0x000fe80000100800 */
[----:B------:R0:W-:Y:S02]  /*16a20*/  STL [R1+0x186c], R19 ;  /* 0x00186c1301007387 */ /* 0x0001e40000100800 */
[----:B0-----:R-:W-:Y:S02]  /*16a30*/  LEA.HI.X.SX32 R19, R9, R0, 0x1, P4 ;  /* 0x0000000009137211 */ /* 0x001fe400020f0eff */
[----:B------:R-:W2:Y:S01]  /*16a40*/  LDL.LU R9, [R1+0x178] ;  /* 0x0001780001097983 */ /* 0x000ea20000300800 */
[----:B----4-:R-:W-:-:S05]  /*16a50*/  LEA R20, P5, R5, R4, 0x1 ;  /* 0x0000000405147211 */ /* 0x010fca00078a08ff */
[----:B------:R0:W-:Y:S04]  /*16a60*/  STL [R1+0x18a0], R20 ;  /* 0x0018a01401007387 */ /* 0x0001e80000100800 */
[----:B------:R1:W-:Y:S01]  /*16a70*/  STL [R1+0x1874], R19 ;  /* 0x0018741301007387 */ /* 0x0003e20000100800 */
[----:B0-----:R-:W-:Y:S02]  /*16a80*/  LEA R20, P4, R26, R4, 0x1 ;  /* 0x000000041a147211 */ /* 0x001fe400078808ff */
[----:B-1----:R-:W-:Y:S02]  /*16a90*/  LEA.HI.X.SX32 R19, R8, R0, 0x1, P3 ;  /* 0x0000000008137211 */ /* 0x002fe400018f0eff */
[----:B------:R-:W4:Y:S04]  /*16aa0*/  LDL.LU R8, [R1+0x17c] ;  /* 0x00017c0001087983 */ /* 0x000f280000300800 */
[----:B------:R3:W-:Y:S04]  /*16ab0*/  STL [R1+0x18a8], R20 ;  /* 0x0018a81401007387 */ /* 0x0007e80000100800 */
[----:B------:R0:W-:Y:S01]  /*16ac0*/  STL [R1+0x187c], R19 ;  /* 0x00187c1301007387 */ /* 0x0001e20000100800 */
[----:B---3--:R-:W-:-:S02]  /*16ad0*/  LEA R20, P3, R16, R4, 0x1 ;  /* 0x0000000410147211 */ /* 0x008fc400078608ff */
[----:B0-----:R-:W-:Y:S02]  /*16ae0*/  LEA.HI.X.SX32 R19, R17, R0, 0x1, P2 ;  /* 0x0000000011137211 */ /* 0x001fe400010f0eff */
[----:B------:R-:W3:Y:S04]  /*16af0*/  LDL.LU R17, [R1+0x180] ;  /* 0x0001800001117983 */ /* 0x000ee80000300800 */
[----:B------:R0:W-:Y:S04]  /*16b00*/  STL [R1+0x18b0], R20 ;  /* 0x0018b01401007387 */ /* 0x0001e80000100800 */
[----:B------:R1:W-:Y:S01]  /*16b10*/  STL [R1+0x1884], R19 ;  /* 0x0018841301007387 */ /* 0x0003e20000100800 */
[----:B0-----:R-:W-:-:S02]  /*16b20*/  LEA R20, P2, R15, R4, 0x1 ;  /* 0x000000040f147211 */ /* 0x001fc400078408ff */
[----:B-1----:R-:W-:Y:S02]  /*16b30*/  LEA.HI.X.SX32 R19, R7, R0, 0x1, P1 ;  /* 0x0000000007137211 */ /* 0x002fe400008f0eff */
        /* <DEDUP_REMOVED lines=34> */
[-C--:B-1----:R-:W-:Y:S02]  /*16d60*/  LEA.HI.X.SX32 R19, R27, R0.reuse, 0x1, P0 ;  /* 0x000000001b137211 */ /* 0x082fe400000f0eff */
        /* <DEDUP_REMOVED lines=11> */
[----:B------:R-:W-:Y:S04]  /*16e20*/  STL [R1+0x1900], R20 ;  /* 0x0019001401007387 */ /* 0x000fe80000100800 */
[----:B------:R0:W-:Y:S02]  /*16e30*/  STL [R1+0x18d4], R19 ;  /* 0x0018d41301007387 */ /* 0x0001e40000100800 */
[----:B0-----:R-:W-:Y:S02]  /*16e40*/  LEA.HI.X.SX32 R19, R11, R0, 0x1, P3 ;  /* 0x000000000b137211 */ /* 0x001fe400018f0eff */
[-C--:B---3--:R-:W-:Y:S01]  /*16e50*/  LEA R20, P4, R17, R4.reuse, 0x1 ;  /* 0x0000000411147211 */ /* 0x088fe200078808ff */
[----:B------:R-:W3:Y:S04]  /*16e60*/  LDL.LU R11, [R1+0x1b0] ;  /* 0x0001b000010b7983 */ /* 0x000ee80000300800 */
[----:B------:R0:W-:Y:S04]  /*16e70*/  STL [R1+0x1908], R20 ;  /* 0x0019081401007387 */ /* 0x0001e80000100800 */
[----:B------:R1:W-:Y:S01]  /*16e80*/  STL [R1+0x18dc], R19 ;  /* 0x0018dc1301007387 */ /* 0x0003e20000100800 */
[----:B0-----:R-:W-:-:S02]  /*16e90*/  LEA R20, P3, R7, R4, 0x1 ;  /* 0x0000000407147211 */ /* 0x001fc400078608ff */
[----:B-1----:R-:W-:Y:S02]  /*16ea0*/  LEA.HI.X.SX32 R19, R18, R0, 0x1, P2 ;  /* 0x0000000012137211 */ /* 0x002fe400010f0eff */
[----:B------:R-:W4:Y:S04]  /*16eb0*/  LDL.LU R18, [R1+0x1b4] ;  /* 0x0001b40001127983 */ /* 0x000f280000300800 */
        /* <DEDUP_REMOVED lines=38> */
[-C--:B-1----:R-:W-:Y:S02]  /*17120*/  LEA.HI.X.SX32 R19, R26, R0.reuse, 0x1, P0 ;  /* 0x000000001a137211 */ /* 0x082fe400000f0eff */
[----:B------:R-:W4:Y:S04]  /*17130*/  LDL.LU R26, [R1+0x1e4] ;  /* 0x0001e400011a7983 */ /* 0x000f280000300800 */
[----:B------:R-:W-:Y:S04]  /*17140*/  STL [R1+0x1950], R20 ;  /* 0x0019501401007387 */ /* 0x000fe80000100800 */
[----:B------:R0:W-:Y:S02]  /*17150*/  STL [R1+0x1924], R19 ;  /* 0x0019241301007387 */ /* 0x0001e40000100800 */
[----:B0-----:R-:W-:-:S02]  /*17160*/  LEA.HI.X.SX32 R19, R16, R0, 0x1, P5 ;  /* 0x0000000010137211 */ /* 0x001fc400028f0eff */
[----:B------:R-:W4:Y:S01]  /*17170*/  LDL.LU R16, [R1+0x20c] ;  /* 0x00020c0001107983 */ /* 0x000f220000300800 */
[----:B--2---:R-:W-:-:S05]  /*17180*/  LEA R20, P0, R12, R4, 0x1 ;  /* 0x000000040c147211 */ /* 0x004fca00078008ff */
[----:B------:R-:W-:Y:S04]  /*17190*/  STL [R1+0x1958], R20 ;  /* 0x0019581401007387 */ /* 0x000fe80000100800 */
[----:B------:R0:W-:Y:S02]  /*171a0*/  STL [R1+0x192c], R19 ;  /* 0x00192c1301007387 */ /* 0x0001e40000100800 */
[----:B0-----:R-:W-:Y:S02]  /*171b0*/  LEA.HI.X.SX32 R19, R15, R0, 0x1, P4 ;  /* 0x000000000f137211 */ /* 0x001fe400020f0eff */
[----:B------:R-:W2:Y:S01]  /*171c0*/  LDL.LU R15, [R1+0x210] ;  /* 0x00021000010f7983 */ /* 0x000ea20000300800 */
[----:B---3--:R-:W-:-:S05]  /*171d0*/  LEA R20, P5, R11, R4, 0x1 ;  /* 0x000000040b147211 */ /* 0x008fca00078a08ff */
[----:B------:R-:W-:Y:S04]  /*171e0*/  STL [R1+0x1960], R20 ;  /* 0x0019601401007387 */ /* 0x000fe80000100800 */
[----:B------:R0:W-:Y:S02]  /*171f0*/  STL [R1+0x1934], R19 ;  /* 0x0019341301007387 */ /* 0x0001e40000100800 */
[----:B0-----:R-:W-:Y:S02]  /*17200*/  LEA.HI.X.SX32 R19, R14, R0, 0x1, P3 ;  /* 0x000000000e137211 */ /* 0x001fe400018f0eff */
[----:B------:R-:W3:Y:S01]  /*17210*/  LDL.LU R14, [R1+0x214] ;  /* 0x00021400010e7983 */ /* 0x000ee20000300800 */
[----:B----4-:R-:W-:-:S05]  /*17220*/  LEA R20, P4, R18, R4, 0x1 ;  /* 0x0000000412147211 */ /* 0x010fca00078808ff */
[----:B------:R-:W-:Y:S04]  /*17230*/  STL [R1+0x1968], R20 ;  /* 0x0019681401007387 */ /* 0x000fe80000100800 */
[----:B------:R0:W-:Y:S02]  /*17240*/  STL [R1+0x193c], R19 ;  /* 0x00193c1301007387 */ /* 0x0001e40000100800 */
[----:B0-----:R-:W-:Y:S02]  /*17250*/  LEA.HI.X.SX32 R19, R27, R0, 0x1, P2 ;  /* 0x000000001b137211 */ /* 0x001fe400010f0eff */
[-C--:B------:R-:W-:Y:S01]  /*17260*/  LEA R20, P3, R10, R4.reuse, 0x1 ;  /* 0x000000040a147211 */ /* 0x080fe200078608ff */
        /* <DEDUP_REMOVED lines=59> */
[----:B------:R-:W4:Y:S01]  /*17620*/  LDL.LU R26, [R1+0x250] ;  /* 0x00025000011a7983 */ /* 0x000f220000300800 */
[----:B------:R-:W-:-:S05]  /*17630*/  LEA R20, P3, R13, R4, 0x1 ;  /* 0x000000040d147211 */ /* 0x000fca00078608ff */
        /* <DEDUP_REMOVED lines=458> */
[----:B------:R-:W-:Y:S01]  /*192e0*/  LEA R20, P1, R16, R4, 0x1 ;  /* 0x0000000410147211 */ /* 0x000fe200078208ff */
        /* <DEDUP_REMOVED lines=132> */
[----:B------:R0:W-:Y:S01]  /*19b30*/  STL [R1+0x1d54], R19 ;  /* 0x001d541301007387 */ /* 0x0001e20000100800 */
[-C--:B------:R-:W-:Y:S02]  /*19b40*/  LEA.HI.X.SX32 R18, R18, R0.reuse, 0x1, P2 ;  /* 0x0000000012127211 */ /* 0x080fe400010f0eff */
[----:B0-----:R-:W-:Y:S02]  /*19b50*/  LEA.HI.X.SX32 R19, R11, R0, 0x1, P3 ;  /* 0x000000000b137211 */ /* 0x001fe400018f0eff */
[----:B------:R-:W3:Y:S01]  /*19b60*/  LDL.LU R11, [R1+0x114] ;  /* 0x00011400010b7983 */ /* 0x000ee20000300800 */
[----:B----4-:R-:W-:-:S05]  /*19b70*/  LEA R20, P4, R17, R4, 0x1 ;  /* 0x0000000411147211 */ /* 0x010fca00078808ff */
[----:B------:R-:W-:Y:S04]  /*19b80*/  STL [R1+0x1d88], R20 ;  /* 0x001d881401007387 */ /* 0x000fe80000100800 */
[----:B------:R0:W-:Y:S04]  /*19b90*/  STL [R1+0x1d5c], R19 ;  /* 0x001d5c1301007387 */ /* 0x0001e80000100800 */
[----:B0-----:R-:W4:Y:S01]  /*19ba0*/  LDL.LU R19, [R1+0x110] ;  /* 0x0001100001137983 */ /* 0x001f220000300800 */
        /* <DEDUP_REMOVED lines=12> */
[----:B------:R0:W-:Y:S01]  /*19c70*/  STL [R1+0x1d74], R18 ;  /* 0x001d741201007387 */ /* 0x0001e20000100800 */
[-C--:B------:R-:W-:Y:S02]  /*19c80*/  LEA.HI.X.SX32 R17, R17, R0.reuse, 0x1, P4 ;  /* 0x0000000011117211 */ /* 0x080fe400020f0eff */
[----:B0-----:R-:W-:Y:S02]  /*19c90*/  LEA.HI.X.SX32 R18, R8, R0, 0x1, P5 ;  /* 0x0000000008127211 */ /* 0x001fe400028f0eff */
[----:B------:R-:W4:Y:S01]  /*19ca0*/  LDL.LU R8, [R1+0x104] ;  /* 0x0001040001087983 */ /* 0x000f220000300800 */
[----:B------:R-:W-:-:S05]  /*19cb0*/  LEA R20, P0, R26, R4, 0x1 ;  /* 0x000000041a147211 */ /* 0x000fca00078008ff */
[----:B------:R-:W-:Y:S04]  /*19cc0*/  STL [R1+0x1da8], R20 ;  /* 0x001da81401007387 */ /* 0x000fe80000100800 */
[----:B------:R0:W-:Y:S04]  /*19cd0*/  STL [R1+0x1d7c], R18 ;  /* 0x001d7c1201007387 */ /* 0x0001e80000100800 */
[----:B0-----:R-:W4:Y:S01]  /*19ce0*/  LDL.LU R18, [R1+0x100] ;  /* 0x0001000001127983 */ /* 0x001f220000300800 */
        /* <DEDUP_REMOVED lines=8> */
[----:B------:R0:W-:Y:S01]  /*19d70*/  STL [R1+0x1d8c], R17 ;  /* 0x001d8c1101007387 */ /* 0x0001e20000100800 */
[----:B------:R-:W-:-:S03]  /*19d80*/  LEA.HI.X.SX32 R5, R5, R0, 0x1, P1 ;  /* 0x0000000005057211 */ /* 0x000fc600008f0eff */
[----:B0-----:R-:W4:Y:S01]  /*19d90*/  LDL.LU R17, [R1+0xf8] ;  /* 0x0000f80001117983 */ /* 0x001f220000300800 */
[----:B------:R-:W-:-:S05]  /*19da0*/  LEA R20, P3, R14, R4, 0x1 ;  /* 0x000000040e147211 */ /* 0x000fca00078608ff */
[----:B------:R-:W-:Y:S04]  /*19db0*/  STL [R1+0x1dc0], R20 ;  /* 0x001dc01401007387 */ /* 0x000fe80000100800 */
[----:B------:R0:W-:Y:S04]  /*19dc0*/  STL [R1+0x1d94], R6 ;  /* 0x001d940601007387 */ /* 0x0001e80000100800 */
[----:B0-----:R-:W4:Y:S01]  /*19dd0*/  LDL.LU R6, [R1+0xf4] ;  /* 0x0000f40001067983 */ /* 0x001f220000300800 */
[----:B------:R-:W-:-:S05]  /*19de0*/  LEA R20, P2, R27, R4, 0x1 ;  /* 0x000000041b147211 */ /* 0x000fca00078408ff */
[----:B------:R-:W-:Y:S04]  /*19df0*/  STL [R1+0x1dc8], R20 ;  /* 0x001dc81401007387 */ /* 0x000fe80000100800 */
[----:B------:R0:W-:Y:S01]  /*19e00*/  STL [R1+0x1d9c], R5 ;  /* 0x001d9c0501007387 */ /* 0x0001e20000100800 */
[----:B------:R-:W-:-:S03]  /*19e10*/  LEA.HI.X.SX32 R21, R26, R0, 0x1, P0 ;  /* 0x000000001a157211 */ /* 0x000fc600000f0eff */
[----:B0-----:R-:W4:Y:S01]  /*19e20*/  LDL.LU R5, [R1+0xec] ;  /* 0x0000ec0001057983 */ /* 0x001f220000300800 */
[----:B------:R-:W-:-:S05]  /*19e30*/  LEA R20, P1, R13, R4, 0x1 ;  /* 0x000000040d147211 */ /* 0x000fca00078208ff */
[----:B------:R2:W-:Y:S01]  /*19e40*/  STL [R1+0x1dd0], R20 ;  /* 0x001dd01401007387 */ /* 0x0005e20000100800 */
[----:B------:R-:W-:-:S03]  /*19e50*/  LEA.HI.X.SX32 R16, R16, R0, 0x1, P5 ;  /* 0x0000000010107211 */ /* 0x000fc600028f0eff */
[----:B------:R-:W4:Y:S04]  /*19e60*/  LDL.LU R26, [R1+0xe4] ;  /* 0x0000e400011a7983 */ /* 0x000f280000300800 */
[----:B------:R-:W-:Y:S01]  /*19e70*/  STL [R1+0x1da4], R21 ;  /* 0x001da41501007387 */ /* 0x000fe20000100800 */
[----:B--2---:R-:W-:-:S05]  /*19e80*/  LEA R20, P0, R12, R4, 0x1 ;  /* 0x000000040c147211 */ /* 0x004fca00078008ff */
[----:B------:R-:W-:Y:S04]  /*19e90*/  STL [R1+0x1dd8], R20 ;  /* 0x001dd81401007387 */ /* 0x000fe80000100800 */
[----:B------:R0:W-:Y:S04]  /*19ea0*/  STL [R1+0x1dac], R16 ;  /* 0x001dac1001007387 */ /* 0x0001e80000100800 */
[----:B0-----:R-:W2:Y:S01]  /*19eb0*/  LDL.LU R16, [R1+0xe0] ;  /* 0x0000e00001107983 */ /* 0x001ea20000300800 */
[----:B---3--:R-:W-:Y:S02]  /*19ec0*/  LEA R20, P5, R11, R4, 0x1 ;  /* 0x000000040b147211 */ /* 0x008fe400078a08ff */
[----:B------:R-:W-:-:S03]  /*19ed0*/  LEA.HI.X.SX32 R15, R15, R0, 0x1, P4 ;  /* 0x000000000f0f7211 */ /* 0x000fc600020f0eff */
[----:B------:R-:W-:Y:S01]  /*19ee0*/  STL [R1+0x1de0], R20 ;  /* 0x001de01401007387 */ /* 0x000fe20000100800 */
[----:B------:R-:W-:-:S03]  /*19ef0*/  LEA.HI.X.SX32 R14, R14, R0, 0x1, P3 ;  /* 0x000000000e0e7211 */ /* 0x000fc600018f0eff */
[----:B------:R0:W-:Y:S04]  /*19f00*/  STL [R1+0x1db4], R15 ;  /* 0x001db40f01007387 */ /* 0x0001e80000100800 */
[----:B0-----:R-:W3:Y:S01]  /*19f10*/  LDL.LU R15, [R1+0xdc] ;  /* 0x0000dc00010f7983 */ /* 0x001ee20000300800 */
[----:B----4-:R-:W-:-:S05]  /*19f20*/  LEA R20, P4, R19, R4, 0x1 ;  /* 0x0000000413147211 */ /* 0x010fca00078808ff */
        /* <DEDUP_REMOVED lines=20> */
[----:B------:R0:W-:Y:S04]  /*1a070*/  STL [R1+0x1e08], R20 ;  /* 0x001e081401007387 */ /* 0x0001e80000100800 */
[----:B------:R-:W4:Y:S04]  /*1a080*/  LDL.LU R11, [R1+0xc4] ;  /* 0x0000c400010b7983 */ /* 0x000f280000300800 */
[----:B------:R1:W-:Y:S01]  /*1a090*/  STL [R1+0x1ddc], R21 ;  /* 0x001ddc1501007387 */ /* 0x0003e20000100800 */
[----:B0-----:R-:W-:Y:S02]  /*1a0a0*/  LEA R20, P5, R7, R4, 0x1 ;  /* 0x0000000407147211 */ /* 0x001fe400078a08ff */
[----:B-1----:R-:W-:-:S03]  /*1a0b0*/  LEA.HI.X.SX32 R21, R19, R0, 0x1, P4 ;  /* 0x0000000013157211 */ /* 0x002fc600020f0eff */
[----:B------:R0:W-:Y:S01]  /*1a0c0*/  STL [R1+0x1e10], R20 ;  /* 0x001e101401007387 */ /* 0x0001e20000100800 */
[----:B------:R-:W-:-:S03]  /*1a0d0*/  LEA.HI.X.SX32 R19, R10, R0, 0x1, P3 ;  /* 0x000000000a137211 */ /* 0x000fc600018f0eff */
[----:B------:R-:W-:Y:S04]  /*1a0e0*/  STL [R1+0x1de4], R21 ;  /* 0x001de41501007387 */ /* 0x000fe80000100800 */
[----:B------:R-:W4:Y:S01]  /*1a0f0*/  LDL.LU R10, [R1+0xc0] ;  /* 0x0000c000010a7983 */ /* 0x000f220000300800 */
[----:B0-----:R-:W-:-:S05]  /*1a100*/  LEA R20, P4, R17, R4, 0x1 ;  /* 0x0000000411147211 */ /* 0x001fca00078808ff */
[----:B------:R-:W-:Y:S04]  /*1a110*/  STL [R1+0x1e18], R20 ;  /* 0x001e181401007387 */ /* 0x000fe80000100800 */
[----:B------:R0:W-:Y:S02]  /*1a120*/  STL [R1+0x1dec], R19 ;  /* 0x001dec1301007387 */ /* 0x0001e40000100800 */
[----:B0-----:R-:W-:Y:S02]  /*1a130*/  LEA.HI.X.SX32 R19, R9, R0, 0x1, P2 ;  /* 0x0000000009137211 */ /* 0x001fe400010f0eff */
[----:B------:R-:W-:-:S05]  /*1a140*/  LEA R21, P3, R6, R4, 0x1 ;  /* 0x0000000406157211 */ /* 0x000fca00078608ff */
[----:B------:R-:W-:Y:S04]  /*1a150*/  STL [R1+0x1e20], R21 ;  /* 0x001e201501007387 */ /* 0x000fe80000100800 */
[----:B------:R-:W4:Y:S04]  /*1a160*/  LDL.LU R9, [R1+0xbc] ;  /* 0x0000bc0001097983 */ /* 0x000f280000300800 */
[----:B------:R0:W-:Y:S01]  /*1a170*/  STL [R1+0x1df4], R19 ;  /* 0x001df41301007387 */ /* 0x0001e20000100800 */
[----:B------:R-:W-:Y:S02]  /*1a180*/  LEA R20, P2, R5, R4, 0x1 ;  /* 0x0000000405147211 */ /* 0x000fe400078408ff */
[----:B0-----:R-:W-:-:S03]  /*1a190*/  LEA.HI.X.SX32 R19, R8, R0, 0x1, P1 ;  /* 0x0000000008137211 */ /* 0x001fc600008f0eff */
[----:B------:R0:W-:Y:S04]  /*1a1a0*/  STL [R1+0x1e28], R20 ;  /* 0x001e281401007387 */ /* 0x0001e80000100800 */
[----:B------:R-:W4:Y:S04]  /*1a1b0*/  LDL.LU R8, [R1+0xb8] ;  /* 0x0000b80001087983 */ /* 0x000f280000300800 */
[----:B------:R1:W-:Y:S01]  /*1a1c0*/  STL [R1+0x1dfc], R19 ;  /* 0x001dfc1301007387 */ /* 0x0003e20000100800 */
[----:B0-----:R-:W-:-:S05]  /*1a1d0*/  LEA R20, P1, R26, R4, 0x1 ;  /* 0x000000041a147211 */ /* 0x001fca00078208ff */
[----:B------:R0:W-:Y:S01]  /*1a1e0*/  STL [R1+0x1e30], R20 ;  /* 0x001e301401007387 */ /* 0x0001e20000100800 */
[----:B-1----:R-:W-:-:S03]  /*1a1f0*/  LEA.HI.X.SX32 R19, R18, R0, 0x1, P0 ;  /* 0x0000000012137211 */ /* 0x002fc600000f0eff */
[----:B0-----:R-:W4:Y:S04]  /*1a200*/  LDL.LU R20, [R1+0xb4] ;  /* 0x0000b40001147983 */ /* 0x001f280000300800 */
[----:B------:R0:W-:Y:S01]  /*1a210*/  STL [R1+0x1e04], R19 ;  /* 0x001e041301007387 */ /* 0x0001e20000100800 */
[----:B------:R-:W-:-:S03]  /*1a220*/  LEA.HI.X.SX32 R21, R7, R0, 0x1, P5 ;  /* 0x0000000007157211 */ /* 0x000fc600028f0eff */
[----:B0-----:R-:W4:Y:S01]  /*1a230*/  LDL.LU R19, [R1+0xb0] ;  /* 0x0000b00001137983 */ /* 0x001f220000300800 */
[----:B--2---:R-:W-:-:S05]  /*1a240*/  LEA R18, P0, R16, R4, 0x1 ;  /* 0x0000000410127211 */ /* 0x004fca00078008ff */
[----:B------:R3:W-:Y:S04]  /*1a250*/  STL [R1+0x1e38], R18 ;  /* 0x001e381201007387 */ /* 0x0007e80000100800 */
[----:B------:R-:W2:Y:S04]  /*1a260*/  LDL.LU R7, [R1+0xac] ;  /* 0x0000ac0001077983 */ /* 0x000ea80000300800 */
[----:B------:R0:W-:Y:S01]  /*1a270*/  STL [R1+0x1e0c], R21 ;  /* 0x001e0c1501007387 */ /* 0x0001e20000100800 */
[----:B---3--:R-:W-:Y:S02]  /*1a280*/  LEA R18, P5, R15, R4, 0x1 ;  /* 0x000000040f127211 */ /* 0x008fe400078a08ff */
[----:B0-----:R-:W-:-:S03]  /*1a290*/  LEA.HI.X.SX32 R21, R17, R0, 0x1, P4 ;  /* 0x0000000011157211 */ /* 0x001fc600020f0eff */
[----:B------:R4:W-:Y:S01]  /*1a2a0*/  STL [R1+0x1e40], R18 ;  /* 0x001e401201007387 */ /* 0x0009e20000100800 */
[----:B------:R-:W-:-:S03]  /*1a2b0*/  LEA.HI.X.SX32 R17, R6, R0, 0x1, P3 ;  /* 0x0000000006117211 */ /* 0x000fc600018f0eff */
[----:B------:R-:W-:Y:S04]  /*1a2c0*/  STL [R1+0x1e14], R21 ;  /* 0x001e141501007387 */ /* 0x000fe80000100800 */
        /* <DEDUP_REMOVED lines=10> */
[----:B------:R-:W-:-:S05]  /*1a370*/  LEA R21, P2, R13, R4, 0x1 ;  /* 0x000000040d157211 */ /* 0x000fca00078408ff */
[----:B------:R-:W-:Y:S04]  /*1a380*/  STL [R1+0x1e58], R21 ;  /* 0x001e581501007387 */ /* 0x000fe80000100800 */
[----:B------:R-:W4:Y:S04]  /*1a390*/  LDL.LU R26, [R1+0xa0] ;  /* 0x0000a000011a7983 */ /* 0x000f280000300800 */
[----:B------:R0:W-:Y:S01]  /*1a3a0*/  STL [R1+0x1e2c], R17 ;  /* 0x001e2c1101007387 */ /* 0x0001e20000100800 */
[----:B------:R-:W-:Y:S02]  /*1a3b0*/  LEA.HI.X.SX32 R15, R15, R0, 0x1, P5 ;  /* 0x000000000f0f7211 */ /* 0x000fe400028f0eff */
[----:B------:R-:W-:-:S02]  /*1a3c0*/  LEA R18, P1, R12, R4, 0x1 ;  /* 0x000000040c127211 */ /* 0x000fc400078208ff */
[----:B0-----:R-:W-:-:S03]  /*1a3d0*/  LEA.HI.X.SX32 R17, R16, R0, 0x1, P0 ;  /* 0x0000000010117211 */ /* 0x001fc600000f0eff */
[----:B------:R0:W-:Y:S01]  /*1a3e0*/  STL [R1+0x1e60], R18 ;  /* 0x001e601201007387 */ /* 0x0001e20000100800 */
[----:B------:R-:W-:-:S03]  /*1a3f0*/  LEA R16, P0, R11, R4, 0x1 ;  /* 0x000000040b107211 */ /* 0x000fc600078008ff */
[----:B0-----:R-:W4:Y:S04]  /*1a400*/  LDL.LU R18, [R1+0x9c] ;  /* 0x00009c0001127983 */ /* 0x001f280000300800 */
[----:B------:R0:W-:Y:S04]  /*1a410*/  STL [R1+0x1e34], R17 ;  /* 0x001e341101007387 */ /* 0x0001e80000100800 */
[----:B------:R1:W-:Y:S04]  /*1a420*/  STL [R1+0x1e68], R16 ;  /* 0x001e681001007387 */ /* 0x0003e80000100800 */
[----:B0-----:R-:W4:Y:S04]  /*1a430*/  LDL.LU R17, [R1+0x98] ;  /* 0x0000980001117983 */ /* 0x001f280000300800 */
[----:B------:R0:W-:Y:S01]  /*1a440*/  STL [R1+0x1e3c], R15 ;  /* 0x001e3c0f01007387 */ /* 0x0001e20000100800 */
[----:B------:R-:W-:-:S03]  /*1a450*/  LEA.HI.X.SX32 R14, R14, R0, 0x1, P3 ;  /* 0x000000000e0e7211 */ /* 0x000fc600018f0eff */
[----:B-1----:R-:W4:Y:S01]  /*1a460*/  LDL.LU R16, [R1+0x90] ;  /* 0x0000900001107983 */ /* 0x002f220000300800 */
[----:B------:R-:W-:Y:S02]  /*1a470*/  LEA R21, P5, R10, R4, 0x1 ;  /* 0x000000040a157211 */ /* 0x000fe400078a08ff */
[----:B0-----:R-:W-:-:S03]  /*1a480*/  LEA.HI.X.SX32 R15, R27, R0, 0x1, P4 ;  /* 0x000000001b0f7211 */ /* 0x001fc600020f0eff */
[----:B------:R-:W-:Y:S04]  /*1a490*/  STL [R1+0x1e70], R21 ;  /* 0x001e701501007387 */ /* 0x000fe80000100800 */
[----:B------:R-:W4:Y:S04]  /*1a4a0*/  LDL.LU R27, [R1+0x88] ;  /* 0x00008800011b7983 */ /* 0x000f280000300800 */
[----:B------:R0:W-:Y:S04]  /*1a4b0*/  STL [R1+0x1e44], R15 ;  /* 0x001e440f01007387 */ /* 0x0001e80000100800 */
[----:B0-----:R-:W4:Y:S01]  /*1a4c0*/  LDL.LU R15, [R1+0x84] ;  /* 0x00008400010f7983 */ /* 0x001f220000300800 */
[----:B------:R-:W-:-:S02]  /*1a4d0*/  LEA.HI.X.SX32 R11, R11, R0, 0x1, P0 ;  /* 0x000000000b0b7211 */ /* 0x000fc400000f0eff */
[----:B------:R-:W-:-:S05]  /*1a4e0*/  LEA R21, P4, R9, R4, 0x1 ;  /* 0x0000000409157211 */ /* 0x000fca00078808ff */
[----:B------:R0:W-:Y:S04]  /*1a4f0*/  STL [R1+0x1e78], R21 ;  /* 0x001e781501007387 */ /* 0x0001e80000100800 */
[----:B------:R1:W-:Y:S01]  /*1a500*/  STL [R1+0x1e4c], R14 ;  /* 0x001e4c0e01007387 */ /* 0x0003e20000100800 */
[-C--:B0-----:R-:W-:Y:S02]  /*1a510*/  LEA.HI.X.SX32 R21, R13, R0.reuse, 0x1, P2 ;  /* 0x000000000d157211 */ /* 0x081fe400010f0eff */
[----:B------:R-:W-:Y:S02]  /*1a520*/  LEA.HI.X.SX32 R13, R12, R0, 0x1, P1 ;  /* 0x000000000c0d7211 */ /* 0x000fe400008f0eff */
[----:B------:R-:W-:-:S05]  /*1a530*/  LEA R22, P3, R8, R4, 0x1 ;  /* 0x0000000408167211 */ /* 0x000fca00078608ff */
[----:B------:R-:W-:Y:S04]  /*1a540*/  STL [R1+0x1e80], R22 ;  /* 0x001e801601007387 */ /* 0x000fe80000100800 */
[----:B------:R-:W-:Y:S01]  /*1a550*/  STL [R1+0x1e54], R21 ;  /* 0x001e541501007387 */ /* 0x000fe20000100800 */
[----:B-1----:R-:W-:-:S05]  /*1a560*/  LEA R14, P2, R20, R4, 0x1 ;  /* 0x00000004140e7211 */ /* 0x002fca00078408ff */
[----:B------:R0:W-:Y:S04]  /*1a570*/  STL [R1+0x1e88], R14 ;  /* 0x001e880e01007387 */ /* 0x0001e80000100800 */
[----:B------:R1:W-:Y:S01]  /*1a580*/  STL [R1+0x1e5c], R13 ;  /* 0x001e5c0d01007387 */ /* 0x0003e20000100800 */
[----:B------:R-:W-:-:S03]  /*1a590*/  LEA R12, P1, R19, R4, 0x1 ;  /* 0x00000004130c7211 */ /* 0x000fc600078208ff */
[----:B0-----:R-:W4:Y:S04]  /*1a5a0*/  LDL.LU R14, [R1+0x80] ;  /* 0x00008000010e7983 */ /* 0x001f280000300800 */
[----:B------:R-:W-:Y:S04]  /*1a5b0*/  STL [R1+0x1e90], R12 ;  /* 0x001e900c01007387 */ /* 0x000fe80000100800 */
[----:B------:R0:W-:Y:S04]  /*1a5c0*/  STL [R1+0x1e64], R11 ;  /* 0x001e640b01007387 */ /* 0x0001e80000100800 */
[----:B-1----:R-:W4:Y:S01]  /*1a5d0*/  LDL.LU R13, [R1+0x78] ;  /* 0x00007800010d7983 */ /* 0x002f220000300800 */
[----:B0-----:R-:W-:-:S02]  /*1a5e0*/  LEA.HI.X.SX32 R11, R10, R0, 0x1, P5 ;  /* 0x000000000a0b7211 */ /* 0x001fc400028f0eff */
[----:B--2---:R-:W-:-:S05]  /*1a5f0*/  LEA R12, P0, R7, R4, 0x1 ;  /* 0x00000004070c7211 */ /* 0x004fca00078008ff */
[----:B------:R0:W-:Y:S04]  /*1a600*/  STL [R1+0x1e98], R12 ;  /* 0x001e980c01007387 */ /* 0x0001e80000100800 */
[----:B0-----:R-:W2:Y:S04]  /*1a610*/  LDL.LU R12, [R1+0x70] ;  /* 0x00007000010c7983 */ /* 0x001ea80000300800 */
[----:B------:R0:W-:Y:S04]  /*1a620*/  STL [R1+0x1e6c], R11 ;  /* 0x001e6c0b01007387 */ /* 0x0001e80000100800 */
[----:B0-----:R-:W2:Y:S01]  /*1a630*/  LDL.LU R11, [R1+0x68] ;  /* 0x00006800010b7983 */ /* 0x001ea20000300800 */
[----:B---3--:R-:W-:-:S02]  /*1a640*/  LEA R10, P5, R6, R4, 0x1 ;  /* 0x00000004060a7211 */ /* 0x008fc400078a08ff */
[-C--:B------:R-:W-:Y:S02]  /*1a650*/  LEA.HI.X.SX32 R21, R9, R0.reuse, 0x1, P4 ;  /* 0x0000000009157211 */ /* 0x080fe400020f0eff */
[----:B------:R-:W-:Y:S01]  /*1a660*/  LEA.HI.X.SX32 R8, R8, R0, 0x1, P3 ;  /* 0x0000000008087211 */ /* 0x000fe200018f0eff */
[----:B------:R0:W-:Y:S04]  /*1a670*/  STL [R1+0x1ea0], R10 ;  /* 0x001ea00a01007387 */ /* 0x0001e80000100800 */
[----:B0-----:R-:W3:Y:S04]  /*1a680*/  LDL.LU R10, [R1+0x60] ;  /* 0x00006000010a7983 */ /* 0x001ee80000300800 */
[----:B------:R0:W-:Y:S01]  /*1a690*/  STL [R1+0x1e74], R21 ;  /* 0x001e741501007387 */ /* 0x0001e20000100800 */
[----:B----4-:R-:W-:-:S02]  /*1a6a0*/  LEA R9, P4, R5, R4, 0x1 ;  /* 0x0000000405097211 */ /* 0x010fc400078808ff */
[----:B0-----:R-:W-:-:S03]  /*1a6b0*/  LEA.HI.X.SX32 R21, R20, R0, 0x1, P2 ;  /* 0x0000000014157211 */ /* 0x001fc600010f0eff */
[----:B------:R0:W-:Y:S01]  /*1a6c0*/  STL [R1+0x1ea8], R9 ;  /* 0x001ea80901007387 */ /* 0x0001e20000100800 */
[----:B------:R-:W-:-:S03]  /*1a6d0*/  LEA.HI.X.SX32 R20, R19, R0, 0x1, P1 ;  /* 0x0000000013147211 */ /* 0x000fc600008f0eff */
[----:B0-----:R-:W4:Y:S04]  /*1a6e0*/  LDL.LU R9, [R1+0x58] ;  /* 0x0000580001097983 */ /* 0x001f280000300800 */
[----:B------:R0:W-:Y:S01]  /*1a6f0*/  STL [R1+0x1e7c], R8 ;  /* 0x001e7c0801007387 */ /* 0x0001e20000100800 */
[----:B------:R-:W-:-:S03]  /*1a700*/  LEA.HI.X.SX32 R19, R7, R0, 0x1, P0 ;  /* 0x0000000007137211 */ /* 0x000fc600000f0eff */
[----:B0-----:R-:W4:Y:S01]  /*1a710*/  LDL.LU R8, [R1+0x50] ;  /* 0x0000500001087983 */ /* 0x001f220000300800 */
[----:B------:R-:W-:-:S05]  /*1a720*/  LEA R22, P3, R26, R4, 0x1 ;  /* 0x000000041a167211 */ /* 0x000fca00078608ff */
[----:B------:R0:W-:Y:S04]  /*1a730*/  STL [R1+0x1eb0], R22 ;  /* 0x001eb01601007387 */ /* 0x0001e80000100800 */
[----:B------:R1:W-:Y:S01]  /*1a740*/  STL [R1+0x1e84], R21 ;  /* 0x001e841501007387 */ /* 0x0003e20000100800 */
[-C--:B------:R-:W-:Y:S02]  /*1a750*/  LEA.HI.X.SX32 R7, R6, R0.reuse, 0x1, P5 ;  /* 0x0000000006077211 */ /* 0x080fe400028f0eff */
[----:B------:R-:W-:Y:S02]  /*1a760*/  LEA.HI.X.SX32 R6, R5, R0, 0x1, P4 ;  /* 0x0000000005067211 */ /* 0x000fe400020f0eff */
[----:B0-----:R-:W-:-:S05]  /*1a770*/  LEA R22, P2, R18, R4, 0x1 ;  /* 0x0000000412167211 */ /* 0x001fca00078408ff */
[----:B------:R-:W-:Y:S04]  /*1a780*/  STL [R1+0x1eb8], R22 ;  /* 0x001eb81601007387 */ /* 0x000fe80000100800 */
[----:B------:R0:W-:Y:S01]  /*1a790*/  STL [R1+0x1e8c], R20 ;  /* 0x001e8c1401007387 */ /* 0x0001e20000100800 */
[----:B-1----:R-:W-:-:S05]  /*1a7a0*/  LEA R21, P1, R17, R4, 0x1 ;  /* 0x0000000411157211 */ /* 0x002fca00078208ff */
[----:B------:R-:W-:Y:S01]  /*1a7b0*/  STL [R1+0x1ec0], R21 ;  /* 0x001ec01501007387 */ /* 0x000fe20000100800 */
[----:B0-----:R-:W-:-:S03]  /*1a7c0*/  LEA R20, P0, R16, R4, 0x1 ;  /* 0x0000000410147211 */ /* 0x001fc600078008ff */
[----:B------:R0:W-:Y:S04]  /*1a7d0*/  STL [R1+0x1e94], R19 ;  /* 0x001e941301007387 */ /* 0x0001e80000100800 */
[----:B------:R-:W-:Y:S04]  /*1a7e0*/  STL [R1+0x1ec8], R20 ;  /* 0x001ec81401007387 */ /* 0x000fe80000100800 */
[----:B------:R1:W-:Y:S01]  /*1a7f0*/  STL [R1+0x1e9c], R7 ;  /* 0x001e9c0701007387 */ /* 0x0003e20000100800 */
[----:B0-----:R-:W-:-:S03]  /*1a800*/  LEA R19, P5, R27, R4, 0x1 ;  /* 0x000000041b137211 */ /* 0x001fc600078a08ff */
[----:B-1----:R-:W4:Y:S04]  /*1a810*/  LDL.LU R7, [R1+0x2c] ;  /* 0x00002c0001077983 */ /* 0x002f280000300800 */
[----:B------:R0:W-:Y:S01]  /*1a820*/  STL [R1+0x1ed0], R19 ;  /* 0x001ed01301007387 */ /* 0x0001e20000100800 */
[----:B------:R-:W-:-:S03]  /*1a830*/  LEA R5, P4, R15, R4, 0x1 ;  /* 0x000000040f057211 */ /* 0x000fc600078808ff */
[----:B------:R1:W-:Y:S01]  /*1a840*/  STL [R1+0x1ea4], R6 ;  /* 0x001ea40601007387 */ /* 0x0003e20000100800 */
[----:B0-----:R-:W-:Y:S02]  /*1a850*/  LEA.HI.X.SX32 R19, R26, R0, 0x1, P3 ;  /* 0x000000001a137211 */ /* 0x001fe400018f0eff */
[----:B------:R-:W-:Y:S01]  /*1a860*/  LEA R20, P3, R3, R4, 0x1 ;  /* 0x0000000403147211 */ /* 0x000fe200078608ff */
[----:B-1----:R-:W4:Y:S04]  /*1a870*/  LDL.LU R6, [R1+0x24] ;  /* 0x0000240001067983 */ /* 0x002f280000300800 */
[----:B------:R0:W-:Y:S04]  /*1a880*/  STL [R1+0x1f3c], R5 ;  /* 0x001f3c0501007387 */ /* 0x0001e80000100800 */
[----:B0-----:R-:W4:Y:S04]  /*1a890*/  LDL.LU R5, [R1+0x1c] ;  /* 0x00001c0001057983 */ /* 0x001f280000300800 */
[----:B------:R0:W-:Y:S04]  /*1a8a0*/  STL [R1+0x1eac], R19 ;  /* 0x001eac1301007387 */ /* 0x0001e80000100800 */
[----:B------:R-:W4:Y:S04]  /*1a8b0*/  LDL.LU R26, [R1+0x18] ;  /* 0x00001800011a7983 */ /* 0x000f280000300800 */
[----:B------:R1:W-:Y:S01]  /*1a8c0*/  STL [R1+0x1ed8], R20 ;  /* 0x001ed81401007387 */ /* 0x0003e20000100800 */
[----:B0-----:R-:W-:-:S02]  /*1a8d0*/  LEA.HI.X.SX32 R19, R18, R0, 0x1, P2 ;  /* 0x0000000012137211 */ /* 0x001fc400010f0eff */
[----:B------:R-:W-:-:S03]  /*1a8e0*/  LEA.HI.X.SX32 R18, R17, R0, 0x1, P1 ;  /* 0x0000000011127211 */ /* 0x000fc600008f0eff */
[----:B------:R0:W-:Y:S01]  /*1a8f0*/  STL [R1+0x1eb4], R19 ;  /* 0x001eb41301007387 */ /* 0x0001e20000100800 */
[-C--:B------:R-:W-:Y:S02]  /*1a900*/  LEA.HI.X.SX32 R17, R16, R0.reuse, 0x1, P0 ;  /* 0x0000000010117211 */ /* 0x080fe400000f0eff */
[----:B------:R-:W-:Y:S02]  /*1a910*/  LEA.HI.X.SX32 R16, R27, R0, 0x1, P5 ;  /* 0x000000001b107211 */ /* 0x000fe400028f0eff */
[----:B-1----:R-:W-:-:S05]  /*1a920*/  LEA R20, P2, R14, R4, 0x1 ;  /* 0x000000040e147211 */ /* 0x002fca00078408ff */
[----:B------:R-:W-:Y:S04]  /*1a930*/  STL [R1+0x1ee0], R20 ;  /* 0x001ee01401007387 */ /* 0x000fe80000100800 */
[----:B------:R2:W-:Y:S01]  /*1a940*/  STL [R1+0x1ebc], R18 ;  /* 0x001ebc1201007387 */ /* 0x0005e20000100800 */
[----:B0-----:R-:W-:-:S05]  /*1a950*/  LEA R19, P1, R13, R4, 0x1 ;  /* 0x000000040d137211 */ /* 0x001fca00078208ff */
[----:B------:R-:W-:Y:S04]  /*1a960*/  STL [R1+0x1ee8], R19 ;  /* 0x001ee81301007387 */ /* 0x000fe80000100800 */
[----:B------:R0:W-:Y:S01]  /*1a970*/  STL [R1+0x1ec4], R17 ;  /* 0x001ec41101007387 */ /* 0x0001e20000100800 */
[----:B--2---:R-:W-:-:S05]  /*1a980*/  LEA R18, P0, R12, R4, 0x1 ;  /* 0x000000040c127211 */ /* 0x004fca00078008ff */
[----:B------:R-:W-:Y:S04]  /*1a990*/  STL [R1+0x1ef0], R18 ;  /* 0x001ef01201007387 */ /* 0x000fe80000100800 */
[----:B------:R-:W2:Y:S04]  /*1a9a0*/  LDL R27, [R1+0x1630] ;  /* 0x00163000011b7983 */ /* 0x000ea80000100800 */
[----:B------:R1:W-:Y:S01]  /*1a9b0*/  STL [R1+0x1ecc], R16 ;  /* 0x001ecc1001007387 */ /* 0x0003e20000100800 */
[----:B0-----:R-:W-:-:S05]  /*1a9c0*/  LEA R17, P5, R11, R4, 0x1 ;  /* 0x000000040b117211 */ /* 0x001fca00078a08ff */
[----:B------:R0:W-:Y:S01]  /*1a9d0*/  STL [R1+0x1ef8], R17 ;  /* 0x001ef81101007387 */ /* 0x0001e20000100800 */
[----:B-1----:R-:W-:-:S05]  /*1a9e0*/  LEA.HI.X.SX32 R16, R15, R0, 0x1, P4 ;  /* 0x000000000f107211 */ /* 0x002fca00020f0eff */
[----:B------:R-:W-:Y:S01]  /*1a9f0*/  STL [R1+0x1f38], R16 ;  /* 0x001f381001007387 */ /* 0x000fe20000100800 */
[----:B0-----:R-:W-:-:S03]  /*1aa00*/  LEA.HI.X.SX32 R17, R3, R0, 0x1, P3 ;  /* 0x0000000003117211 */ /* 0x001fc600018f0eff */
[----:B------:R-:W2:Y:S01]  /*1aa10*/  LDL.LU R3, [R1+0x2070] ;  /* 0x0020700001037983 */ /* 0x000ea20000300800 */
[----:B---3--:R-:W-:Y:S01]  /*1aa20*/  LEA R15, P4, R10, R4, 0x1 ;  /* 0x000000040a0f7211 */ /* 0x008fe200078808ff */
[----:B------:R-:W-:Y:S01]  /*1aa30*/  IMAD R2, R2, UR11, RZ ;  /* 0x0000000b02027c24 */ /* 0x000fe2000f8e02ff */
[----:B------:R-:W-:-:S03]  /*1aa40*/  LEA.HI.X.SX32 R13, R13, R0, 0x1, P1 ;  /* 0x000000000d0d7211 */ /* 0x000fc600008f0eff */
[----:B------:R0:W-:Y:S01]  /*1aa50*/  STL [R1+0x1f00], R15 ;  /* 0x001f000f01007387 */ /* 0x0001e20000100800 */
[----:B------:R-:W-:-:S03]  /*1aa60*/  IMAD R28, R28, UR11, RZ ;  /* 0x0000000b1c1c7c24 */ /* 0x000fc6000f8e02ff */
[----:B------:R-:W-:Y:S01]  /*1aa70*/  STL [R1+0x1ed4], R17 ;  /* 0x001ed41101007387 */ /* 0x000fe20000100800 */
[----:B0-----:R-:W-:Y:S02]  /*1aa80*/  LEA.HI.X.SX32 R15, R14, R0, 0x1, P2 ;  /* 0x000000000e0f7211 */ /* 0x001fe400010f0eff */
[----:B----4-:R-:W-:-:S05]  /*1aa90*/  LEA R16, P3, R9, R4, 0x1 ;  /* 0x0000000409107211 */ /* 0x010fca00078608ff */
[----:B------:R-:W-:Y:S04]  /*1aaa0*/  STL [R1+0x1f08], R16 ;  /* 0x001f081001007387 */ /* 0x000fe80000100800 */
[----:B------:R0:W-:Y:S01]  /*1aab0*/  STL [R1+0x1edc], R15 ;  /* 0x001edc0f01007387 */ /* 0x0001e20000100800 */
[-C--:B------:R-:W-:Y:S01]  /*1aac0*/  LEA R14, P2, R8, R4.reuse, 0x1 ;  /* 0x00000004080e7211 */ /* 0x080fe200078408ff */
[----:B------:R-:W-:Y:S01]  /*1aad0*/  IMAD R29, R29, UR11, RZ ;  /* 0x0000000b1d1d7c24 */ /* 0x000fe2000f8e02ff */
[----:B0-----:R-:W-:-:S03]  /*1aae0*/  LEA R15, P1, R2, R4, 0x1 ;  /* 0x00000004020f7211 */ /* 0x001fc600078208ff */
[----:B------:R0:W-:Y:S04]  /*1aaf0*/  STL [R1+0x1f10], R14 ;  /* 0x001f100e01007387 */ /* 0x0001e80000100800 */
[----:B------:R2:W-:Y:S01]  /*1ab00*/  STL [R1+0x1ee4], R13 ;  /* 0x001ee40d01007387 */ /* 0x0005e20000100800 */
[-C--:B------:R-:W-:Y:S02]  /*1ab10*/  LEA.HI.X.SX32 R10, R10, R0.reuse, 0x1, P4 ;  /* 0x000000000a0a7211 */ /* 0x080fe400020f0eff */
[-C--:B0-----:R-:W-:Y:S02]  /*1ab20*/  LEA.HI.X.SX32 R14, R12, R0.reuse, 0x1, P0 ;  /* 0x000000000c0e7211 */ /* 0x081fe400000f0eff */
[----:B------:R-:W-:Y:S01]  /*1ab30*/  LEA.HI.X.SX32 R12, R11, R0, 0x1, P5 ;  /* 0x000000000b0c7211 */ /* 0x000fe200028f0eff */
[----:B------:R-:W-:Y:S01]  /*1ab40*/  STL [R1+0x1f18], R15 ;  /* 0x001f180f01007387 */ /* 0x000fe20000100800 */
[----:B------:R-:W-:-:S03]  /*1ab50*/  LEA R11, P5, R28, R4, 0x1 ;  /* 0x000000041c0b7211 */ /* 0x000fc600078a08ff */
[----:B------:R-:W-:Y:S01]  /*1ab60*/  STL [R1+0x1eec], R14 ;  /* 0x001eec0e01007387 */ /* 0x000fe20000100800 */
[----:B--2---:R-:W-:-:S05]  /*1ab70*/  LEA R13, P0, R3, R4, 0x1 ;  /* 0x00000004030d7211 */ /* 0x004fca00078008ff */
[----:B------:R-:W-:Y:S04]  /*1ab80*/  STL [R1+0x1f20], R13 ;  /* 0x001f200d01007387 */ /* 0x000fe80000100800 */
[----:B------:R0:W-:Y:S04]  /*1ab90*/  STL [R1+0x1ef4], R12 ;  /* 0x001ef40c01007387 */ /* 0x0001e80000100800 */
[----:B------:R1:W-:Y:S04]  /*1aba0*/  STL [R1+0x1f24], R11 ;  /* 0x001f240b01007387 */ /* 0x0003e80000100800 */
[----:B------:R2:W-:Y:S01]  /*1abb0*/  STL [R1+0x1efc], R10 ;  /* 0x001efc0a01007387 */ /* 0x0005e20000100800 */
[----:B0-----:R-:W-:-:S02]  /*1abc0*/  LEA R12, P4, R29, R4, 0x1 ;  /* 0x000000041d0c7211 */ /* 0x001fc400078808ff */
[-C--:B-1----:R-:W-:Y:S02]  /*1abd0*/  LEA.HI.X.SX32 R11, R9, R0.reuse, 0x1, P3 ;  /* 0x00000000090b7211 */ /* 0x082fe400018f0eff */
[----:B------:R-:W-:Y:S02]  /*1abe0*/  LEA.HI.X.SX32 R9, R8, R0, 0x1, P2 ;  /* 0x0000000008097211 */ /* 0x000fe400010f0eff */
[-C--:B--2---:R-:W-:Y:S01]  /*1abf0*/  LEA R10, P3, R7, R4.reuse, 0x1 ;  /* 0x00000004070a7211 */ /* 0x084fe200078608ff */
[----:B------:R-:W-:Y:S01]  /*1ac00*/  STL [R1+0x1f28], R12 ;  /* 0x001f280c01007387 */ /* 0x000fe20000100800 */
[----:B------:R-:W-:-:S03]  /*1ac10*/  LEA R8, P2, R6, R4, 0x1 ;  /* 0x0000000406087211 */ /* 0x000fc600078408ff */
[----:B------:R-:W-:Y:S04]  /*1ac20*/  STL [R1+0x1f04], R11 ;  /* 0x001f040b01007387 */ /* 0x000fe80000100800 */
[----:B------:R0:W-:Y:S04]  /*1ac30*/  STL [R1+0x1f2c], R10 ;  /* 0x001f2c0a01007387 */ /* 0x0001e80000100800 */
[----:B------:R1:W-:Y:S01]  /*1ac40*/  STL [R1+0x1f0c], R9 ;  /* 0x001f0c0901007387 */ /* 0x0003e20000100800 */
[----:B0-----:R-:W-:-:S03]  /*1ac50*/  LEA.HI.X.SX32 R10, R2, R0, 0x1, P1 ;  /* 0x00000000020a7211 */ /* 0x001fc600008f0eff */
[----:B------:R-:W2:Y:S04]  /*1ac60*/  LDL.LU R2, [R1+0x206c] ;  /* 0x00206c0001027983 */ /* 0x000ea80000300800 */
[----:B------:R0:W-:Y:S01]  /*1ac70*/  STL [R1+0x1f30], R8 ;  /* 0x001f300801007387 */ /* 0x0001e20000100800 */
[----:B-1----:R-:W-:-:S03]  /*1ac80*/  LEA.HI.X.SX32 R9, R3, R0, 0x1, P0 ;  /* 0x0000000003097211 */ /* 0x002fc600000f0eff */
[----:B------:R-:W-:Y:S04]  /*1ac90*/  STL [R1+0x1f14], R10 ;  /* 0x001f140a01007387 */ /* 0x000fe80000100800 */
[----:B------:R-:W2:Y:S01]  /*1aca0*/  LDL.LU R3, [R1+0x2068] ;  /* 0x0020680001037983 */ /* 0x000ea20000300800 */
[----:B0-----:R-:W-:-:S05]  /*1acb0*/  LEA R8, P1, R5, R4, 0x1 ;  /* 0x0000000405087211 */ /* 0x001fca00078208ff */
[----:B------:R0:W-:Y:S04]  /*1acc0*/  STL [R1+0x1f34], R8 ;  /* 0x001f340801007387 */ /* 0x0001e80000100800 */
[----:B------:R-:W-:Y:S01]  /*1acd0*/  STL [R1+0x1f1c], R9 ;  /* 0x001f1c0901007387 */ /* 0x000fe20000100800 */
[----:B0-----:R-:W-:Y:S02]  /*1ace0*/  LEA R8, P0, R26, R4, 0x1 ;  /* 0x000000041a087211 */ /* 0x001fe400078008ff */
[-C--:B------:R-:W-:Y:S02]  /*1acf0*/  LEA.HI.X.SX32 R4, R28, R0.reuse, 0x1, P5 ;  /* 0x000000001c047211 */ /* 0x080fe400028f0eff */
[----:B------:R-:W2:Y:S04]  /*1ad00*/  LDL.LU R28, [R1+0x2064] ;  /* 0x00206400011c7983 */ /* 0x000ea80000300800 */
[----:B------:R0:W-:Y:S02]  /*1ad10*/  STL [R1+0x1840], R8 ;  /* 0x0018400801007387 */ /* 0x0001e40000100800 */
[----:B0-----:R-:W-:-:S02]  /*1ad20*/  LEA.HI.X.SX32 R8, R29, R0, 0x1, P4 ;  /* 0x000000001d087211 */ /* 0x001fc400020f0eff */
[----:B------:R-:W3:Y:S04]  /*1ad30*/  LDL.LU R29, [R1+0x2060] ;  /* 0x00206000011d7983 */ /* 0x000ee80000300800 */
[----:B------:R0:W-:Y:S01]  /*1ad40*/  STL [R1+0x182c], R4 ;  /* 0x00182c0401007387 */ /* 0x0001e20000100800 */
[-C--:B------:R-:W-:Y:S02]  /*1ad50*/  LEA.HI.X.SX32 R6, R6, R0.reuse, 0x1, P2 ;  /* 0x0000000006067211 */ /* 0x080fe400010f0eff */
[-C--:B------:R-:W-:Y:S01]  /*1ad60*/  LEA.HI.X.SX32 R5, R5, R0.reuse, 0x1, P1 ;  /* 0x0000000005057211 */ /* 0x080fe200008f0eff */
[----:B------:R-:W-:Y:S01]  /*1ad70*/  STL [R1+0x1830], R8 ;  /* 0x0018300801007387 */ /* 0x000fe20000100800 */
[----:B0-----:R-:W-:-:S05]  /*1ad80*/  LEA.HI.X.SX32 R4, R7, R0, 0x1, P3 ;  /* 0x0000000007047211 */ /* 0x001fca00018f0eff */
[----:B------:R0:W-:Y:S01]  /*1ad90*/  STL [R1+0x1834], R4 ;  /* 0x0018340401007387 */ /* 0x0001e20000100800 */
[----:B------:R-:W-:-:S03]  /*1ada0*/  UIMAD UR10, UR7, 0x1e, URZ ;  /* 0x0000001e070a78a4 */ /* 0x000fc6000f8e023f */
[----:B------:R-:W-:Y:S01]  /*1adb0*/  STL [R1+0x1838], R6 ;  /* 0x0018380601007387 */ /* 0x000fe20000100800 */
[----:B0-----:R-:W-:-:S03]  /*1adc0*/  LEA.HI.X.SX32 R4, R26, R0, 0x1, P0 ;  /* 0x000000001a047211 */ /* 0x001fc600000f0eff */
[----:B------:R0:W-:Y:S04]  /*1add0*/  STL [R1+0x183c], R5 ;  /* 0x00183c0501007387 */ /* 0x0001e80000100800 */
[----:B------:R3:W-:Y:S01]  /*1ade0*/  STL [R1+0x1638], R4 ;  /* 0x0016380401007387 */ /* 0x0007e20000100800 */
[----:B------:R-:W-:Y:S02]  /*1adf0*/  IMAD.U32 R0, RZ, RZ, UR10 ;  /* 0x0000000aff007e24 */ /* 0x000fe4000f8e00ff */
[----:B0-----:R-:W-:Y:S01]  /*1ae00*/  IMAD.MOV.U32 R5, RZ, RZ, R27 ;  /* 0x000000ffff057224 */ /* 0x001fe200078e001b */
[----:B------:R-:W-:-:S06]  /*1ae10*/  UIMAD UR9, UR7, 0x1d, URZ ;  /* 0x0000001d070978a4 */ /* 0x000fcc000f8e023f */
[----:B------:R-:W-:Y:S01]  /*1ae20*/  IMAD.U32 R10, RZ, RZ, UR9 ;  /* 0x00000009ff0a7e24 */ /* 0x000fe2000f8e00ff */
[----:B------:R-:W-:Y:S02]  /*1ae30*/  UIMAD UR9, UR7, 0x1c, URZ ;  /* 0x0000001c070978a4 */ /* 0x000fe4000f8e023f */
[----:B------:R-:W-:Y:S02]  /*1ae40*/  IMAD.U32 R12, RZ, RZ, UR7 ;  /* 0x00000007ff0c7e24 */ /* 0x000fe4000f8e00ff */
[----:B--2---:R-:W-:-:S04]  /*1ae50*/  IMAD.WIDE R6, R28, 0x2, R2 ;  /* 0x000000021c067825 */ /* 0x004fc800078e0202 */
[----:B---3--:R-:W-:Y:S02]  /*1ae60*/  IMAD.MOV.U32 R4, RZ, RZ, R29 ;  /* 0x000000ffff047224 */ /* 0x008fe400078e001d */
[----:B------:R0:W5:Y:S02]  /*1ae70*/  LDL.LU R29, [R1+0x205c] ;  /* 0x00205c00011d7983 */ /* 0x0001640000300800 */
[----:B------:R-:W-:Y:S02]  /*1ae80*/  IMAD.WIDE R8, R28, 0x2, R4 ;  /* 0x000000021c087825 */ /* 0x000fe400078e0204 */
[----:B------:R0:W5:Y:S04]  /*1ae90*/  LDL.LU R28, [R1+0x2058] ;  /* 0x00205800011c7983 */ /* 0x0001680000300800 */
[----:B------:R-:W-:Y:S04]  /*1aea0*/  STL [R1+0x1640], R6 ;  /* 0x0016400601007387 */ /* 0x000fe80000100800 */
[----:B------:R1:W-:Y:S04]  /*1aeb0*/  STL [R1+0x163c], R7 ;  /* 0x00163c0701007387 */ /* 0x0003e80000100800 */
[----:B------:R-:W-:Y:S04]  /*1aec0*/  STL [R1+0x1648], R8 ;  /* 0x0016480801007387 */ /* 0x000fe80000100800 */
[----:B------:R2:W-:Y:S01]  /*1aed0*/  STL [R1+0x1644], R9 ;  /* 0x0016440901007387 */ /* 0x0005e20000100800 */
[----:B-1----:R-:W-:-:S05]  /*1aee0*/  IMAD.WIDE R6, R0, 0x2, R2 ;  /* 0x0000000200067825 */ /* 0x002fca00078e0202 */
[----:B------:R-:W-:Y:S01]  /*1aef0*/  STL [R1+0x1650], R6 ;  /* 0x0016500601007387 */ /* 0x000fe20000100800 */
[----:B--2---:R-:W-:-:S03]  /*1af00*/  IMAD.WIDE R8, R0, 0x2, R4 ;  /* 0x0000000200087825 */ /* 0x004fc600078e0204 */
[----:B------:R1:W-:Y:S04]  /*1af10*/  STL [R1+0x164c], R7 ;  /* 0x00164c0701007387 */ /* 0x0003e80000100800 */
[----:B------:R-:W-:Y:S01]  /*1af20*/  STL [R1+0x1658], R8 ;  /* 0x0016580801007387 */ /* 0x000fe20000100800 */
[----:B------:R-:W-:-:S03]  /*1af30*/  IMAD.U32 R0, RZ, RZ, UR9 ;  /* 0x00000009ff007e24 */ /* 0x000fc6000f8e00ff */
[----:B------:R2:W-:Y:S01]  /*1af40*/  STL [R1+0x1654], R9 ;  /* 0x0016540901007387 */ /* 0x0005e20000100800 */
[----:B-1----:R-:W-:Y:S01]  /*1af50*/  IMAD.WIDE R6, R10, 0x2, R2 ;  /* 0x000000020a067825 */ /* 0x002fe200078e0202 */
[----:B------:R-:W-:-:S04]  /*1af60*/  UIMAD UR9, UR7, 0x1b, URZ ;  /* 0x0000001b070978a4 */ /* 0x000fc8000f8e023f */
        /* <DEDUP_REMOVED lines=87> */
[----:B------:R-:W-:-:S04]  /*1b4e0*/  USHF.L.U32 UR9, UR7, 0x4, URZ ;  /* 0x0000000407097899 */ /* 0x000fc8000800063f */
        /* <DEDUP_REMOVED lines=118> */
[----:B-1----:R-:W-:-:S05]  /*1bc50*/  IMAD.WIDE R6, R10, 0x2, R2 ;  /* 0x000000020a067825 */ /* 0x002fca00078e0202 */
[----:B------:R-:W-:Y:S01]  /*1bc60*/  STL [R1+0x1800], R6 ;  /* 0x0018000601007387 */ /* 0x000fe20000100800 */
[----:B--2---:R-:W-:-:S03]  /*1bc70*/  IMAD.WIDE R8, R10, 0x2, R4 ;  /* 0x000000020a087825 */ /* 0x004fc600078e0204 */
[----:B------:R1:W-:Y:S04]  /*1bc80*/  STL [R1+0x17fc], R7 ;  /* 0x0017fc0701007387 */ /* 0x0003e80000100800 */
[----:B------:R-:W-:Y:S01]  /*1bc90*/  STL [R1+0x1808], R8 ;  /* 0x0018080801007387 */ /* 0x000fe20000100800 */
[----:B------:R-:W-:-:S03]  /*1bca0*/  IMAD.WIDE R10, R12, 0x2, R4 ;  /* 0x000000020c0a7825 */ /* 0x000fc600078e0204 */
[----:B------:R2:W-:Y:S01]  /*1bcb0*/  STL [R1+0x1804], R9 ;  /* 0x0018040901007387 */ /* 0x0005e20000100800 */
[----:B-1----:R-:W-:-:S04]  /*1bcc0*/  IMAD.WIDE R6, R0, 0x2, R2 ;  /* 0x0000000200067825 */ /* 0x002fc800078e0202 */
[----:B--2---:R-:W-:-:S04]  /*1bcd0*/  IMAD.WIDE R8, R0, 0x2, R4 ;  /* 0x0000000200087825 */ /* 0x004fc800078e0204 */
[----:B------:R-:W-:Y:S02]  /*1bce0*/  IMAD.WIDE R4, R12, 0x2, R2 ;  /* 0x000000020c047825 */ /* 0x000fe400078e0202 */
[----:B------:R0:W5:Y:S04]  /*1bcf0*/  LDL.LU.64 R2, [R1+0x2050] ;  /* 0x0020500001027983 */ /* 0x0001680000300a00 */
[----:B------:R-:W-:Y:S04]  /*1bd00*/  STL [R1+0x1810], R6 ;  /* 0x0018100601007387 */ /* 0x000fe80000100800 */
[----:B------:R-:W-:Y:S04]  /*1bd10*/  STL [R1+0x180c], R7 ;  /* 0x00180c0701007387 */ /* 0x000fe80000100800 */
[----:B------:R-:W-:Y:S04]  /*1bd20*/  STL [R1+0x1818], R8 ;  /* 0x0018180801007387 */ /* 0x000fe80000100800 */
[----:B------:R-:W-:Y:S04]  /*1bd30*/  STL [R1+0x1814], R9 ;  /* 0x0018140901007387 */ /* 0x000fe80000100800 */
[----:B------:R1:W-:Y:S04]  /*1bd40*/  STL [R1+0x1820], R4 ;  /* 0x0018200401007387 */ /* 0x0003e80000100800 */
[----:B------:R2:W-:Y:S04]  /*1bd50*/  STL [R1+0x181c], R5 ;  /* 0x00181c0501007387 */ /* 0x0005e80000100800 */
[----:B------:R0:W-:Y:S04]  /*1bd60*/  STL [R1+0x1828], R10 ;  /* 0x0018280a01007387 */ /* 0x0001e80000100800 */
[----:B------:R0:W-:Y:S04]  /*1bd70*/  STL [R1+0x1824], R11 ;  /* 0x0018240b01007387 */ /* 0x0001e80000100800 */
        /* <DEDUP_REMOVED lines=918> */
[----:B------:R-:W3:Y:S03]  /*1f6e0*/  S2R R27, SR_TID.X ;  /* 0x00000000001b7919 */ /* 0x000ee60000002100 */
        /* <DEDUP_REMOVED lines=18> */
[----:B------:R-:W-:Y:S01]  /*1f810*/  USHF.R.S32.HI UR9, URZ, 0x1f, UR5 ;  /* 0x0000001f3f097899 */ /* 0x000fe20008011405 */
[----:B---3--:R-:W-:Y:S01]  /*1f820*/  LOP3.LUT R27, R27, 0x3f, RZ, 0xc0, !PT ;  /* 0x0000003f1b1b7812 */ /* 0x008fe200078ec0ff */
[----:B------:R-:W-:-:S02]  /*1f830*/  USHF.L.U32 UR7, UR7, 0x5, URZ ;  /* 0x0000000507077899 */ /* 0x000fc4000800063f */
[----:B------:R-:W-:Y:S02]  /*1f840*/  ULEA.HI UR9, UR9, UR5, URZ, 0x5 ;  /* 0x0000000509097291 */ /* 0x000fe4000f8f283f */
[----:B------:R-:W-:Y:S01]  /*1f850*/  USHF.L.U32 UR8, UR8, 0x5, URZ ;  /* 0x0000000508087899 */ /* 0x000fe2000800063f */
[----:B------:R-:W-:Y:S01]  /*1f860*/  IMAD.SHL.U32 R0, R27, 0x2, RZ ;  /* 0x000000021b007824 */ /* 0x000fe200078e00ff */
[----:B------:R-:W-:Y:S02]  /*1f870*/  USHF.R.S32.HI UR5, URZ, 0x1f, UR7 ;  /* 0x0000001f3f057899 */ /* 0x000fe40008011407 */
[----:B------:R-:W-:Y:S02]  /*1f880*/  ULEA UR4, UR4, UR6, 0x4 ;  /* 0x0000000604047291 */ /* 0x000fe4000f8e203f */
[----:B------:R-:W-:Y:S02]  /*1f890*/  USHF.R.S32.HI UR10, URZ, 0x1f, UR8 ;  /* 0x0000001f3f0a7899 */ /* 0x000fe40008011408 */
[----:B------:R-:W-:-:S02]  /*1f8a0*/  USHF.L.U32 UR12, UR7, 0x1, URZ ;  /* 0x00000001070c7899 */ /* 0x000fc4000800063f */
[----:B------:R-:W-:Y:S02]  /*1f8b0*/  USHF.L.U32 UR11, UR8, 0x1, URZ ;  /* 0x00000001080b7899 */ /* 0x000fe4000800063f */
[----:B------:R-:W-:Y:S02]  /*1f8c0*/  USHF.R.S32.HI UR9, URZ, 0x5, UR9 ;  /* 0x000000053f097899 */ /* 0x000fe40008011409 */
[----:B------:R-:W-:Y:S01]  /*1f8d0*/  USHF.L.U64.HI UR5, UR7, 0x1, UR5 ;  /* 0x0000000107057899 */ /* 0x000fe20008010205 */
[----:B------:R0:W-:Y:S01]  /*1f8e0*/  STL [R1+0xa6c], RZ ;  /* 0x000a6cff01007387 */ /* 0x0001e20000100800 */
[C---:B-1----:R-:W-:Y:S01]  /*1f8f0*/  LOP3.LUT R4, R0.reuse, 0x10, RZ, 0x3c, !PT ;  /* 0x0000001000047812 */ /* 0x042fe200078e3cff */
[----:B------:R-:W-:Y:S01]  /*1f900*/  USHF.L.U64.HI UR10, UR8, 0x1, UR10 ;  /* 0x00000001080a7899 */ /* 0x000fe2000801020a */
[C---:B------:R-:W-:Y:S01]  /*1f910*/  LOP3.LUT R6, R0.reuse, 0x20, RZ, 0x3c, !PT ;  /* 0x0000002000067812 */ /* 0x040fe200078e3cff */
[----:B------:R0:W-:Y:S01]  /*1f920*/  STL [R1+0xc30], RZ ;  /* 0x000c30ff01007387 */ /* 0x0001e20000100800 */
[----:B------:R-:W-:-:S02]  /*1f930*/  LOP3.LUT R4, R0, 0x40, RZ, 0x3c, !PT ;  /* 0x0000004000047812 */ /* 0x000fc400078e3cff */
[C---:B------:R-:W-:Y:S01]  /*1f940*/  LOP3.LUT R6, R0.reuse, 0x50, RZ, 0x3c, !PT ;  /* 0x0000005000067812 */ /* 0x040fe200078e3cff */
[----:B------:R0:W-:Y:S01]  /*1f950*/  STL [R1+0xc34], RZ ;  /* 0x000c34ff01007387 */ /* 0x0001e20000100800 */
[C---:B--2---:R-:W-:Y:S02]  /*1f960*/  LOP3.LUT R5, R0.reuse, 0x30, RZ, 0x3c, !PT ;  /* 0x0000003000057812 */ /* 0x044fe400078e3cff */
[C---:B------:R-:W-:Y:S01]  /*1f970*/  LOP3.LUT R4, R0.reuse, 0x70, RZ, 0x3c, !PT ;  /* 0x0000007000047812 */ /* 0x040fe200078e3cff */
[----:B------:R0:W-:Y:S01]  /*1f980*/  STL [R1+0xc38], RZ ;  /* 0x000c38ff01007387 */ /* 0x0001e20000100800 */
[----:B------:R-:W-:-:S03]  /*1f990*/  LOP3.LUT R5, R0, 0x60, RZ, 0x3c, !PT ;  /* 0x0000006000057812 */ /* 0x000fc600078e3cff */
        /* <DEDUP_REMOVED lines=30> */
[----:B------:R-:W1:Y:S03]  /*1fb80*/  S2R R27, SR_TID.X ;  /* 0x00000000001b7919 */ /* 0x000e660000002100 */
        /* <DEDUP_REMOVED lines=8> */
[----:B-1----:R-:W-:-:S02]  /*1fc10*/  IMAD.SHL.U32 R13, R27, 0x2, RZ ;  /* 0x000000021b0d7824 */ /* 0x002fc400078e00ff */
[C---:B------:R-:W-:Y:S01]  /*1fc20*/  IMAD.SHL.U32 R26, R27.reuse, 0x80, RZ ;  /* 0x000000801b1a7824 */ /* 0x040fe200078e00ff */
[----:B------:R0:W-:Y:S01]  /*1fc30*/  STL [R1+0xb94], RZ ;  /* 0x000b94ff01007387 */ /* 0x0001e20000100800 */
[----:B------:R-:W-:-:S03]  /*1fc40*/  LOP3.LUT R27, R27, 0x7, RZ, 0xc0, !PT ;  /* 0x000000071b1b7812 */ /* 0x000fc600078ec0ff */
[----:B------:R0:W-:Y:S02]  /*1fc50*/  STL [R1+0xb98], RZ ;  /* 0x000b98ff01007387 */ /* 0x0001e40000100800 */
[----:B------:R-:W-:Y:S02]  /*1fc60*/  IMAD R27, R27, 0x110, RZ ;  /* 0x000001101b1b7824 */ /* 0x000fe400078e02ff */
[----:B------:R0:W-:Y:S03]  /*1fc70*/  STL [R1+0xb9c], RZ ;  /* 0x000b9cff01007387 */ /* 0x0001e60000100800 */
[----:B------:R-:W-:Y:S01]  /*1fc80*/  LOP3.LUT R27, R27, 0x10, R13, 0x78, !PT ;  /* 0x000000101b1b7812 */ /* 0x000fe200078e780d */
[----:B------:R0:W-:Y:S03]  /*1fc90*/  STL [R1+0xb80], RZ ;  /* 0x000b80ff01007387 */ /* 0x0001e60000100800 */
[----:B------:R-:W-:Y:S01]  /*1fca0*/  LOP3.LUT R27, R27, 0x800, R26, 0xf8, !PT ;  /* 0x000008001b1b7812 */ /* 0x000fe200078ef81a */
[----:B------:R0:W-:Y:S03]  /*1fcb0*/  STL [R1+0xb84], RZ ;  /* 0x000b84ff01007387 */ /* 0x0001e60000100800 */
[C---:B------:R-:W-:Y:S01]  /*1fcc0*/  LOP3.LUT R6, R27.reuse, 0x20, RZ, 0x3c, !PT ;  /* 0x000000201b067812 */ /* 0x040fe200078e3cff */
[----:B------:R0:W-:Y:S01]  /*1fcd0*/  STL [R1+0xb88], RZ ;  /* 0x000b88ff01007387 */ /* 0x0001e20000100800 */
[----:B------:R-:W-:-:S02]  /*1fce0*/  LOP3.LUT R4, R27, 0x60, RZ, 0x3c, !PT ;  /* 0x000000601b047812 */ /* 0x000fc400078e3cff */
[----:B------:R-:W-:Y:S01]  /*1fcf0*/  LOP3.LUT R5, R27, 0x40, RZ, 0x3c, !PT ;  /* 0x000000401b057812 */ /* 0x000fe200078e3cff */
        /* <DEDUP_REMOVED lines=41> */
[----:B------:R0:W-:Y:S04]  /*1ff90*/  STL [R1+0x204c], R6 ;  /* 0x00204c0601007387 */ /* 0x0001e80000100800 */
[----:B------:R0:W-:Y:S04]  /*1ffa0*/  STL [R1+0x2044], R4 ;  /* 0x0020440401007387 */ /* 0x0001e80000100800 */
[----:B------:R0:W-:Y:S02]  /*1ffb0*/  STL [R1+0x2048], R5 ;  /* 0x0020480501007387 */ /* 0x0001e40000100800 */
.L_x_1:
[----:B------:R1:W-:Y:S01]  /*1ffc0*/  STL [R1+0x4880], R25 ;  /* 0x0048801901007387 */ /* 0x0003e20000100800 */
[----:B0-----:R-:W0:Y:S03]  /*1ffd0*/  LDC R4, c[0x0][0x230] ;  /* 0x00008c00ff047b82 */ /* 0x001e260000000800 */
[----:B------:R-:W2:Y:S04]  /*1ffe0*/  LDL R7, [R1+0x1630] ;  /* 0x0016300001077983 */ /* 0x000ea80000100800 */
[----:B-----5:R-:W2:Y:S04]  /*1fff0*/  LDL R6, [R1+0x1634] ;  /* 0x0016340001067983 */ /* 0x020ea80000100800 */
[----:B-1----:R-:W0:Y:S04]  /*20000*/  LDL R25, [R1+0x162c] ;  /* 0x00162c0001197983 */ /* 0x002e280000100800 */
[----:B------:R-:W-:Y:S04]  /*20010*/  STL [R1+0x4864], R18 ;  /* 0x0048641201007387 */ /* 0x000fe80000100800 */
        /* <DEDUP_REMOVED lines=128> */
[----:B-----5:R-:W-:Y:S04]  /*20820*/  STL [R1+0x43b0], R29 ;  /* 0x0043b01d01007387 */ /* 0x020fe80000100800 */
        /* <DEDUP_REMOVED lines=68> */
[----:B------:R-:W-:Y:S01]  /*20c70*/  STL [R1+0x4568], R29 ;  /* 0x0045681d01007387 */ /* 0x000fe20000100800 */
[----:B0-----:R-:W-:-:S03]  /*20c80*/  IMAD R4, R25, -0x20, R4 ;  /* 0xffffffe019047824 */ /* 0x001fc600078e0204 */
[----:B------:R-:W-:Y:S04]  /*20c90*/  STL [R1+0x4570], R29 ;  /* 0x0045701d01007387 */ /* 0x000fe80000100800 */
[----:B------:R-:W-:Y:S04]  /*20ca0*/  STL [R1+0x4578], R29 ;  /* 0x0045781d01007387 */ /* 0x000fe80000100800 */
[----:B------:R-:W-:Y:S04]  /*20cb0*/  STL [R1+0x4580], R29 ;  /* 0x0045801d01007387 */ /* 0x000fe80000100800 */
[----:B------:R-:W-:Y:S04]  /*20cc0*/  STL [R1+0x4588], R29 ;  /* 0x0045881d01007387 */ /* 0x000fe80000100800 */
[----:B------:R-:W-:Y:S01]  /*20cd0*/  STL [R1+0x4590], R29 ;  /* 0x0045901d01007387 */ /* 0x000fe20000100800 */
[----:B------:R-:W-:-:S03]  /*20ce0*/  ISETP.GT.AND P0, PT, R4, RZ, PT ;  /* 0x000000ff0400720c */ /* 0x000fc60003f04270 */
[----:B------:R-:W-:Y:S04]  /*20cf0*/  STL [R1+0x4598], R29 ;  /* 0x0045981d01007387 */ /* 0x000fe80000100800 */
[----:B------:R-:W-:Y:S04]  /*20d00*/  STL [R1+0x45a0], R29 ;  /* 0x0045a01d01007387 */ /* 0x000fe80000100800 */
[----:B------:R-:W-:Y:S04]  /*20d10*/  STL [R1+0x45ac], R29 ;  /* 0x0045ac1d01007387 */ /* 0x000fe80000100800 */
[----:B------:R-:W-:Y:S04]  /*20d20*/  STL [R1+0x4664], R29 ;  /* 0x0046641d01007387 */ /* 0x000fe80000100800 */
[----:B------:R-:W-:Y:S04]  /*20d30*/  STL [R1+0x4668], R29 ;  /* 0x0046681d01007387 */ /* 0x000fe80000100800 */
[----:B------:R-:W-:Y:S04]  /*20d40*/  STL [R1+0x466c], R29 ;  /* 0x00466c1d01007387 */ /* 0x000fe80000100800 */
[----:B------:R-:W-:Y:S01]  /*20d50*/  STL [R1+0x4670], R29 ;  /* 0x0046701d01007387 */ /* 0x000fe20000100800 */
[----:B------:R-:W-:-:S03]  /*20d60*/  PRMT R24, RZ, 0x7610, R24 ;  /* 0x00007610ff187816 */ /* 0x000fc60000000018 */
[----:B------:R0:W-:Y:S04]  /*20d70*/  STL [R1+0x4674], R29 ;  /* 0x0046741d01007387 */ /* 0x0001e80000100800 */
[----:B------:R-:W-:Y:S04]  /*20d80*/  STL [R1+0x2058], R28 ;  /* 0x0020581c01007387 */ /* 0x000fe80000100800 */
[----:B------:R-:W-:Y:S04]  /*20d90*/  STL [R1+0x2054], R3 ;  /* 0x0020540301007387 */ /* 0x000fe80000100800 */
[----:B------:R-:W-:Y:S04]  /*20da0*/  STL [R1+0x2050], R2 ;  /* 0x0020500201007387 */ /* 0x000fe80000100800 */
[----:B------:R-:W3:Y:S04]  /*20db0*/  LDL.LU R25, [R1+0x4880] ;  /* 0x0048800001197983 */ /* 0x000ee80000300800 */
[----:B--2---:R-:W2:Y:S04]  /*20dc0*/  @P0 LDG.E.U16 R24, desc[UR58][R6.64] ;  /* 0x0000003a06180981 */ /* 0x004ea8000c1e1500 */
[----:B------:R-:W4:Y:S01]  /*20dd0*/  LDL.64 R6, [R1+0x1620] ;  /* 0x0016200001067983 */ /* 0x000f220000100a00 */
[----:B---3--:R-:W-:-:S06]  /*20de0*/  PRMT R25, RZ, 0x7610, R25 ;  /* 0x00007610ff197816 */ /* 0x008fcc0000000019 */
[----:B----4-:R1:W3:Y:S04]  /*20df0*/  @P0 LDG.E.U16 R25, desc[UR58][R6.64] ;  /* 0x0000003a06190981 */ /* 0x0102e8000c1e1500 */
[----:B------:R-:W1:Y:S04]  /*20e00*/  LDL R6, [R1+0x1824] ;  /* 0x0018240001067983 */ /* 0x000e680000100800 */
[----:B------:R-:W1:Y:S01]  /*20e10*/  LDL R7, [R1+0x1828] ;  /* 0x0018280001077983 */ /* 0x000e620000100800 */
[----:B------:R-:W-:Y:S02]  /*20e20*/  ISETP.GT.AND P1, PT, R4, 0x1, PT ;  /* 0x000000010400780c */ /* 0x000fe40003f24270 */
[----:B0-----:R-:W-:-:S11]  /*20e30*/  PRMT R29, RZ, 0x7610, R29 ;  /* 0x00007610ff1d7816 */ /* 0x001fd6000000001d */
[----:B-1----:R-:W-:-:S04]  /*20e40*/  @P1 LOP3.LUT R7, R7, R6, RZ, 0x3c, !PT ;  /* 0x0000000607071212 */ /* 0x002fc800078e3cff */
[----:B------:R-:W-:-:S04]  /*20e50*/  @P1 LOP3.LUT R6, R7, R6, RZ, 0x3c, !PT ;  /* 0x0000000607061212 */ /* 0x000fc800078e3cff */
[----:B------:R-:W-:-:S05]  /*20e60*/  @P1 LOP3.LUT R7, R7, R6, RZ, 0x3c, !PT ;  /* 0x0000000607071212 */ /* 0x000fca00078e3cff */
[----:B------:R0:W4:Y:S04]  /*20e70*/  @P1 LDG.E.U16 R29, desc[UR58][R6.64] ;  /* 0x0000003a061d1981 */ /* 0x000128000c1e1500 */
[----:B------:R-:W0:Y:S04]  /*20e80*/  LDL R6, [R1+0x181c] ;  /* 0x00181c0001067983 */ /* 0x000e280000100800 */
[----:B------:R-:W0:Y:S01]  /*20e90*/  LDL R7, [R1+0x1820] ;  /* 0x0018200001077983 */ /* 0x000e220000100800 */
[----:B------:R-:W-:Y:S02]  /*20ea0*/  PRMT R18, RZ, 0x7610, R18 ;  /* 0x00007610ff127816 */ /* 0x000fe40000000012 */
[----:B0-----:R-:W-:-:S04]  /*20eb0*/  @P1 LOP3.LUT R7, R7, R6, RZ, 0x3c, !PT ;  /* 0x0000000607071212 */ /* 0x001fc800078e3cff */
[----:B------:R-:W-:-:S04]  /*20ec0*/  @P1 LOP3.LUT R6, R7, R6, RZ, 0x3c, !PT ;  /* 0x0000000607061212 */ /* 0x000fc800078e3cff */
[----:B------:R-:W-:-:S05]  /*20ed0*/  @P1 LOP3.LUT R7, R7, R6, RZ, 0x3c, !PT ;  /* 0x0000000607071212 */ /* 0x000fca00078e3cff */
[----:B------:R-:W2:Y:S04]  /*20ee0*/  @P1 LDG.E.U16 R18, desc[UR58][R6.64] ;  /* 0x0000003a06121981 */ /* 0x000ea8000c1e1500 */
[----:B----4-:R-:W-:Y:S01]  /*20ef0*/  STL [R1+0x4678], R29 ;  /* 0x0046781d01007387 */ /* 0x010fe20000100800 */
[----:B------:R-:W-:-:S03]  /*20f00*/  ISETP.GT.AND P2, PT, R4, 0x2, PT ;  /* 0x000000020400780c */ /* 0x000fc60003f44270 */
[----:B--2---:R0:W-:Y:S04]  /*20f10*/  STL [R1+0x4], R18 ;  /* 0x0000041201007387 */ /* 0x0041e80000100800 */
[----:B0-----:R-:W2:Y:S04]  /*20f20*/  LDL.LU R18, [R1+0x487c] ;  /* 0x00487c0001127983 */ /* 0x001ea80000300800 */
[----:B------:R-:W4:Y:S04]  /*20f30*/  LDL R6, [R1+0x1814] ;  /* 0x0018140001067983 */ /* 0x000f280000100800 */
[----:B------:R-:W4:Y:S01]  /*20f40*/  LDL R7, [R1+0x1818] ;  /* 0x0018180001077983 */ /* 0x000f220000100800 */
[----:B------:R-:W-:-:S02]  /*20f50*/  PRMT R19, RZ, 0x7610, R19 ;  /* 0x00007610ff137816 */ /* 0x000fc40000000013 */
[----:B----4-:R-:W-:-:S04]  /*20f60*/  @P2 LOP3.LUT R7, R7, R6, RZ, 0x3c, !PT ;  /* 0x0000000607072212 */ /* 0x010fc800078e3cff */
[----:B------:R-:W-:-:S04]  /*20f70*/  @P2 LOP3.LUT R6, R7, R6, RZ, 0x3c, !PT ;  /* 0x0000000607062212 */ /* 0x000fc800078e3cff */
[----:B------:R-:W-:-:S05]  /*20f80*/  @P2 LOP3.LUT R7, R7, R6, RZ, 0x3c, !PT ;  /* 0x0000000607072212 */ /* 0x000fca00078e3cff */
[----:B------:R-:W4:Y:S04]  /*20f90*/  @P2 LDG.E.U16 R19, desc[UR58][R6.64] ;  /* 0x0000003a06132981 */ /* 0x000f28000c1e1500 */
[----:B----4-:R0:W-:Y:S04]  /*20fa0*/  STL [R1+0x8], R19 ;  /* 0x0000081301007387 */ /* 0x0101e80000100800 */
[----:B0-----:R-:W4:Y:S04]  /*20fb0*/  LDL.LU R19, [R1+0x4878] ;  /* 0x0048780001137983 */ /* 0x001f280000300800 */
[----:B------:R-:W3:Y:S04]  /*20fc0*/  LDL R6, [R1+0x180c] ;  /* 0x00180c0001067983 */ /* 0x000ee80000100800 */
[----:B------:R-:W3:Y:S01]  /*20fd0*/  LDL R7, [R1+0x1810] ;  /* 0x0018100001077983 */ /* 0x000ee20000100800 */
[----:B--2---:R-:W-:-:S02]  /*20fe0*/  PRMT R18, RZ, 0x7610, R18 ;  /* 0x00007610ff127816 */ /* 0x004fc40000000012 */
[----:B---3--:R-:W-:-:S04]  /*20ff0*/  @P2 LOP3.LUT R7, R7, R6, RZ, 0x3c, !PT ;  /* 0x0000000607072212 */ /* 0x008fc800078e3cff */
[----:B------:R-:W-:-:S04]  /*21000*/  @P2 LOP3.LUT R6, R7, R6, RZ, 0x3c, !PT ;  /* 0x0000000607062212 */ /* 0x000fc800078e3cff */
[----:B------:R-:W-:-:S05]  /*21010*/  @P2 LOP3.LUT R7, R7, R6, RZ, 0x3c, !PT ;  /* 0x0000000607072212 */ /* 0x000fca00078e3cff */
[----:B------:R-:W2:Y:S01]  /*21020*/  @P2 LDG.E.U16 R18, desc[UR58][R6.64] ;  /* 0x0000003a06122981 */ /* 0x000ea2000c1e1500 */
[----:B------:R-:W-:-:S03]  /*21030*/  ISETP.GT.AND P0, PT, R4, 0x3, PT ;  /* 0x000000030400780c */ /* 0x000fc60003f04270 */
[----:B--2---:R0:W-:Y:S04]  /*21040*/  STL [R1+0xc], R18 ;  /* 0x00000c1201007387 */ /* 0x0041e80000100800 */
[----:B0-----:R-:W2:Y:S04]  /*21050*/  LDL.LU R18, [R1+0x4874] ;  /* 0x0048740001127983 */ /* 0x001ea80000300800 */
[----:B------:R-:W3:Y:S04]  /*21060*/  LDL R6, [R1+0x1804] ;  /* 0x0018040001067983 */ /* 0x000ee80000100800 */
[----:B------:R-:W3:Y:S01]  /*21070*/  LDL R7, [R1+0x1808] ;  /* 0x0018080001077983 */ /* 0x000ee20000100800 */
[----:B----4-:R-:W-:-:S02]  /*21080*/  PRMT R19, RZ, 0x7610, R19 ;  /* 0x00007610ff137816 */ /* 0x010fc40000000013 */
[----:B---3--:R-:W-:-:S04]  /*21090*/  @P0 LOP3.LUT R7, R7, R6, RZ, 0x3c, !PT ;  /* 0x0000000607070212 */ /* 0x008fc800078e3cff */
[----:B------:R-:W-:-:S04]  /*210a0*/  @P0 LOP3.LUT R6, R7, R6, RZ, 0x3c, !PT ;  /* 0x0000000607060212 */ /* 0x000fc800078e3cff */
[----:B------:R-:W-:-:S05]  /*210b0*/  @P0 LOP3.LUT R7, R7, R6, RZ, 0x3c, !PT ;  /* 0x0000000607070212 */ /* 0x000fca00078e3cff */
[----:B------:R-:W3:Y:S04]  /*210c0*/  @P0 LDG.E.U16 R19, desc[UR58][R6.64] ;  /* 0x0000003a06130981 */ /* 0x000ee8000c1e1500 */
[----:B---3--:R0:W-:Y:S04]  /*210d0*/  STL [R1+0x1224], R19 ;  /* 0x0012241301007387 */ /* 0x0081e80000100800 */
[----:B0-----:R-:W3:Y:S04]  /*210e0*/  LDL.LU R19, [R1+0x4870] ;  /* 0x0048700001137983 */ /* 0x001ee80000300800 */
[----:B------:R-:W4:Y:S04]  /*210f0*/  LDL R6, [R1+0x17fc] ;  /* 0x0017fc0001067983 */ /* 0x000f280000100800 */
[----:B------:R-:W4:Y:S01]  /*21100*/  LDL R7, [R1+0x1800] ;  /* 0x0018000001077983 */ /* 0x000f220000100800 */
[----:B--2---:R-:W-:-:S02]  /*21110*/  PRMT R18, RZ, 0x7610, R18 ;  /* 0x00007610ff127816 */ /* 0x004fc40000000012 */
[----:B----4-:R-:W-:-:S04]  /*21120*/  @P0 LOP3.LUT R7, R7, R6, RZ, 0x3c, !PT ;  /* 0x0000000607070212 */ /* 0x010fc800078e3cff */
[----:B------:R-:W-:-:S04]  /*21130*/  @P0 LOP3.LUT R6, R7, R6, RZ, 0x3c, !PT ;  /* 0x0000000607060212 */ /* 0x000fc800078e3cff */
[----:B------:R-:W-:-:S05]  /*21140*/  @P0 LOP3.LUT R7, R7, R6, RZ, 0x3c, !PT ;  /* 0x0000000607070212 */ /* 0x000fca00078e3cff */
[----:B------:R-:W2:Y:S01]  /*21150*/  @P0 LDG.E.U16 R18, desc[UR58][R6.64] ;  /* 0x0000003a06120981 */ /* 0x000ea2000c1e1500 */
        /* <DEDUP_REMOVED lines=9> */
[----:B------:R0:W4:Y:S04]  /*211f0*/  @P1 LDG.E.U16 R3, desc[UR58][R6.64] ;  /* 0x0000003a06031981 */ /* 0x000128000c1e1500 */
[----:B------:R-:W0:Y:S04]  /*21200*/  LDL R6, [R1+0x17ec] ;  /* 0x0017ec0001067983 */ /* 0x000e280000100800 */
[----:B------:R-:W0:Y:S01]  /*21210*/  LDL R7, [R1+0x17f0] ;  /* 0x0017f00001077983 */ /* 0x000e220000100800 */
[----:B---3--:R-:W-:Y:S02]  /*21220*/  PRMT R19, RZ, 0x7610, R19 ;  /* 0x00007610ff137816 */ /* 0x008fe40000000013 */
[----:B0-----:R-:W-:-:S04]  /*21230*/  @P1 LOP3.LUT R7, R7, R6, RZ, 0x3c, !PT ;  /* 0x0000000607071212 */ /* 0x001fc800078e3cff */
[----:B------:R-:W-:-:S04]  /*21240*/  @P1 LOP3.LUT R6, R7, R6, RZ, 0x3c, !PT ;  /* 0x0000000607061212 */ /* 0x000fc800078e3cff */
[----:B------:R-:W-:-:S05]  /*21250*/  @P1 LOP3.LUT R7, R7, R6, RZ, 0x3c, !PT ;  /* 0x0000000607071212 */ /* 0x000fca00078e3cff */
[----:B------:R-:W3:Y:S04]  /*21260*/  @P1 LDG.E.U16 R19, desc[UR58][R6.64] ;  /* 0x0000003a06131981 */ /* 0x000ee8000c1e1500 */
[----:B----4-:R-:W-:Y:S01]  /*21270*/  STL [R1+0x4648], R3 ;  /* 0x0046480301007387 */ /* 0x010fe20000100800 */
[----:B------:R-:W-:-:S03]  /*21280*/  ISETP.GT.AND P2, PT, R4, 0x5, PT ;  /* 0x000000050400780c */ /* 0x000fc60003f44270 */
        /* <DEDUP_REMOVED lines=8> */
[----:B------:R-:W2:Y:S04]  /*21310*/  @P2 LDG.E.U16 R18, desc[UR58][R6.64] ;  /* 0x0000003a06122981 */ /* 0x000ea8000c1e1500 */
[----:B--2---:R0:W-:Y:S04]  /*21320*/  STL [R1+0x124c], R18 ;  /* 0x00124c1201007387 */ /* 0x0041e80000100800 */
[----:B0-----:R-:W2:Y:S04]  /*21330*/  LDL.LU R18, [R1+0x4864] ;  /* 0x0048640001127983 */ /* 0x001ea80000300800 */
[----:B------:R-:W4:Y:S04]  /*21340*/  LDL R6, [R1+0x17dc] ;  /* 0x0017dc0001067983 */ /* 0x000f280000100800 */
[----:B------:R-:W4:Y:S01]  /*21350*/  LDL R7, [R1+0x17e0] ;  /* 0x0017e00001077983 */ /* 0x000f220000100800 */
[----:B---3--:R-:W-:-:S02]  /*21360*/  PRMT R19, RZ, 0x7610, R19 ;  /* 0x00007610ff137816 */ /* 0x008fc40000000013 */
[----:B----4-:R-:W-:-:S04]  /*21370*/  @P2 LOP3.LUT R7, R7, R6, RZ, 0x3c, !PT ;  /* 0x0000000607072212 */ /* 0x010fc800078e3cff */
[----:B------:R-:W-:-:S04]  /*21380*/  @P2 LOP3.LUT R6, R7, R6, RZ, 0x3c, !PT ;  /* 0x0000000607062212 */ /* 0x000fc800078e3cff */
[----:B------:R-:W-:-:S05]  /*21390*/  @P2 LOP3.LUT R7, R7, R6, RZ, 0x3c, !PT ;  /* 0x0000000607072212 */ /* 0x000fca00078e3cff */
[----:B------:R-:W3:Y:S01]  /*213a0*/  @P2 LDG.E.U16 R19, desc[UR58][R6.64] ;  /* 0x0000003a06132981 */ /* 0x000ee2000c1e1500 */
[----:B------:R-:W-:-:S03]  /*213b0*/  ISETP.GT.AND P0, PT, R4, 0x6, PT ;  /* 0x000000060400780c */ /* 0x000fc60003f04270 */
[----:B---3--:R0:W-:Y:S04]  /*213c0*/  STL [R1+0x1250], R19 ;  /* 0x0012501301007387 */ /* 0x0081e80000100800 */
[----:B0-----:R-:W3:Y:S04]  /*213d0*/  LDL.LU R19, [R1+0x4860] ;  /* 0x0048600001137983 */ /* 0x001ee80000300800 */
        /* <DEDUP_REMOVED lines=9> */
[----:B------:R-:W2:Y:S04]  /*21470*/  LDL R6, [R1+0x17cc] ;  /* 0x0017cc0001067983 */ /* 0x000ea80000100800 */
[----:B------:R-:W2:Y:S01]  /*21480*/  LDL R7, [R1+0x17d0] ;  /* 0x0017d00001077983 */ /* 0x000ea20000100800 */
[----:B------:R-:W-:-:S02]  /*21490*/  PRMT R23, RZ, 0x7610, R23 ;  /* 0x00007610ff177816 */ /* 0x000fc40000000017 */
[----:B--2---:R-:W-:-:S04]  /*214a0*/  @P0 LOP3.LUT R7, R7, R6, RZ, 0x3c, !PT ;  /* 0x0000000607070212 */ /* 0x004fc800078e3cff */
        /* <DEDUP_REMOVED lines=8> */
[----:B------:R-:W-:-:S02]  /*21530*/  PRMT R26, RZ, 0x7610, R26 ;  /* 0x00007610ff1a7816 */ /* 0x000fc4000000001a */
        /* <DEDUP_REMOVED lines=12> */
[----:B------:R-:W4:Y:S01]  /*21600*/  @P1 LDG.E.U16 R27, desc[UR58][R6.64] ;  /* 0x0000003a061b1981 */ /* 0x000f22000c1e1500 */
[----:B------:R-:W-:-:S03]  /*21610*/  ISETP.GT.AND P2, PT, R4, 0x8, PT ;  /* 0x000000080400780c */ /* 0x000fc60003f44270 */
        /* <DEDUP_REMOVED lines=8> */
[----:B------:R0:W2:Y:S04]  /*216a0*/  @P2 LDG.E.U16 R18, desc[UR58][R6.64] ;  /* 0x0000003a06122981 */ /* 0x0000a8000c1e1500 */
[----:B------:R-:W0:Y:S04]  /*216b0*/  LDL R6, [R1+0x17ac] ;  /* 0x0017ac0001067983 */ /* 0x000e280000100800 */
[----:B------:R-:W0:Y:S01]  /*216c0*/  LDL R7, [R1+0x17b0] ;  /* 0x0017b00001077983 */ /* 0x000e220000100800 */
[----:B------:R-:W-:Y:S02]  /*216d0*/  PRMT R19, RZ, 0x7610, R19 ;  /* 0x00007610ff137816 */ /* 0x000fe40000000013 */
[----:B0-----:R-:W-:-:S04]  /*216e0*/  @P2 LOP3.LUT R7, R7, R6, RZ, 0x3c, !PT ;  /* 0x0000000607072212 */ /* 0x001fc800078e3cff */
[----:B------:R-:W-:-:S04]  /*216f0*/  @P2 LOP3.LUT R6, R7, R6, RZ, 0x3c, !PT ;  /* 0x0000000607062212 */ /* 0x000fc800078e3cff */
[----:B------:R-:W-:-:S05]  /*21700*/  @P2 LOP3.LUT R7, R7, R6, RZ, 0x3c, !PT ;  /* 0x0000000607072212 */ /* 0x000fca00078e3cff */
[----:B------:R0:W2:Y:S04]  /*21710*/  @P2 LDG.E.U16 R19, desc[UR58][R6.64] ;  /* 0x0000003a06132981 */ /* 0x0000a8000c1e1500 */
[----:B------:R-:W0:Y:S04]  /*21720*/  LDL R6, [R1+0x17a4] ;  /* 0x0017a40001067983 */ /* 0x000e280000100800 */
[----:B------:R-:W0:Y:S01]  /*21730*/  LDL R7, [R1+0x17a8] ;  /* 0x0017a80001077983 */ /* 0x000e220000100800 */
[----:B------:R-:W-:Y:S02]  /*21740*/  ISETP.GT.AND P0, PT, R4, 0x9, PT ;  /* 0x000000090400780c */ /* 0x000fe40003f04270 */
[----:B------:R-:W-:-:S11]  /*21750*/  PRMT R22, RZ, 0x7610, R22 ;  /* 0x00007610ff167816 */ /* 0x000fd60000000016 */
[----:B0-----:R-:W-:-:S04]  /*21760*/  @P0 LOP3.LUT R7, R7, R6, RZ, 0x3c, !PT ;  /* 0x0000000607070212 */ /* 0x001fc800078e3cff */
        /* <DEDUP_REMOVED lines=13> */
[----:B---3--:R-:W-:-:S11]  /*21840*/  PRMT R26, RZ, 0x7610, R26 ;  /* 0x00007610ff1a7816 */ /* 0x008fd6000000001a */
[----:B0-----:R-:W-:-:S04]  /*21850*/  @P1 LOP3.LUT R7, R7, R6, RZ, 0x3c, !PT ;  /* 0x0000000607071212 */ /* 0x001fc800078e3cff */
[----:B------:R-:W-:-:S04]  /*21860*/  @P1 LOP3.LUT R6, R7, R6, RZ, 0x3c, !PT ;  /* 0x0000000607061212 */ /* 0x000fc800078e3cff */
[----:B------:R-:W-:-:S05]  /*21870*/  @P1 LOP3.LUT R7, R7, R6, RZ, 0x3c, !PT ;  /* 0x0000000607071212 */ /* 0x000fca00078e3cff */
[----:B------:R-:W3:Y:S04]  /*21880*/  @P1 LDG.E.U16 R26, desc[UR58][R6.64] ;  /* 0x0000003a061a1981 */ /* 0x000ee8000c1e1500 */
[----:B------:R-:W2:Y:S04]  /*21890*/  LDL R6, [R1+0x178c] ;  /* 0x00178c0001067983 */ /* 0x000ea80000100800 */
[----:B------:R-:W2:Y:S01]  /*218a0*/  LDL R7, [R1+0x1790] ;  /* 0x0017900001077983 */ /* 0x000ea20000100800 */
[----:B----4-:R-:W-:-:S03]  /*218b0*/  PRMT R27, RZ, 0x7610, R27 ;  /* 0x00007610ff1b7816 */ /* 0x010fc6000000001b */
[----:B---3--:R-:W-:Y:S01]  /*218c0*/  STL [R1+0x4658], R26 ;  /* 0x0046581a01007387 */ /* 0x008fe20000100800 */
[----:B--2---:R-:W-:-:S04]  /*218d0*/  @P1 LOP3.LUT R7, R7, R6, RZ, 0x3c, !PT ;  /* 0x0000000607071212 */ /* 0x004fc800078e3cff */
[----:B------:R-:W-:-:S04]  /*218e0*/  @P1 LOP3.LUT R6, R7, R6, RZ, 0x3c, !PT ;  /* 0x0000000607061212 */ /* 0x000fc800078e3cff */
[----:B------:R-:W-:Y:S01]  /*218f0*/  @P1 LOP3.LUT R7, R7, R6, RZ, 0x3c, !PT ;  /* 0x0000000607071212 */ /* 0x000fe200078e3cff */
[----:B------:R-:W-:Y:S04]  /*21900*/  STL [R1+0x465c], R26 ;  /* 0x00465c1a01007387 */ /* 0x000fe80000100800 */
[----:B------:R0:W2:Y:S04]  /*21910*/  @P1 LDG.E.U16 R27, desc[UR58][R6.64] ;  /* 0x0000003a061b1981 */ /* 0x0000a8000c1e1500 */
[----:B------:R-:W0:Y:S04]  /*21920*/  LDL R6, [R1+0x1784] ;  /* 0x0017840001067983 */ /* 0x000e280000100800 */
[----:B------:R-:W0:Y:S01]  /*21930*/  LDL R7, [R1+0x1788] ;  /* 0x0017880001077983 */ /* 0x000e220000100800 */
[----:B------:R-:W-:-:S02]  /*21940*/  ISETP.GT.AND P2, PT, R4, 0xb, PT ;  /* 0x0000000b0400780c */ /* 0x000fc40003f44270 */
[----:B------:R-:W-:-:S11]  /*21950*/  PRMT R12, RZ, 0x7610, R12 ;  /* 0x00007610ff0c7816 */ /* 0x000fd6000000000c */
[----:B0-----:R-:W-:-:S04]  /*21960*/  @P2 LOP3.LUT R7, R7, R6, RZ, 0x3c, !PT ;  /* 0x0000000607072212 */ /* 0x001fc800078e3cff */
[----:B------:R-:W-:-:S04]  /*21970*/  @P2 LOP3.LUT R6, R7, R6, RZ, 0x3c, !PT ;  /* 0x0000000607062212 */ /* 0x000fc800078e3cff */
[----:B------:R-:W-:-:S05]  /*21980*/  @P2 LOP3.LUT R7, R7, R6, RZ, 0x3c, !PT ;  /* 0x0000000607072212 */ /* 0x000fca00078e3cff */
[----:B------:R-:W3:Y:S04]  /*21990*/  @P2 LDG.E.U16 R12, desc[UR58][R6.64] ;  /* 0x0000003a060c2981 */ /* 0x000ee8000c1e1500 */
[----:B--2---:R-:W-:Y:S04]  /*219a0*/  STL [R1+0x4654], R27 ;  /* 0x0046541b01007387 */ /* 0x004fe80000100800 */
[----:B------:R-:W-:Y:S04]  /*219b0*/  STL [R1+0x4660], R27 ;  /* 0x0046601b01007387 */ /* 0x000fe80000100800 */
[----:B---3--:R0:W-:Y:S04]  /*219c0*/  STL [R1+0x1fc], R12 ;  /* 0x0001fc0c01007387 */ /* 0x0081e80000100800 */
[----:B0-----:R-:W2:Y:S04]  /*219d0*/  LDL.LU R12, [R1+0x484c] ;  /* 0x00484c00010c7983 */ /* 0x001ea80000300800 */
[----:B------:R-:W3:Y:S04]  /*219e0*/  LDL R6, [R1+0x177c] ;  /* 0x00177c0001067983 */ /* 0x000ee80000100800 */
[----:B------:R-:W3:Y:S01]  /*219f0*/  LDL R7, [R1+0x1780] ;  /* 0x0017800001077983 */ /* 0x000ee20000100800 */
[----:B------:R-:W-:-:S02]  /*21a00*/  PRMT R13, RZ, 0x7610, R13 ;  /* 0x00007610ff0d7816 */ /* 0x000fc4000000000d */
[----:B---3--:R-:W-:-:S04]  /*21a10*/  @P2 LOP3.LUT R7, R7, R6, RZ, 0x3c, !PT ;  /* 0x0000000607072212 */ /* 0x008fc800078e3cff */
        /* <DEDUP_REMOVED lines=134> */
[----:B------:R-:W3:Y:S04]  /*22280*/  @P1 LDG.E.U16 R9, desc[UR58][R6.64] ;  /* 0x0000003a06091981 */ /* 0x000ee8000c1e1500 */
[----:B--2---:R-:W-:Y:S04]  /*22290*/  STL [R1+0x464c], R21 ;  /* 0x00464c1501007387 */ /* 0x004fe80000100800 */
        /* <DEDUP_REMOVED lines=14> */
[----:B---3--:R-:W-:-:S02]  /*22380*/  PRMT R8, RZ, 0x7610, R8 ;  /* 0x00007610ff087816 */ /* 0x008fc40000000008 */
[----:B----4-:R-:W-:-:S04]  /*22390*/  @P2 LOP3.LUT R7, R7, R6, RZ, 0x3c, !PT ;  /* 0x0000000607072212 */ /* 0x010fc800078e3cff */
[----:B------:R-:W-:-:S04]  /*223a0*/  @P2 LOP3.LUT R6, R7, R6, RZ, 0x3c, !PT ;  /* 0x0000000607062212 */ /* 0x000fc800078e3cff */
[----:B------:R-:W-:-:S05]  /*223b0*/  @P2 LOP3.LUT R7, R7, R6, RZ, 0x3c, !PT ;  /* 0x0000000607072212 */ /* 0x000fca00078e3cff */
[----:B------:R-:W3:Y:S04]  /*223c0*/  @P2 LDG.E.U16 R8, desc[UR58][R6.64] ;  /* 0x0000003a06082981 */ /* 0x000ee8000c1e1500 */
        /* <DEDUP_REMOVED lines=50> */
[----:B------:R-:W2:Y:S04]  /*226f0*/  LDL R6, [R1+0x16c4] ;  /* 0x0016c40001067983 */ /* 0x000ea80000100800 */
[----:B------:R-:W2:Y:S01]  /*22700*/  LDL R7, [R1+0x16c8] ;  /* 0x0016c80001077983 */ /* 0x000ea20000100800 */
[----:B------:R-:W-:-:S02]  /*22710*/  PRMT R14, RZ, 0x7610, R14 ;  /* 0x00007610ff0e7816 */ /* 0x000fc4000000000e */
[----:B--2---:R-:W-:-:S04]  /*22720*/  @P0 LOP3.LUT R7, R7, R6, RZ, 0x3c, !PT ;  /* 0x0000000607070212 */ /* 0x004fc800078e3cff */
[----:B------:R-:W-:-:S04]  /*22730*/  @P0 LOP3.LUT R6, R7, R6, RZ, 0x3c, !PT ;  /* 0x0000000607060212 */ /* 0x000fc800078e3cff */
[----:B------:R-:W-:-:S05]  /*22740*/  @P0 LOP3.LUT R7, R7, R6, RZ, 0x3c, !PT ;  /* 0x0000000607070212 */ /* 0x000fca00078e3cff */
[----:B------:R-:W2:Y:S04]  /*22750*/  @P0 LDG.E.U16 R14, desc[UR58][R6.64] ;  /* 0x0000003a060e0981 */ /* 0x000ea8000c1e1500 */
        /* <DEDUP_REMOVED lines=18> */
[----:B------:R0:W3:Y:S04]  /*22880*/  @P1 LDG.E.U16 R8, desc[UR58][R6.64] ;  /* 0x0000003a06081981 */ /* 0x0000e8000c1e1500 */
[----:B------:R-:W0:Y:S04]  /*22890*/  LDL R6, [R1+0x16ac] ;  /* 0x0016ac0001067983 */ /* 0x000e280000100800 */
[----:B------:R-:W0:Y:S01]  /*228a0*/  LDL R7, [R1+0x16b0] ;  /* 0x0016b00001077983 */ /* 0x000e220000100800 */
[----:B------:R-:W-:Y:S02]  /*228b0*/  PRMT R9, RZ, 0x7610, R9 ;  /* 0x00007610ff097816 */ /* 0x000fe40000000009 */
[----:B0-----:R-:W-:-:S04]  /*228c0*/  @P1 LOP3.LUT R7, R7, R6, RZ, 0x3c, !PT ;  /* 0x0000000607071212 */ /* 0x001fc800078e3cff */
[----:B------:R-:W-:-:S04]  /*228d0*/  @P1 LOP3.LUT R6, R7, R6, RZ, 0x3c, !PT ;  /* 0x0000000607061212 */ /* 0x000fc800078e3cff */
[----:B------:R-:W-:-:S05]  /*228e0*/  @P1 LOP3.LUT R7, R7, R6, RZ, 0x3c, !PT ;  /* 0x0000000607071212 */ /* 0x000fca00078e3cff */
[----:B------:R0:W3:Y:S04]  /*228f0*/  @P1 LDG.E.U16 R9, desc[UR58][R6.64] ;  /* 0x0000003a06091981 */ /* 0x0000e8000c1e1500 */
[----:B------:R-:W0:Y:S04]  /*22900*/  LDL R6, [R1+0x16a4] ;  /* 0x0016a40001067983 */ /* 0x000e280000100800 */
[----:B------:R-:W0:Y:S01]  /*22910*/  LDL R7, [R1+0x16a8] ;  /* 0x0016a80001077983 */ /* 0x000e220000100800 */
[----:B------:R-:W-:Y:S02]  /*22920*/  ISETP.GT.AND P0, PT, R4, 0x19, PT ;  /* 0x000000190400780c */ /* 0x000fe40003f04270 */
[----:B------:R-:W-:-:S11]  /*22930*/  PRMT R10, RZ, 0x7610, R10 ;  /* 0x00007610ff0a7816 */ /* 0x000fd6000000000a */
[----:B0-----:R-:W-:-:S04]  /*22940*/  @P0 LOP3.LUT R7, R7, R6, RZ, 0x3c, !PT ;  /* 0x0000000607070212 */ /* 0x001fc800078e3cff */
        /* <DEDUP_REMOVED lines=13> */
[----:B--2---:R-:W-:-:S11]  /*22a20*/  PRMT R14, RZ, 0x7610, R14 ;  /* 0x00007610ff0e7816 */ /* 0x004fd6000000000e */
[----:B0-----:R-:W-:-:S04]  /*22a30*/  @P1 LOP3.LUT R7, R7, R6, RZ, 0x3c, !PT ;  /* 0x0000000607071212 */ /* 0x001fc800078e3cff */
[----:B------:R-:W-:-:S04]  /*22a40*/  @P1 LOP3.LUT R6, R7, R6, RZ, 0x3c, !PT ;  /* 0x0000000607061212 */ /* 0x000fc800078e3cff */
[----:B------:R-:W-:-:S05]  /*22a50*/  @P1 LOP3.LUT R7, R7, R6, RZ, 0x3c, !PT ;  /* 0x0000000607071212 */ /* 0x000fca00078e3cff */
[----:B------:R0:W2:Y:S04]  /*22a60*/  @P1 LDG.E.U16 R14, desc[UR58][R6.64] ;  /* 0x0000003a060e1981 */ /* 0x0000a8000c1e1500 */
[----:B------:R-:W0:Y:S04]  /*22a70*/  LDL R6, [R1+0x168c] ;  /* 0x00168c0001067983 */ /* 0x000e280000100800 */
[----:B------:R-:W0:Y:S01]  /*22a80*/  LDL R7, [R1+0x1690] ;  /* 0x0016900001077983 */ /* 0x000e220000100800 */
[----:B----4-:R-:W-:Y:S02]  /*22a90*/  PRMT R15, RZ, 0x7610, R15 ;  /* 0x00007610ff0f7816 */ /* 0x010fe4000000000f */
[----:B0-----:R-:W-:-:S04]  /*22aa0*/  @P1 LOP3.LUT R7, R7, R6, RZ, 0x3c, !PT ;  /* 0x0000000607071212 */ /* 0x001fc800078e3cff */
[----:B------:R-:W-:-:S04]  /*22ab0*/  @P1 LOP3.LUT R6, R7, R6, RZ, 0x3c, !PT ;  /* 0x0000000607061212 */ /* 0x000fc800078e3cff */
[----:B------:R-:W-:-:S05]  /*22ac0*/  @P1 LOP3.LUT R7, R7, R6, RZ, 0x3c, !PT ;  /* 0x0000000607071212 */ /* 0x000fca00078e3cff */
[----:B------:R0:W4:Y:S04]  /*22ad0*/  @P1 LDG.E.U16 R15, desc[UR58][R6.64] ;  /* 0x0000003a060f1981 */ /* 0x000128000c1e1500 */
        /* <DEDUP_REMOVED lines=41> */
[----:B------:R-:W4:Y:S04]  /*22d70*/  @P0 LDG.E.U16 R0, desc[UR58][R6.64] ;  /* 0x0000003a06000981 */ /* 0x000f28000c1e1500 */
[----:B---3--:R0:W-:Y:S04]  /*22d80*/  STL [R1+0x1d0], R5 ;  /* 0x0001d00501007387 */ /* 0x0081e80000100800 */
[----:B0-----:R-:W3:Y:S04]  /*22d90*/  LDL R5, [R1+0x1648] ;  /* 0x0016480001057983 */ /* 0x001ee80000100800 */
[----:B----4-:R0:W-:Y:S04]  /*22da0*/  STL [R1+0x1f0], R0 ;  /* 0x0001f00001007387 */ /* 0x0101e80000100800 */
[----:B0-----:R-:W4:Y:S04]  /*22db0*/  LDL.LU R0, [R1+0x47f4] ;  /* 0x0047f40001007983 */ /* 0x001f280000300800 */
[----:B------:R-:W2:Y:S04]  /*22dc0*/  LDL R6, [R1+0x165c] ;  /* 0x00165c0001067983 */ /* 0x000ea80000100800 */
[----:B------:R-:W2:Y:S01]  /*22dd0*/  LDL R7, [R1+0x1660] ;  /* 0x0016600001077983 */ /* 0x000ea20000100800 */
[----:B----4-:R-:W-:-:S02]  /*22de0*/  PRMT R0, RZ, 0x7610, R0 ;  /* 0x00007610ff007816 */ /* 0x010fc40000000000 */
[----:B--2---:R-:W-:-:S04]  /*22df0*/  @P0 LOP3.LUT R7, R7, R6, RZ, 0x3c, !PT ;  /* 0x0000000607070212 */ /* 0x004fc800078e3cff */
        /* <DEDUP_REMOVED lines=14> */
[----:B------:R-:W4:Y:S04]  /*22ee0*/  LDL R6, [R1+0x164c] ;  /* 0x00164c0001067983 */ /* 0x000f280000100800 */
[----:B------:R-:W4:Y:S01]  /*22ef0*/  LDL R7, [R1+0x1650] ;  /* 0x0016500001077983 */ /* 0x000f220000100800 */
[----:B--2---:R-:W-:Y:S01]  /*22f00*/  PRMT R0, RZ, 0x7610, R0 ;  /* 0x00007610ff007816 */ /* 0x004fe20000000000 */
[----:B0-----:R-:W0:Y:S01]  /*22f10*/  S2R R28, SR_TID.X ;  /* 0x00000000001c7919 */ /* 0x001e220000002100 */
[----:B----4-:R-:W-:-:S04]  /*22f20*/  @P1 LOP3.LUT R7, R7, R6, RZ, 0x3c, !PT ;  /* 0x0000000607071212 */ /* 0x010fc800078e3cff */
[----:B------:R-:W-:-:S04]  /*22f30*/  @P1 LOP3.LUT R6, R7, R6, RZ, 0x3c, !PT ;  /* 0x0000000607061212 */ /* 0x000fc800078e3cff */
[----:B------:R-:W-:-:S05]  /*22f40*/  @P1 LOP3.LUT R7, R7, R6, RZ, 0x3c, !PT ;  /* 0x0000000607071212 */ /* 0x000fca00078e3cff */
[----:B------:R-:W2:Y:S01]  /*22f50*/  @P1 LDG.E.U16 R0, desc[UR58][R6.64] ;  /* 0x0000003a06001981 */ /* 0x000ea2000c1e1500 */
[----:B0-----:R-:W-:Y:S02]  /*22f60*/  LOP3.LUT R28, R28, 0x1f, RZ, 0xc0, !PT ;  /* 0x0000001f1c1c7812 */ /* 0x001fe400078ec0ff */
[----:B------:R-:W-:Y:S02]  /*22f70*/  ISETP.GT.AND P0, PT, R4, 0x1f, PT ;  /* 0x0000001f0400780c */ /* 0x000fe40003f04270 */
[----:B------:R-:W-:Y:S01]  /*22f80*/  ISETP.GE.AND P1, PT, R28, R4, PT ;  /* 0x000000041c00720c */ /* 0x000fe20003f26270 */
[----:B--2---:R0:W-:Y:S04]  /*22f90*/  STL [R1+0x1dc], R0 ;  /* 0x0001dc0001007387 */ /* 0x0041e80000100800 */
[----:B0-----:R-:W2:Y:S04]  /*22fa0*/  LDL.LU R0, [R1+0x47ec] ;  /* 0x0047ec0001007983 */ /* 0x001ea80000300800 */
[----:B------:R-:W3:Y:S04]  /*22fb0*/  LDL R4, [R1+0x1644] ;  /* 0x0016440001047983 */ /* 0x000ee80000100800 */
[----:B------:R-:W4:Y:S01]  /*22fc0*/  LDL.LU R28, [R1+0x1ff0] ;  /* 0x001ff000011c7983 */ /* 0x000f220000300800 */
[----:B---3--:R-:W-:-:S04]  /*22fd0*/  @P0 LOP3.LUT R5, R5, R4, RZ, 0x3c, !PT ;  /* 0x0000000405050212 */ /* 0x008fc800078e3cff */
[C---:B------:R-:W-:Y:S02]  /*22fe0*/  @P0 LOP3.LUT R4, R5.reuse, R4, RZ, 0x3c, !PT ;  /* 0x0000000405040212 */ /* 0x040fe400078e3cff */
[----:B--2---:R-:W-:Y:S02]  /*22ff0*/  PRMT R0, RZ, 0x7610, R0 ;  /* 0x00007610ff007816 */ /* 0x004fe40000000000 */
[----:B------:R-:W-:-:S05]  /*23000*/  @P0 LOP3.LUT R5, R5, R4, RZ, 0x3c, !PT ;  /* 0x0000000405050212 */ /* 0x000fca00078e3cff */
[----:B------:R-:W2:Y:S04]  /*23010*/  @P0 LDG.E.U16 R0, desc[UR58][R4.64] ;  /* 0x0000003a04000981 */ /* 0x000ea8000c1e1500 */
[----:B--2---:R0:W-:Y:S04]  /*23020*/  STL [R1+0x1d8], R0 ;  /* 0x0001d80001007387 */ /* 0x0041e80000100800 */
[----:B0-----:R-:W2:Y:S04]  /*23030*/  LDL.LU R0, [R1+0x47e8] ;  /* 0x0047e80001007983 */ /* 0x001ea80000300800 */
[----:B------:R-:W3:Y:S04]  /*23040*/  LDL R4, [R1+0x163c] ;  /* 0x00163c0001047983 */ /* 0x000ee80000100800 */
[----:B------:R-:W3:Y:S01]  /*23050*/  LDL R5, [R1+0x1640] ;  /* 0x0016400001057983 */ /* 0x000ee20000100800 */
[----:B--2---:R-:W-:-:S02]  /*23060*/  PRMT R0, RZ, 0x7610, R0 ;  /* 0x00007610ff007816 */ /* 0x004fc40000000000 */
[----:B---3--:R-:W-:-:S04]  /*23070*/  @P0 LOP3.LUT R5, R5, R4, RZ, 0x3c, !PT ;  /* 0x0000000405050212 */ /* 0x008fc800078e3cff */
[----:B------:R-:W-:-:S04]  /*23080*/  @P0 LOP3.LUT R4, R5, R4, RZ, 0x3c, !PT ;  /* 0x0000000405040212 */ /* 0x000fc800078e3cff */
[----:B------:R-:W-:-:S05]  /*23090*/  @P0 LOP3.LUT R5, R5, R4, RZ, 0x3c, !PT ;  /* 0x0000000405050212 */ /* 0x000fca00078e3cff */
[----:B------:R-:W2:Y:S01]  /*230a0*/  @P0 LDG.E.U16 R0, desc[UR58][R4.64] ;  /* 0x0000003a04000981 */ /* 0x000ea2000c1e1500 */
[----:B------:R-:W-:Y:S06]  /*230b0*/  BAR.SYNC.DEFER_BLOCKING 0x0 ;  /* 0x0000000000007b1d */ /* 0x000fec0000010000 */
[----:B--2---:R0:W-:Y:S04]  /*230c0*/  STL [R1+0x1d4], R0 ;  /* 0x0001d40001007387 */ /* 0x0041e80000100800 */
[----:B0-----:R-:W2:Y:S04]  /*230d0*/  LDL.LU R0, [R1+0x47e4] ;  /* 0x0047e40001007983 */ /* 0x001ea80000300800 */
[----:B------:R-:W3:Y:S04]  /*230e0*/  LDL R4, [R1+0x1f38] ;  /* 0x001f380001047983 */ /* 0x000ee80000100800 */
[----:B------:R-:W3:Y:S01]  /*230f0*/  LDL R5, [R1+0x1f3c] ;  /* 0x001f3c0001057983 */ /* 0x000ee20000100800 */
[----:B--2---:R-:W-:-:S02]  /*23100*/  PRMT R0, RZ, 0x7610, R0 ;  /* 0x00007610ff007816 */ /* 0x004fc40000000000 */
[----:B---3--:R-:W-:-:S04]  /*23110*/  @!P1 LOP3.LUT R5, R5, R4, RZ, 0x3c, !PT ;  /* 0x0000000405059212 */ /* 0x008fc800078e3cff */
[----:B------:R-:W-:-:S04]  /*23120*/  @!P1 LOP3.LUT R4, R5, R4, RZ, 0x3c, !PT ;  /* 0x0000000405049212 */ /* 0x000fc800078e3cff */
[----:B------:R-:W-:-:S05]  /*23130*/  @!P1 LOP3.LUT R5, R5, R4, RZ, 0x3c, !PT ;  /* 0x0000000405059212 */ /* 0x000fca00078e3cff */
[----:B------:R-:W2:Y:S04]  /*23140*/  @!P1 LDG.E.U16 R0, desc[UR58][R4.64] ;  /* 0x0000003a04009981 */ /* 0x000ea8000c1e1500 */
        /* <DEDUP_REMOVED lines=560> */
[----:B------:R-:W3:Y:S01]  /*25450*/  LDL R5, [R1+0x201c] ;  /* 0x00201c0001057983 */ /* 0x000ee20000100800 */
[----:B--2---:R-:W-:Y:S01]  /*25460*/  PRMT R0, RZ, 0x7610, R0 ;  /* 0x00007610ff007816 */ /* 0x004fe20000000000 */
[----:B---3--:R-:W-:-:S02]  /*25470*/  @!P1 IMAD.MOV.U32 R4, RZ, RZ, R5 ;  /* 0x000000ffff049224 */ /* 0x008fc400078e0005 */
[----:B----4-:R-:W-:-:S05]  /*25480*/  @!P1 IMAD.MOV.U32 R5, RZ, RZ, R28 ;  /* 0x000000ffff059224 */ /* 0x010fca00078e001c */
[----:B------:R-:W2:Y:S04]  /*25490*/  @!P1 LDG.E.U16 R0, desc[UR58][R4.64] ;  /* 0x0000003a04009981 */ /* 0x000ea8000c1e1500 */
[----:B------:R-:W-:Y:S04]  /*254a0*/  STL [R1+0x2064], R28 ;  /* 0x0020641c01007387 */ /* 0x000fe80000100800 */
        /* <DEDUP_REMOVED lines=244> */
[----:B------:R-:W2:Y:S04]  /*263f0*/  LDL R4, [R1+0x1bec] ;  /* 0x001bec0001047983 */ /* 0x000ea80000100800 */
[----:B------:R-:W2:Y:S01]  /*26400*/  LDL R5, [R1+0x1bf0] ;  /* 0x001bf00001057983 */ /* 0x000ea20000100800 */
[----:B------:R-:W-:Y:S01]  /*26410*/  PRMT R26, RZ, 0x7610, R26 ;  /* 0x00007610ff1a7816 */ /* 0x000fe2000000001a */
[----:B0-----:R-:W0:Y:S01]  /*26420*/  S2R R0, SR_TID.X ;  /* 0x0000000000007919 */ /* 0x001e220000002100 */
[----:B--2---:R-:W-:-:S04]  /*26430*/  @!P1 LOP3.LUT R5, R5, R4, RZ, 0x3c, !PT ;  /* 0x0000000405059212 */ /* 0x004fc800078e3cff */
[----:B------:R-:W-:-:S04]  /*26440*/  @!P1 LOP3.LUT R4, R5, R4, RZ, 0x3c, !PT ;  /* 0x0000000405049212 */ /* 0x000fc800078e3cff */
[----:B------:R-:W-:-:S05]  /*26450*/  @!P1 LOP3.LUT R5, R5, R4, RZ, 0x3c, !PT ;  /* 0x0000000405059212 */ /* 0x000fca00078e3cff */
[----:B------:R1:W2:Y:S04]  /*26460*/  @!P1 LDG.E.U16 R26, desc[UR58][R4.64] ;  /* 0x0000003a041a9981 */ /* 0x0002a8000c1e1500 */
[----:B------:R-:W1:Y:S04]  /*26470*/  LDL R4, [R1+0x1bcc] ;  /* 0x001bcc0001047983 */ /* 0x000e680000100800 */
[----:B------:R-:W1:Y:S01]  /*26480*/  LDL R5, [R1+0x1bd0] ;  /* 0x001bd00001057983 */ /* 0x000e620000100800 */
[----:B0-----:R-:W-:-:S05]  /*26490*/  LOP3.LUT R0, R0, 0x3f, RZ, 0xc0, !PT ;  /* 0x0000003f00007812 */ /* 0x001fca00078ec0ff */
[----:B------:R-:W-:-:S05]  /*264a0*/  IMAD.SHL.U32 R0, R0, 0x2, RZ ;  /* 0x0000000200007824 */ /* 0x000fca00078e00ff */
[----:B------:R-:W-:Y:S04]  /*264b0*/  STS.U16 [R0+UR6+0x8000], R24 ;  /* 0x0080001800007988 */ /* 0x000fe80008000406 */
[----:B------:R0:W-:Y:S02]  /*264c0*/  STS.U16 [R0+UR6+0x8080], R25 ;  /* 0x0080801900007988 */ /* 0x0001e40008000406 */
[----:B0-----:R-:W-:Y:S02]  /*264d0*/  PRMT R0, RZ, 0x7610, R0 ;  /* 0x00007610ff007816 */ /* 0x001fe40000000000 */
[----:B-1----:R-:W-:-:S04]  /*264e0*/  @!P1 LOP3.LUT R5, R5, R4, RZ, 0x3c, !PT ;  /* 0x0000000405059212 */ /* 0x002fc800078e3cff */
[----:B------:R-:W-:-:S04]  /*264f0*/  @!P1 LOP3.LUT R4, R5, R4, RZ, 0x3c, !PT ;  /* 0x0000000405049212 */ /* 0x000fc800078e3cff */
[----:B------:R-:W-:-:S05]  /*26500*/  @!P1 LOP3.LUT R5, R5, R4, RZ, 0x3c, !PT ;  /* 0x0000000405059212 */ /* 0x000fca00078e3cff */
[----:B------:R-:W3:Y:S04]  /*26510*/  @!P1 LDG.E.U16 R0, desc[UR58][R4.64] ;  /* 0x0000003a04009981 */ /* 0x000ee8000c1e1500 */
[----:B--2---:R0:W-:Y:S04]  /*26520*/  STL [R1+0x54], R26 ;  /* 0x0000541a01007387 */ /* 0x0041e80000100800 */
[----:B0-----:R-:W2:Y:S04]  /*26530*/  LDL R26, [R1+0x1b50] ;  /* 0x001b5000011a7983 */ /* 0x001ea80000100800 */
[----:B---3--:R0:W-:Y:S04]  /*26540*/  STL [R1+0x50], R0 ;  /* 0x0000500001007387 */ /* 0x0081e80000100800 */
[----:B------:R-:W3:Y:S04]  /*26550*/  LDL R4, [R1+0x1bac] ;  /* 0x001bac0001047983 */ /* 0x000ee80000100800 */
[----:B------:R-:W3:Y:S01]  /*26560*/  LDL R5, [R1+0x1bb0] ;  /* 0x001bb00001057983 */ /* 0x000ee20000100800 */
[----:B0-----:R-:W0:Y:S02]  /*26570*/  S2R R0, SR_TID.X ;  /* 0x0000000000007919 */ /* 0x001e240000002100 */
[----:B0-----:R-:W-:-:S05]  /*26580*/  LOP3.LUT R0, R0, 0x3f, RZ, 0xc0, !PT ;  /* 0x0000003f00007812 */ /* 0x001fca00078ec0ff */
[----:B------:R-:W-:-:S05]  /*26590*/  IMAD.SHL.U32 R0, R0, 0x2, RZ ;  /* 0x0000000200007824 */ /* 0x000fca00078e00ff */
[----:B------:R0:W-:Y:S02]  /*265a0*/  STS.U16 [R0+UR6+0x8800], R18 ;  /* 0x0088001200007988 */ /* 0x0001e40008000406 */
[----:B0-----:R-:W-:Y:S02]  /*265b0*/  PRMT R0, RZ, 0x7610, R0 ;  /* 0x00007610ff007816 */ /* 0x001fe40000000000 */
[----:B---3--:R-:W-:-:S04]  /*265c0*/  @!P1 LOP3.LUT R5, R5, R4, RZ, 0x3c, !PT ;  /* 0x0000000405059212 */ /* 0x008fc800078e3cff */
[----:B------:R-:W-:-:S04]  /*265d0*/  @!P1 LOP3.LUT R4, R5, R4, RZ, 0x3c, !PT ;  /* 0x0000000405049212 */ /* 0x000fc800078e3cff */
[----:B------:R-:W-:-:S05]  /*265e0*/  @!P1 LOP3.LUT R5, R5, R4, RZ, 0x3c, !PT ;  /* 0x0000000405059212 */ /* 0x000fca00078e3cff */
[----:B------:R-:W3:Y:S04]  /*265f0*/  @!P1 LDG.E.U16 R0, desc[UR58][R4.64] ;  /* 0x0000003a04009981 */ /* 0x000ee8000c1e1500 */
        /* <DEDUP_REMOVED lines=25> */
[----:B------:R-:W3:Y:S01]  /*26790*/  LDL R5, [R1+0x1b4c] ;  /* 0x001b4c0001057983 */ /* 0x000ee20000100800 */
[----:B0-----:R-:W0:Y:S01]  /*267a0*/  S2R R0, SR_TID.X ;  /* 0x0000000000007919 */ /* 0x001e220000002100 */
[----:B--2---:R-:W-:-:S02]  /*267b0*/  @!P1 IMAD.MOV.U32 R4, RZ, RZ, R26 ;  /* 0x000000ffff049224 */ /* 0x004fc400078e001a */
[----:B------:R-:W2:Y:S01]  /*267c0*/  LDL R26, [R1+0x1ad0] ;  /* 0x001ad000011a7983 */ /* 0x000ea20000100800 */
[----:B0-----:R-:W-:-:S05]  /*267d0*/  LOP3.LUT R0, R0, 0x3f, RZ, 0xc0, !PT ;  /* 0x0000003f00007812 */ /* 0x001fca00078ec0ff */
[----:B------:R-:W-:-:S05]  /*267e0*/  IMAD.SHL.U32 R0, R0, 0x2, RZ ;  /* 0x0000000200007824 */ /* 0x000fca00078e00ff */
[----:B------:R0:W-:Y:S02]  /*267f0*/  STS.U16 [R0+UR6+0x9080], R13 ;  /* 0x0090800d00007988 */ /* 0x0001e40008000406 */
[----:B0-----:R-:W-:-:S06]  /*26800*/  PRMT R0, RZ, 0x7610, R0 ;  /* 0x00007610ff007816 */ /* 0x001fcc0000000000 */
[----:B---3--:R-:W3:Y:S04]  /*26810*/  @!P1 LDG.E.U16 R0, desc[UR58][R4.64] ;  /* 0x0000003a04009981 */ /* 0x008ee8000c1e1500 */
[----:B---3--:R0:W-:Y:S04]  /*26820*/  STL [R1+0x40], R0 ;  /* 0x0000400001007387 */ /* 0x0081e80000100800 */
[----:B------:R-:W3:Y:S04]  /*26830*/  LDL R4, [R1+0x1b2c] ;  /* 0x001b2c0001047983 */ /* 0x000ee80000100800 */
[----:B------:R-:W3:Y:S01]  /*26840*/  LDL R5, [R1+0x1b30] ;  /* 0x001b300001057983 */ /* 0x000ee20000100800 */
[----:B------:R-:W-:-:S02]  /*26850*/  PRMT R2, RZ, 0x7610, R2 ;  /* 0x00007610ff027816 */ /* 0x000fc40000000002 */
[----:B---3--:R-:W-:-:S04]  /*26860*/  @!P1 LOP3.LUT R5, R5, R4, RZ, 0x3c, !PT ;  /* 0x0000000405059212 */ /* 0x008fc800078e3cff */
[----:B------:R-:W-:-:S04]  /*26870*/  @!P1 LOP3.LUT R4, R5, R4, RZ, 0x3c, !PT ;  /* 0x0000000405049212 */ /* 0x000fc800078e3cff */
[----:B------:R-:W-:-:S05]  /*26880*/  @!P1 LOP3.LUT R5, R5, R4, RZ, 0x3c, !PT ;  /* 0x0000000405059212 */ /* 0x000fca00078e3cff */
[----:B------:R1:W3:Y:S04]  /*26890*/  @!P1 LDG.E.U16 R2, desc[UR58][R4.64] ;  /* 0x0000003a04029981 */ /* 0x0002e8000c1e1500 */
[----:B------:R-:W1:Y:S04]  /*268a0*/  LDL R4, [R1+0x1b0c] ;  /* 0x001b0c0001047983 */ /* 0x000e680000100800 */
[----:B------:R-:W1:Y:S01]  /*268b0*/  LDL R5, [R1+0x1b10] ;  /* 0x001b100001057983 */ /* 0x000e620000100800 */
[----:B------:R-:W-:Y:S02]  /*268c0*/  PRMT R29, RZ, 0x7610, R29 ;  /* 0x00007610ff1d7816 */ /* 0x000fe4000000001d */
[----:B-1----:R-:W-:-:S04]  /*268d0*/  @!P1 LOP3.LUT R5, R5, R4, RZ, 0x3c, !PT ;  /* 0x0000000405059212 */ /* 0x002fc800078e3cff */
[----:B------:R-:W-:-:S04]  /*268e0*/  @!P1 LOP3.LUT R4, R5, R4, RZ, 0x3c, !PT ;  /* 0x0000000405049212 */ /* 0x000fc800078e3cff */
[----:B------:R-:W-:-:S05]  /*268f0*/  @!P1 LOP3.LUT R5, R5, R4, RZ, 0x3c, !PT ;  /* 0x0000000405059212 */ /* 0x000fca00078e3cff */
[----:B------:R-:W4:Y:S04]  /*26900*/  @!P1 LDG.E.U16 R29, desc[UR58][R4.64] ;  /* 0x0000003a041d9981 */ /* 0x000f28000c1e1500 */
[----:B---3--:R-:W-:Y:S01]  /*26910*/  STL [R1+0x3c], R2 ;  /* 0x00003c0201007387 */ /* 0x008fe20000100800 */
[----:B0-----:R-:W0:Y:S03]  /*26920*/  S2R R0, SR_TID.X ;  /* 0x0000000000007919 */ /* 0x001e260000002100 */
[----:B----4-:R1:W-:Y:S04]  /*26930*/  STL [R1+0x38], R29 ;  /* 0x0000381d01007387 */ /* 0x0103e80000100800 */
[----:B-1----:R-:W3:Y:S01]  /*26940*/  LDL.LU R29, [R1+0x4678] ;  /* 0x00467800011d7983 */ /* 0x002ee20000300800 */
[----:B0-----:R-:W-:-:S03]  /*26950*/  LOP3.LUT R0, R0, 0x3f, RZ, 0xc0, !PT ;  /* 0x0000003f00007812 */ /* 0x001fc600078ec0ff */
[----:B------:R-:W4:Y:S02]  /*26960*/  LDL R4, [R1+0x1aec] ;  /* 0x001aec0001047983 */ /* 0x000f240000100800 */
[----:B------:R-:W-:Y:S02]  /*26970*/  IMAD.SHL.U32 R0, R0, 0x2, RZ ;  /* 0x0000000200007824 */ /* 0x000fe400078e00ff */
[----:B------:R-:W4:Y:S03]  /*26980*/  LDL R5, [R1+0x1af0] ;  /* 0x001af00001057983 */ /* 0x000f260000100800 */
[----:B------:R-:W-:Y:S01]  /*26990*/  LOP3.LUT R2, R0, 0x10, RZ, 0x3c, !PT ;  /* 0x0000001000027812 */ /* 0x000fe200078e3cff */
[----:B------:R-:W-:Y:S04]  /*269a0*/  STS.U16 [R0+UR6+0x9800], R8 ;  /* 0x0098000800007988 */ /* 0x000fe80008000406 */
[----:B------:R-:W-:Y:S04]  /*269b0*/  STS.U16 [R0+UR6+0x9880], R9 ;  /* 0x0098800900007988 */ /* 0x000fe80008000406 */
[----:B---3--:R0:W-:Y:S04]  /*269c0*/  STS.U16 [R2+UR6+0x8100], R29 ;  /* 0x0081001d02007988 */ /* 0x0081e80008000406 */
[----:B0-----:R-:W3:Y:S01]  /*269d0*/  LDL.LU R29, [R1+0x4674] ;  /* 0x00467400011d7983 */ /* 0x001ee20000300800 */
[----:B----4-:R-:W-:-:S04]  /*269e0*/  @!P1 LOP3.LUT R5, R5, R4, RZ, 0x3c, !PT ;  /* 0x0000000405059212 */ /* 0x010fc800078e3cff */
[----:B------:R-:W-:-:S04]  /*269f0*/  @!P1 LOP3.LUT R4, R5, R4, RZ, 0x3c, !PT ;  /* 0x0000000405049212 */ /* 0x000fc800078e3cff */
[----:B------:R-:W-:Y:S02]  /*26a00*/  @!P1 LOP3.LUT R5, R5, R4, RZ, 0x3c, !PT ;  /* 0x0000000405059212 */ /* 0x000fe400078e3cff */
[----:B---3--:R-:W-:-:S06]  /*26a10*/  PRMT R29, RZ, 0x7610, R29 ;  /* 0x00007610ff1d7816 */ /* 0x008fcc000000001d */
[----:B------:R-:W3:Y:S04]  /*26a20*/  @!P1 LDG.E.U16 R29, desc[UR58][R4.64] ;  /* 0x0000003a041d9981 */ /* 0x000ee8000c1e1500 */
[----:B---3--:R0:W-:Y:S04]  /*26a30*/  STL [R1+0x34], R29 ;  /* 0x0000341d01007387 */ /* 0x0081e80000100800 */
[----:B0-----:R-:W3:Y:S04]  /*26a40*/  LDL.LU R29, [R1+0x4670] ;  /* 0x00467000011d7983 */ /* 0x001ee80000300800 */
[----:B------:R-:W4:Y:S04]  /*26a50*/  LDL.LU R4, [R1+0x4] ;  /* 0x0000040001047983 */ /* 0x000f280000300800 */
[----:B------:R-:W2:Y:S01]  /*26a60*/  LDL R5, [R1+0x1acc] ;  /* 0x001acc0001057983 */ /* 0x000ea20000100800 */
[----:B---3--:R-:W-:-:S03]  /*26a70*/  PRMT R29, RZ, 0x7610, R29 ;  /* 0x00007610ff1d7816 */ /* 0x008fc6000000001d */
[----:B----4-:R2:W-:Y:S02]  /*26a80*/  STS.U16 [R2+UR6+0x8180], R4 ;  /* 0x0081800402007988 */ /* 0x0105e40008000406 */
[----:B--2---:R-:W-:Y:S02]  /*26a90*/  @!P1 IMAD.MOV.U32 R4, RZ, RZ, R26 ;  /* 0x000000ffff049224 */ /* 0x004fe400078e001a */
[----:B------:R-:W2:Y:S04]  /*26aa0*/  LDL.LU R26, [R1+0x8] ;  /* 0x00000800011a7983 */ /* 0x000ea80000300800 */
[----:B------:R-:W3:Y:S04]  /*26ab0*/  @!P1 LDG.E.U16 R29, desc[UR58][R4.64] ;  /* 0x0000003a041d9981 */ /* 0x000ee8000c1e1500 */
[----:B---3--:R0:W-:Y:S04]  /*26ac0*/  STL [R1+0x30], R29 ;  /* 0x0000301d01007387 */ /* 0x0081e80000100800 */
[----:B0-----:R-:W3:Y:S04]  /*26ad0*/  LDL.LU R29, [R1+0x466c] ;  /* 0x00466c00011d7983 */ /* 0x001ee80000300800 */
[----:B------:R-:W4:Y:S04]  /*26ae0*/  LDL R4, [R1+0x1aac] ;  /* 0x001aac0001047983 */ /* 0x000f280000100800 */
[----:B------:R-:W4:Y:S01]  /*26af0*/  LDL R5, [R1+0x1ab0] ;  /* 0x001ab00001057983 */ /* 0x000f220000100800 */
[----:B---3--:R-:W-:-:S02]  /*26b00*/  PRMT R29, RZ, 0x7610, R29 ;  /* 0x00007610ff1d7816 */ /* 0x008fc4000000001d */
[----:B----4-:R-:W-:-:S04]  /*26b10*/  @!P1 LOP3.LUT R5, R5, R4, RZ, 0x3c, !PT ;  /* 0x0000000405059212 */ /* 0x010fc800078e3cff */
[----:B------:R-:W-:-:S04]  /*26b20*/  @!P1 LOP3.LUT R4, R5, R4, RZ, 0x3c, !PT ;  /* 0x0000000405049212 */ /* 0x000fc800078e3cff */
[----:B------:R-:W-:-:S05]  /*26b30*/  @!P1 LOP3.LUT R5, R5, R4, RZ, 0x3c, !PT ;  /* 0x0000000405059212 */ /* 0x000fca00078e3cff */
        /* <DEDUP_REMOVED lines=14> */
[----:B------:R-:W-:-:S02]  /*26c20*/  PRMT R0, RZ, 0x7610, R0 ;  /* 0x00007610ff007816 */ /* 0x000fc40000000000 */
[----:B----4-:R-:W-:-:S04]  /*26c30*/  @!P1 LOP3.LUT R5, R5, R4, RZ, 0x3c, !PT ;  /* 0x0000000405059212 */ /* 0x010fc800078e3cff */
[----:B------:R-:W-:-:S04]  /*26c40*/  @!P1 LOP3.LUT R4, R5, R4, RZ, 0x3c, !PT ;  /* 0x0000000405049212 */ /* 0x000fc800078e3cff */
[----:B------:R-:W-:-:S05]  /*26c50*/  @!P1 LOP3.LUT R5, R5, R4, RZ, 0x3c, !PT ;  /* 0x0000000405059212 */ /* 0x000fca00078e3cff */
[----:B------:R-:W4:Y:S04]  /*26c60*/  @!P1 LDG.E.U16 R0, desc[UR58][R4.64] ;  /* 0x0000003a04009981 */ /* 0x000f28000c1e1500 */
[----:B----4-:R0:W-:Y:S04]  /*26c70*/  STL [R1+0x24], R0 ;  /* 0x0000240001007387 */ /* 0x0101e80000100800 */
[----:B------:R-:W4:Y:S04]  /*26c80*/  LDL R4, [R1+0x1a4c] ;  /* 0x001a4c0001047983 */ /* 0x000f280000100800 */
[----:B------:R-:W4:Y:S01]  /*26c90*/  LDL R5, [R1+0x1a50] ;  /* 0x001a500001057983 */ /* 0x000f220000100800 */
[----:B------:R-:W-:-:S02]  /*26ca0*/  PRMT R28, RZ, 0x7610, R28 ;  /* 0x00007610ff1c7816 */ /* 0x000fc4000000001c */
[----:B----4-:R-:W-:-:S04]  /*26cb0*/  @!P1 LOP3.LUT R5, R5, R4, RZ, 0x3c, !PT ;  /* 0x0000000405059212 */ /* 0x010fc800078e3cff */
[----:B------:R-:W-:-:S04]  /*26cc0*/  @!P1 LOP3.LUT R4, R5, R4, RZ, 0x3c, !PT ;  /* 0x0000000405049212 */ /* 0x000fc800078e3cff */
[----:B------:R-:W-:-:S05]  /*26cd0*/  @!P1 LOP3.LUT R5, R5, R4, RZ, 0x3c, !PT ;  /* 0x0000000405059212 */ /* 0x000fca00078e3cff */
[----:B------:R-:W4:Y:S04]  /*26ce0*/  @!P1 LDG.E.U16 R28, desc[UR58][R4.64] ;  /* 0x0000003a041c9981 */ /* 0x000f28000c1e1500 */
[----:B------:R-:W2:Y:S04]  /*26cf0*/  LDL R4, [R1+0x1a2c] ;  /* 0x001a2c0001047983 */ /* 0x000ea80000100800 */
[----:B------:R-:W2:Y:S01]  /*26d00*/  LDL R5, [R1+0x1a30] ;  /* 0x001a300001057983 */ /* 0x000ea20000100800 */
[----:B---3--:R-:W-:-:S03]  /*26d10*/  PRMT R29, RZ, 0x7610, R29 ;  /* 0x00007610ff1d7816 */ /* 0x008fc6000000001d */
[----:B----4-:R1:W-:Y:S01]  /*26d20*/  STL [R1+0x20], R28 ;  /* 0x0000201c01007387 */ /* 0x0103e20000100800 */
[----:B------:R-:W-:Y:S01]  /*26d30*/  PRMT R27, RZ, 0x7610, R27 ;  /* 0x00007610ff1b7816 */ /* 0x000fe2000000001b */
[----:B0-----:R-:W0:Y:S02]  /*26d40*/  S2R R0, SR_TID.X ;  /* 0x0000000000007919 */ /* 0x001e240000002100 */
[----:B-1----:R-:W3:Y:S01]  /*26d50*/  LDL R28, [R1+0x19d0] ;  /* 0x0019d000011c7983 */ /* 0x002ee20000100800 */
[----:B--2---:R-:W-:-:S04]  /*26d60*/  @!P1 LOP3.LUT R5, R5, R4, RZ, 0x3c, !PT ;  /* 0x0000000405059212 */ /* 0x004fc800078e3cff */
[----:B------:R-:W-:-:S04]  /*26d70*/  @!P1 LOP3.LUT R4, R5, R4, RZ, 0x3c, !PT ;  /* 0x0000000405049212 */ /* 0x000fc800078e3cff */
[----:B------:R-:W-:-:S05]  /*26d80*/  @!P1 LOP3.LUT R5, R5, R4, RZ, 0x3c, !PT ;  /* 0x0000000405059212 */ /* 0x000fca00078e3cff */
[----:B------:R1:W2:Y:S04]  /*26d90*/  @!P1 LDG.E.U16 R29, desc[UR58][R4.64] ;  /* 0x0000003a041d9981 */ /* 0x0002a8000c1e1500 */
[----:B------:R-:W1:Y:S04]  /*26da0*/  LDL R4, [R1+0x1a0c] ;  /* 0x001a0c0001047983 */ /* 0x000e680000100800 */
[----:B------:R-:W1:Y:S02]  /*26db0*/  LDL R5, [R1+0x1a10] ;  /* 0x001a100001057983 */ /* 0x000e640000100800 */
[----:B-1----:R-:W-:-:S04]  /*26dc0*/  @!P1 LOP3.LUT R5, R5, R4, RZ, 0x3c, !PT ;  /* 0x0000000405059212 */ /* 0x002fc800078e3cff */
[----:B------:R-:W-:-:S04]  /*26dd0*/  @!P1 LOP3.LUT R4, R5, R4, RZ, 0x3c, !PT ;  /* 0x0000000405049212 */ /* 0x000fc800078e3cff */
[----:B------:R-:W-:-:S05]  /*26de0*/  @!P1 LOP3.LUT R5, R5, R4, RZ, 0x3c, !PT ;  /* 0x0000000405059212 */ /* 0x000fca00078e3cff */
[----:B------:R-:W4:Y:S01]  /*26df0*/  @!P1 LDG.E.U16 R27, desc[UR58][R4.64] ;  /* 0x0000003a041b9981 */ /* 0x000f22000c1e1500 */
[----:B0-----:R-:W-:-:S03]  /*26e00*/  LOP3.LUT R0, R0, 0x3f, RZ, 0xc0, !PT ;  /* 0x0000003f00007812 */ /* 0x001fc600078ec0ff */
[----:B------:R-:W-:Y:S02]  /*26e10*/  STL [R1+0x461c], R2 ;  /* 0x00461c0201007387 */ /* 0x000fe40000100800 */
[----:B------:R-:W-:Y:S02]  /*26e20*/  IMAD.SHL.U32 R0, R0, 0x2, RZ ;  /* 0x0000000200007824 */ /* 0x000fe400078e00ff */
[----:B--2---:R0:W-:Y:S04]  /*26e30*/  STL [R1+0x1c], R29 ;  /* 0x00001c1d01007387 */ /* 0x0041e80000100800 */
[----:B------:R-:W-:Y:S04]  /*26e40*/  STS.U16 [R2+UR6+0x8900], R22 ;  /* 0x0089001602007988 */ /* 0x000fe80008000406 */
[----:B------:R-:W-:Y:S01]  /*26e50*/  STS.U16 [R2+UR6+0x8980], R23 ;  /* 0x0089801702007988 */ /* 0x000fe20008000406 */
[----:B0-----:R-:W-:-:S03]  /*26e60*/  LOP3.LUT R29, R0, 0x20, RZ, 0x3c, !PT ;  /* 0x00000020001d7812 */ /* 0x001fc600078e3cff */
[----:B------:R-:W-:Y:S04]  /*26e70*/  STS.U16 [R2+UR6+0x9100], R16 ;  /* 0x0091001002007988 */ /* 0x000fe80008000406 */
[----:B------:R-:W-:Y:S04]  /*26e80*/  STS.U16 [R2+UR6+0x9180], R17 ;  /* 0x0091801102007988 */ /* 0x000fe80008000406 */
[----:B------:R-:W-:Y:S04]  /*26e90*/  STS.U16 [R2+UR6+0x9900], R10 ;  /* 0x0099000a02007988 */ /* 0x000fe80008000406 */
[----:B------:R-:W-:Y:S04]  /*26ea0*/  STS.U16 [R2+UR6+0x9980], R11 ;  /* 0x0099800b02007988 */ /* 0x000fe80008000406 */
[----:B------:R-:W-:Y:S04]  /*26eb0*/  STS.U16 [R29+UR6+0x8200], R26 ;  /* 0x0082001a1d007988 */ /* 0x000fe80008000406 */
[----:B----4-:R0:W-:Y:S04]  /*26ec0*/  STL [R1+0x18], R27 ;  /* 0x0000181b01007387 */ /* 0x0101e80000100800 */
[----:B0-----:R-:W2:Y:S04]  /*26ed0*/  LDL.LU R27, [R1+0x4660] ;  /* 0x00466000011b7983 */ /* 0x001ea80000300800 */
[----:B------:R-:W4:Y:S04]  /*26ee0*/  LDL R4, [R1+0x19ec] ;  /* 0x0019ec0001047983 */ /* 0x000f280000100800 */
[----:B------:R-:W4:Y:S04]  /*26ef0*/  LDL R5, [R1+0x19f0] ;  /* 0x0019f00001057983 */ /* 0x000f280000100800 */
[----:B------:R-:W3:Y:S01]  /*26f00*/  LDL.LU R26, [R1+0x465c] ;  /* 0x00465c00011a7983 */ /* 0x000ee20000300800 */
[----:B----4-:R-:W-:-:S02]  /*26f10*/  @!P1 LOP3.LUT R5, R5, R4, RZ, 0x3c, !PT ;  /* 0x0000000405059212 */ /* 0x010fc400078e3cff */
[----:B---3--:R-:W-:Y:S02]  /*26f20*/  PRMT R26, RZ, 0x7610, R26 ;  /* 0x00007610ff1a7816 */ /* 0x008fe4000000001a */
[----:B------:R-:W-:-:S04]  /*26f30*/  @!P1 LOP3.LUT R4, R5, R4, RZ, 0x3c, !PT ;  /* 0x0000000405049212 */ /* 0x000fc800078e3cff */
[----:B------:R-:W-:-:S05]  /*26f40*/  @!P1 LOP3.LUT R5, R5, R4, RZ, 0x3c, !PT ;  /* 0x0000000405059212 */ /* 0x000fca00078e3cff */
[----:B------:R-:W3:Y:S04]  /*26f50*/  @!P1 LDG.E.U16 R26, desc[UR58][R4.64] ;  /* 0x0000003a041a9981 */ /* 0x000ee8000c1e1500 */
[----:B---3--:R0:W-:Y:S04]  /*26f60*/  STL [R1+0x14], R26 ;  /* 0x0000141a01007387 */ /* 0x0081e80000100800 */
[----:B0-----:R-:W3:Y:S04]  /*26f70*/  LDL.LU R26, [R1+0x4658] ;  /* 0x00465800011a7983 */ /* 0x001ee80000300800 */
[----:B------:R-:W4:Y:S04]  /*26f80*/  LDL.LU R4, [R1+0xc] ;  /* 0x00000c0001047983 */ /* 0x000f280000300800 */
[----:B------:R-:W2:Y:S01]  /*26f90*/  LDL R5, [R1+0x19cc] ;  /* 0x0019cc0001057983 */ /* 0x000ea20000100800 */
[----:B------:R-:W-:-:S03]  /*26fa0*/  PRMT R2, RZ, 0x7610, R2 ;  /* 0x00007610ff027816 */ /* 0x000fc60000000002 */
[----:B----4-:R0:W-:Y:S02]  /*26fb0*/  STS.U16 [R29+UR6+0x8280], R4 ;  /* 0x008280041d007988 */ /* 0x0101e40008000406 */
[----:B0-----:R-:W-:-:S05]  /*26fc0*/  @!P1 IMAD.MOV.U32 R4, RZ, RZ, R28 ;  /* 0x000000ffff049224 */ /* 0x001fca00078e001c */
[----:B--2---:R0:W2:Y:S04]  /*26fd0*/  @!P1 LDG.E.U16 R2, desc[UR58][R4.64] ;  /* 0x0000003a04029981 */ /* 0x0040a8000c1e1500 */
[----:B------:R-:W0:Y:S04]  /*26fe0*/  LDL R4, [R1+0x19ac] ;  /* 0x0019ac0001047983 */ /* 0x000e280000100800 */
[----:B------:R-:W0:Y:S01]  /*26ff0*/  LDL R5, [R1+0x19b0] ;  /* 0x0019b00001057983 */ /* 0x000e220000100800 */
[----:B------:R-:W-:Y:S02]  /*27000*/  PRMT R27, RZ, 0x7610, R27 ;  /* 0x00007610ff1b7816 */ /* 0x000fe4000000001b */
[----:B0-----:R-:W-:-:S04]  /*27010*/  @!P1 LOP3.LUT R5, R5, R4, RZ, 0x3c, !PT ;  /* 0x0000000405059212 */ /* 0x001fc800078e3cff */
[----:B------:R-:W-:-:S04]  /*27020*/  @!P1 LOP3.LUT R4, R5, R4, RZ, 0x3c, !PT ;  /* 0x0000000405049212 */ /* 0x000fc800078e3cff */
[----:B------:R-:W-:-:S05]  /*27030*/  @!P1 LOP3.LUT R5, R5, R4, RZ, 0x3c, !PT ;  /* 0x0000000405059212 */ /* 0x000fca00078e3cff */
[----:B------:R-:W4:Y:S04]  /*27040*/  @!P1 LDG.E.U16 R27, desc[UR58][R4.64] ;  /* 0x0000003a041b9981 */ /* 0x000f28000c1e1500 */
[----:B--2---:R0:W-:Y:S04]  /*27050*/  STL [R1+0x10], R2 ;  /* 0x0000100201007387 */ /* 0x0041e80000100800 */
[----:B0-----:R-:W2:Y:S04]  /*27060*/  LDL R2, [R1+0x1930] ;  /* 0x0019300001027983 */ /* 0x001ea80000100800 */
[----:B------:R-:W2:Y:S04]  /*27070*/  LDL.LU R28, [R1+0x1224] ;  /* 0x00122400011c7983 */ /* 0x000ea80000300800 */
[----:B----4-:R0:W-:Y:S04]  /*27080*/  STL [R1+0xc], R27 ;  /* 0x00000c1b01007387 */ /* 0x0101e80000100800 */
[----:B0-----:R-:W4:Y:S04]  /*27090*/  LDL.LU R27, [R1+0x4654] ;  /* 0x00465400011b7983 */ /* 0x001f280000300800 */
[----:B------:R-:W3:Y:S04]  /*270a0*/  LDL R4, [R1+0x198c] ;  /* 0x00198c0001047983 */ /* 0x000ee80000100800 */
[----:B------:R-:W3:Y:S01]  /*270b0*/  LDL R5, [R1+0x1990] ;  /* 0x0019900001057983 */ /* 0x000ee20000100800 */
[----:B------:R-:W-:-:S02]  /*270c0*/  PRMT R20, RZ, 0x7610, R20 ;  /* 0x00007610ff147816 */ /* 0x000fc40000000014 */
[----:B---3--:R-:W-:-:S04]  /*270d0*/  @!P1 LOP3.LUT R5, R5, R4, RZ, 0x3c, !PT ;  /* 0x0000000405059212 */ /* 0x008fc800078e3cff */
[----:B------:R-:W-:-:S04]  /*270e0*/  @!P1 LOP3.LUT R4, R5, R4, RZ, 0x3c, !PT ;  /* 0x0000000405049212 */ /* 0x000fc800078e3cff */
[----:B------:R-:W-:-:S05]  /*270f0*/  @!P1 LOP3.LUT R5, R5, R4, RZ, 0x3c, !PT ;  /* 0x0000000405059212 */ /* 0x000fca00078e3cff */
[----:B------:R-:W3:Y:S04]  /*27100*/  @!P1 LDG.E.U16 R20, desc[UR58][R4.64] ;  /* 0x0000003a04149981 */ /* 0x000ee8000c1e1500 */
[----:B---3--:R0:W-:Y:S04]  /*27110*/  STL [R1+0x8], R20 ;  /* 0x0000081401007387 */ /* 0x0081e80000100800 */
[----:B0-----:R-:W3:Y:S04]  /*27120*/  LDL.LU R20, [R1+0x4650] ;  /* 0x0046500001147983 */ /* 0x001ee80000300800 */
[----:B------:R-:W2:Y:S04]  /*27130*/  LDL R4, [R1+0x196c] ;  /* 0x00196c0001047983 */ /* 0x000ea80000100800 */
[----:B------:R-:W2:Y:S01]  /*27140*/  LDL R5, [R1+0x1970] ;  /* 0x0019700001057983 */ /* 0x000ea20000100800 */
[----:B------:R-:W-:-:S02]  /*27150*/  PRMT R21, RZ, 0x7610, R21 ;  /* 0x00007610ff157816 */ /* 0x000fc40000000015 */
[----:B--2---:R-:W-:-:S04]  /*27160*/  @!P1 LOP3.LUT R5, R5, R4, RZ, 0x3c, !PT ;  /* 0x0000000405059212 */ /* 0x004fc800078e3cff */
[----:B------:R-:W-:-:S04]  /*27170*/  @!P1 LOP3.LUT R4, R5, R4, RZ, 0x3c, !PT ;  /* 0x0000000405049212 */ /* 0x000fc800078e3cff */
[----:B------:R-:W-:-:S05]  /*27180*/  @!P1 LOP3.LUT R5, R5, R4, RZ, 0x3c, !PT ;  /* 0x0000000405059212 */ /* 0x000fca00078e3cff */
[----:B------:R-:W2:Y:S04]  /*27190*/  @!P1 LDG.E.U16 R21, desc[UR58][R4.64] ;  /* 0x0000003a04159981 */ /* 0x000ea8000c1e1500 */
[----:B--2---:R0:W-:Y:S04]  /*271a0*/  STL [R1+0x4], R21 ;  /* 0x0000041501007387 */ /* 0x0041e80000100800 */
[----:B0-----:R-:W2:Y:S04]  /*271b0*/  LDL.LU R21, [R1+0x464c] ;  /* 0x00464c0001157983 */ /* 0x001ea80000300800 */
[----:B------:R-:W4:Y:S04]  /*271c0*/  LDL R4, [R1+0x194c] ;  /* 0x00194c0001047983 */ /* 0x000f280000100800 */
[----:B------:R-:W4:Y:S01]  /*271d0*/  LDL R5, [R1+0x1950] ;  /* 0x0019500001057983 */ /* 0x000f220000100800 */
[----:B------:R-:W-:-:S02]  /*271e0*/  PRMT R0, RZ, 0x7610, R0 ;  /* 0x00007610ff007816 */ /* 0x000fc40000000000 */
[----:B----4-:R-:W-:-:S04]  /*271f0*/  @!P1 LOP3.LUT R5, R5, R4, RZ, 0x3c, !PT ;  /* 0x0000000405059212 */ /* 0x010fc800078e3cff */
[----:B------:R-:W-:-:S04]  /*27200*/  @!P1 LOP3.LUT R4, R5, R4, RZ, 0x3c, !PT ;  /* 0x0000000405049212 */ /* 0x000fc800078e3cff */
[----:B------:R-:W-:-:S05]  /*27210*/  @!P1 LOP3.LUT R5, R5, R4, RZ, 0x3c, !PT ;  /* 0x0000000405059212 */ /* 0x000fca00078e3cff */
[----:B------:R-:W4:Y:S04]  /*27220*/  @!P1 LDG.E.U16 R0, desc[UR58][R4.64] ;  /* 0x0000003a04009981 */ /* 0x000f28000c1e1500 */
[----:B------:R-:W-:Y:S04]  /*27230*/  STS.U16 [R29+UR6+0x8a00], R26 ;  /* 0x008a001a1d007988 */ /* 0x000fe80008000406 */
[----:B------:R0:W-:Y:S04]  /*27240*/  STS.U16 [R29+UR6+0x8a80], R27 ;  /* 0x008a801b1d007988 */ /* 0x0001e80008000406 */
[----:B----4-:R1:W-:Y:S04]  /*27250*/  STL [R1], R0 ;  /* 0x0000000001007387 */ /* 0x0103e80000100800 */
[----:B------:R-:W4:Y:S01]  /*27260*/  LDL R5, [R1+0x192c] ;  /* 0x00192c0001057983 */ /* 0x000f220000100800 */
[----:B0-----:R-:W-:Y:S01]  /*27270*/  PRMT R27, RZ, 0x7610, R27 ;  /* 0x00007610ff1b7816 */ /* 0x001fe2000000001b */
[----:B------:R-:W-:-:S02]  /*27280*/  @!P1 IMAD.MOV.U32 R4, RZ, RZ, R2 ;  /* 0x000000ffff049224 */ /* 0x000fc400078e0002 */
[----:B------:R-:W2:Y:S04]  /*27290*/  LDL.LU R2, [R1+0x1e0] ;  /* 0x0001e00001027983 */ /* 0x000ea80000300800 */
[----:B----4-:R-:W4:Y:S04]  /*272a0*/  @!P1 LDG.E.U16 R27, desc[UR58][R4.64] ;  /* 0x0000003a041b9981 */ /* 0x010f28000c1e1500 */
[----:B------:R-:W3:Y:S04]  /*272b0*/  LDL R4, [R1+0x190c] ;  /* 0x00190c0001047983 */ /* 0x000ee80000100800 */
[----:B------:R-:W3:Y:S01]  /*272c0*/  LDL R5, [R1+0x1910] ;  /* 0x0019100001057983 */ /* 0x000ee20000100800 */
[----:B------:R-:W-:Y:S01]  /*272d0*/  PRMT R26, RZ, 0x7610, R26 ;  /* 0x00007610ff1a7816 */ /* 0x000fe2000000001a */
[----:B-1----:R-:W0:Y:S02]  /*272e0*/  S2R R0, SR_TID.X ;  /* 0x0000000000007919 */ /* 0x002e240000002100 */
[----:B----4-:R1:W-:Y:S04]  /*272f0*/  STL [R1+0x45b0], R27 ;  /* 0x0045b01b01007387 */ /* 0x0103e80000100800 */
[----:B-1----:R-:W4:Y:S01]  /*27300*/  LDL.LU R27, [R1+0x1228] ;  /* 0x00122800011b7983 */ /* 0x002f220000300800 */
[----:B---3--:R-:W-:-:S04]  /*27310*/  @!P1 LOP3.LUT R5, R5, R4, RZ, 0x3c, !PT ;  /* 0x0000000405059212 */ /* 0x008fc800078e3cff */
[----:B------:R-:W-:-:S04]  /*27320*/  @!P1 LOP3.LUT R4, R5, R4, RZ, 0x3c, !PT ;  /* 0x0000000405049212 */ /* 0x000fc800078e3cff */
[----:B------:R-:W-:Y:S01]  /*27330*/  @!P1 LOP3.LUT R5, R5, R4, RZ, 0x3c, !PT ;  /* 0x0000000405059212 */ /* 0x000fe200078e3cff */
[----:B------:R-:W-:Y:S04]  /*27340*/  STL [R1+0x45b4], R29 ;  /* 0x0045b41d01007387 */ /* 0x000fe80000100800 */
[----:B------:R-:W3:Y:S04]  /*27350*/  @!P1 LDG.E.U16 R26, desc[UR58][R4.64] ;  /* 0x0000003a041a9981 */ /* 0x000ee8000c1e1500 */
[----:B------:R-:W4:Y:S04]  /*27360*/  LDL R4, [R1+0x18ec] ;  /* 0x0018ec0001047983 */ /* 0x000f280000100800 */
[----:B------:R-:W4:Y:S01]  /*27370*/  LDL R5, [R1+0x18f0] ;  /* 0x0018f00001057983 */ /* 0x000f220000100800 */
[----:B0-----:R-:W-:-:S03]  /*27380*/  LOP3.LUT R0, R0, 0x3f, RZ, 0xc0, !PT ;  /* 0x0000003f00007812 */ /* 0x001fc600078ec0ff */
[----:B------:R-:W-:Y:S04]  /*27390*/  STS.U16 [R29+UR6+0x9200], R20 ;  /* 0x009200141d007988 */ /* 0x000fe80008000406 */
[----:B--2---:R-:W-:Y:S01]  /*273a0*/  STS.U16 [R29+UR6+0x9280], R21 ;  /* 0x009280151d007988 */ /* 0x004fe20008000406 */
[----:B------:R-:W-:-:S03]  /*273b0*/  IMAD.SHL.U32 R0, R0, 0x2, RZ ;  /* 0x0000000200007824 */ /* 0x000fc600078e00ff */
[----:B------:R-:W-:Y:S04]  /*273c0*/  STS.U16 [R29+UR6+0x9a00], R14 ;  /* 0x009a000e1d007988 */ /* 0x000fe80008000406 */
[----:B------:R0:W-:Y:S01]  /*273d0*/  STS.U16 [R29+UR6+0x9a80], R15 ;  /* 0x009a800f1d007988 */ /* 0x0001e20008000406 */
[----:B------:R-:W-:Y:S02]  /*273e0*/  PRMT R25, RZ, 0x7610, R25 ;  /* 0x00007610ff197816 */ /* 0x000fe40000000019 */
[----:B0-----:R-:W-:-:S05]  /*273f0*/  LOP3.LUT R29, R0, 0x30, RZ, 0x3c, !PT ;  /* 0x00000030001d7812 */ /* 0x001fca00078e3cff */
[----:B------:R0:W-:Y:S04]  /*27400*/  STS.U16 [R29+UR6+0x8300], R28 ;  /* 0x0083001c1d007988 */ /* 0x0001e80008000406 */
[----:B---3--:R1:W-:Y:S04]  /*27410*/  STL [R1+0x45b8], R26 ;  /* 0x0045b81a01007387 */ /* 0x0083e80000100800 */
[----:B0-----:R-:W2:Y:S04]  /*27420*/  LDL R28, [R1+0x18b0] ;  /* 0x0018b000011c7983 */ /* 0x001ea80000100800 */
[----:B-1----:R-:W3:Y:S01]  /*27430*/  LDL R26, [R1+0x18d0] ;  /* 0x0018d000011a7983 */ /* 0x002ee20000100800 */
[----:B----4-:R-:W-:-:S03]  /*27440*/  @!P1 LOP3.LUT R5, R5, R4, RZ, 0x3c, !PT ;  /* 0x0000000405059212 */ /* 0x010fc600078e3cff */
[----:B------:R-:W4:Y:S01]  /*27450*/  LDL.LU R29, [R1+0x1e4] ;  /* 0x0001e400011d7983 */ /* 0x000f220000300800 */
[----:B------:R-:W-:-:S04]  /*27460*/  @!P1 LOP3.LUT R4, R5, R4, RZ, 0x3c, !PT ;  /* 0x0000000405049212 */ /* 0x000fc800078e3cff */
[----:B------:R-:W-:-:S05]  /*27470*/  @!P1 LOP3.LUT R5, R5, R4, RZ, 0x3c, !PT ;  /* 0x0000000405059212 */ /* 0x000fca00078e3cff */
[----:B------:R0:W2:Y:S04]  /*27480*/  @!P1 LDG.E.U16 R25, desc[UR58][R4.64] ;  /* 0x0000003a04199981 */ /* 0x0000a8000c1e1500 */
[----:B------:R-:W4:Y:S01]  /*27490*/  LDL R5, [R1+0x18cc] ;  /* 0x0018cc0001057983 */ /* 0x000f220000100800 */
[----:B0-----:R-:W-:Y:S02]  /*274a0*/  LOP3.LUT R4, R0, 0x30, RZ, 0x3c, !PT ;  /* 0x0000003000047812 */ /* 0x001fe400078e3cff */
[----:B------:R-:W-:-:S03]  /*274b0*/  PRMT R24, RZ, 0x7610, R24 ;  /* 0x00007610ff187816 */ /* 0x000fc60000000018 */
[----:B------:R3:W-:Y:S02]  /*274c0*/  STS.U16 [R4+UR6+0x8380], R27 ;  /* 0x0083801b04007988 */ /* 0x0007e40008000406 */
[----:B---3--:R-:W-:Y:S02]  /*274d0*/  @!P1 IMAD.MOV.U32 R4, RZ, RZ, R26 ;  /* 0x000000ffff049224 */ /* 0x008fe400078e001a */
[----:B--2---:R0:W-:Y:S04]  /*274e0*/  STL [R1+0x45bc], R25 ;  /* 0x0045bc1901007387 */ /* 0x0041e80000100800 */
[----:B----4-:R1:W2:Y:S04]  /*274f0*/  @!P1 LDG.E.U16 R24, desc[UR58][R4.64] ;  /* 0x0000003a04189981 */ /* 0x0102a8000c1e1500 */
[----:B0-----:R-:W3:Y:S04]  /*27500*/  LDL R25, [R1+0x18ac] ;  /* 0x0018ac0001197983 */ /* 0x001ee80000100800 */
[----:B------:R-:W4:Y:S04]  /*27510*/  LDL.LU R27, [R1+0x198] ;  /* 0x00019800011b7983 */ /* 0x000f280000300800 */
[----:B------:R-:W4:Y:S04]  /*27520*/  LDL R26, [R1+0x1870] ;  /* 0x00187000011a7983 */ /* 0x000f280000100800 */
[----:B------:R-:W3:Y:S01]  /*27530*/  LDL.LU R5, [R1+0x1fc] ;  /* 0x0001fc0001057983 */ /* 0x000ee20000300800 */
[----:B------:R-:W-:Y:S01]  /*27540*/  PRMT R23, RZ, 0x7610, R23 ;  /* 0x00007610ff177816 */ /* 0x000fe20000000017 */
[----:B-1----:R-:W-:-:S02]  /*27550*/  @!P1 IMAD.MOV.U32 R4, RZ, RZ, R28 ;  /* 0x000000ffff049224 */ /* 0x002fc400078e001c */
[----:B--2---:R0:W-:Y:S02]  /*27560*/  STL [R1+0x45c0], R24 ;  /* 0x0045c01801007387 */ /* 0x0041e40000100800 */
[----:B0-----:R-:W-:Y:S02]  /*27570*/  LOP3.LUT R24, R0, 0x30, RZ, 0x3c, !PT ;  /* 0x0000003000187812 */ /* 0x001fe400078e3cff */
[----:B------:R-:W2:Y:S04]  /*27580*/  LDL.LU R0, [R1+0x200] ;  /* 0x0002000001007983 */ /* 0x000ea80000300800 */
[----:B---3--:R0:W-:Y:S04]  /*27590*/  STS.U16 [R24+UR6+0x8b00], R5 ;  /* 0x008b000518007988 */ /* 0x0081e80008000406 */
[----:B------:R-:W3:Y:S01]  /*275a0*/  LDL R28, [R1+0x1854] ;  /* 0x00185400011c7983 */ /* 0x000ee20000100800 */
[----:B0-----:R-:W-:-:S03]  /*275b0*/  @!P1 IMAD.MOV.U32 R5, RZ, RZ, R25 ;  /* 0x000000ffff059224 */ /* 0x001fc600078e0019 */
[----:B------:R-:W3:Y:S04]  /*275c0*/  LDL R25, [R1+0x1f4c] ;  /* 0x001f4c0001197983 */ /* 0x000ee80000100800 */
[----:B------:R-:W4:Y:S04]  /*275d0*/  @!P1 LDG.E.U16 R23, desc[UR58][R4.64] ;  /* 0x0000003a04179981 */ /* 0x000f28000c1e1500 */
[----:B------:R-:W2:Y:S04]  /*275e0*/  LDL R4, [R1+0x188c] ;  /* 0x00188c0001047983 */ /* 0x000ea80000100800 */
[----:B------:R-:W2:Y:S01]  /*275f0*/  LDL R5, [R1+0x1890] ;  /* 0x0018900001057983 */ /* 0x000ea20000100800 */
[----:B------:R-:W-:-:S03]  /*27600*/  PRMT R22, RZ, 0x7610, R22 ;  /* 0x00007610ff167816 */ /* 0x000fc60000000016 */
[----:B----4-:R0:W-:Y:S04]  /*27610*/  STL [R1+0x45c4], R23 ;  /* 0x0045c41701007387 */ /* 0x0101e80000100800 */
[----:B0-----:R-:W4:Y:S01]  /*27620*/  LDL R23, [R1+0x186c] ;  /* 0x00186c0001177983 */ /* 0x001f220000100800 */
[----:B--2---:R-:W-:-:S04]  /*27630*/  @!P1 LOP3.LUT R5, R5, R4, RZ, 0x3c, !PT ;  /* 0x0000000405059212 */ /* 0x004fc800078e3cff */
[----:B------:R-:W-:-:S04]  /*27640*/  @!P1 LOP3.LUT R4, R5, R4, RZ, 0x3c, !PT ;  /* 0x0000000405049212 */ /* 0x000fc800078e3cff */
[----:B------:R-:W-:-:S05]  /*27650*/  @!P1 LOP3.LUT R5, R5, R4, RZ, 0x3c, !PT ;  /* 0x0000000405059212 */ /* 0x000fca00078e3cff */
[----:B------:R0:W2:Y:S01]  /*27660*/  @!P1 LDG.E.U16 R22, desc[UR58][R4.64] ;  /* 0x0000003a04169981 */ /* 0x0000a2000c1e1500 */
[----:B------:R-:W-:Y:S01]  /*27670*/  PRMT R21, RZ, 0x7610, R21 ;  /* 0x00007610ff157816 */ /* 0x000fe20000000015 */
[----:B0-----:R-:W-:Y:S02]  /*27680*/  @!P1 IMAD.MOV.U32 R4, RZ, RZ, R26 ;  /* 0x000000ffff049224 */ /* 0x001fe400078e001a */
[----:B----4-:R-:W-:-:S05]  /*27690*/  @!P1 IMAD.MOV.U32 R5, RZ, RZ, R23 ;  /* 0x000000ffff059224 */ /* 0x010fca00078e0017 */
[----:B------:R3:W4:Y:S04]  /*276a0*/  @!P1 LDG.E.U16 R21, desc[UR58][R4.64] ;  /* 0x0000003a04159981 */ /* 0x000728000c1e1500 */
[----:B------:R-:W-:Y:S04]  /*276b0*/  STS.U16 [R24+UR6+0x8b80], R0 ;  /* 0x008b800018007988 */ /* 0x000fe80008000406 */
[----:B------:R0:W-:Y:S04]  /*276c0*/  STS.U16 [R24+UR6+0x9300], R2 ;  /* 0x0093000218007988 */ /* 0x0001e80008000406 */
[----:B--2---:R1:W-:Y:S04]  /*276d0*/  STL [R1+0x45c8], R22 ;  /* 0x0045c81601007387 */ /* 0x0043e80000100800 */
[----:B0-----:R-:W2:Y:S04]  /*276e0*/  LDL R2, [R1+0x1f6c] ;  /* 0x001f6c0001027983 */ /* 0x001ea80000100800 */
[----:B-1----:R-:W2:Y:S01]  /*276f0*/  LDL R22, [R1+0x1844] ;  /* 0x0018440001167983 */ /* 0x002ea20000100800 */
[----:B---3--:R-:W-:-:S03]  /*27700*/  @!P1 IMAD.MOV.U32 R5, RZ, RZ, R28 ;  /* 0x000000ffff059224 */ /* 0x008fc600078e001c */
[----:B----4-:R0:W-:Y:S04]  /*27710*/  STL [R1+0x45cc], R21 ;  /* 0x0045cc1501007387 */ /* 0x0101e80000100800 */
[----:B------:R-:W3:Y:S04]  /*27720*/  LDL.LU R26, [R1+0x1248] ;  /* 0x00124800011a7983 */ /* 0x000ee80000300800 */
[----:B------:R-:W4:Y:S04]  /*27730*/  LDL R28, [R1+0x1f58] ;  /* 0x001f5800011c7983 */ /* 0x000f280000100800 */
[----:B0-----:R-:W3:Y:S01]  /*27740*/  LDL R21, [R1+0x1f8c] ;  /* 0x001f8c0001157983 */ /* 0x001ee20000100800 */
[----:B------:R-:W-:Y:S01]  /*27750*/  PRMT R20, RZ, 0x7610, R20 ;  /* 0x00007610ff147816 */ /* 0x000fe20000000014 */
[----:B------:R-:W-:Y:S01]  /*27760*/  @!P1 IMAD.MOV.U32 R4, RZ, RZ, R25 ;  /* 0x000000ffff049224 */ /* 0x000fe200078e0019 */
[----:B------:R-:W-:-:S04]  /*27770*/  PRMT R19, RZ, 0x7610, R19 ;  /* 0x00007610ff137816 */ /* 0x000fc80000000013 */
[----:B------:R2:W3:Y:S02]  /*27780*/  @!P1 LDG.E.U16 R20, desc[UR58][R4.64] ;  /* 0x0000003a04149981 */ /* 0x0004e4000c1e1500 */
[----:B--2---:R-:W-:Y:S02]  /*27790*/  @!P1 IMAD.MOV.U32 R4, RZ, RZ, R2 ;  /* 0x000000ffff049224 */ /* 0x004fe400078e0002 */
[----:B------:R-:W-:-:S05]  /*277a0*/  @!P1 IMAD.MOV.U32 R5, RZ, RZ, R22 ;  /* 0x000000ffff059224 */ /* 0x000fca00078e0016 */
[----:B------:R4:W2:Y:S01]  /*277b0*/  @!P1 LDG.E.U16 R19, desc[UR58][R4.64] ;  /* 0x0000003a04139981 */ /* 0x0008a2000c1e1500 */
[----:B------:R-:W-:Y:S01]  /*277c0*/  PRMT R18, RZ, 0x7610, R18 ;  /* 0x00007610ff127816 */ /* 0x000fe20000000012 */
[----:B----4-:R-:W-:Y:S02]  /*277d0*/  @!P1 IMAD.MOV.U32 R5, RZ, RZ, R28 ;  /* 0x000000ffff059224 */ /* 0x010fe400078e001c */
[----:B---3--:R-:W-:-:S05]  /*277e0*/  @!P1 IMAD.MOV.U32 R4, RZ, RZ, R21 ;  /* 0x000000ffff049224 */ /* 0x008fca00078e0015 */
[----:B------:R-:W3:Y:S04]  /*277f0*/  @!P1 LDG.E.U16 R18, desc[UR58][R4.64] ;  /* 0x0000003a04129981 */ /* 0x000ee8000c1e1500 */
[----:B------:R0:W-:Y:S04]  /*27800*/  STS.U16 [R24+UR6+0x9380], R29 ;  /* 0x0093801d18007988 */ /* 0x0001e80008000406 */
[----:B------:R1:W-:Y:S04]  /*27810*/  STS.U16 [R24+UR6+0x9b00], R27 ;  /* 0x009b001b18007988 */ /* 0x0003e80008000406 */
[----:B------:R4:W-:Y:S04]  /*27820*/  STS.U16 [R24+UR6+0x9b80], R3 ;  /* 0x009b800318007988 */ /* 0x0009e80008000406 */
[----:B0-----:R-:W3:Y:S04]  /*27830*/  LDL.LU R29, [R1+0x21c] ;  /* 0x00021c00011d7983 */ /* 0x001ee80000300800 */
[----:B------:R0:W-:Y:S04]  /*27840*/  STL [R1+0x45d0], R20 ;  /* 0x0045d01401007387 */ /* 0x0001e80000100800 */
[----:B-1----:R-:W3:Y:S04]  /*27850*/  LDL.LU R27, [R1+0x1220] ;  /* 0x00122000011b7983 */ /* 0x002ee80000300800 */
[----:B------:R-:W3:Y:S04]  /*27860*/  LDL R25, [R1+0x1fac] ;  /* 0x001fac0001197983 */ /* 0x000ee80000100800 */
[----:B------:R-:W3:Y:S04]  /*27870*/  LDL.LU R2, [R1+0x1f4] ;  /* 0x0001f40001027983 */ /* 0x000ee80000300800 */
[----:B--2---:R1:W-:Y:S04]  /*27880*/  STL [R1+0x45d4], R19 ;  /* 0x0045d41301007387 */ /* 0x0043e80000100800 */
[----:B----4-:R-:W2:Y:S04]  /*27890*/  LDL.LU R3, [R1+0x4648] ;  /* 0x0046480001037983 */ /* 0x010ea80000300800 */
[----:B------:R-:W4:Y:S04]  /*278a0*/  LDL R5, [R1+0x1f78] ;  /* 0x001f780001057983 */ /* 0x000f280000100800 */
[----:B------:R-:W2:Y:S04]  /*278b0*/  LDL R24, [R1+0x1f98] ;  /* 0x001f980001187983 */ /* 0x000ea80000100800 */
[----:B------:R-:W2:Y:S04]  /*278c0*/  LDL R23, [R1+0x1fcc] ;  /* 0x001fcc0001177983 */ /* 0x000ea80000100800 */
[----:B------:R-:W2:Y:S04]  /*278d0*/  LDL R21, [R1+0x1fb8] ;  /* 0x001fb80001157983 */ /* 0x000ea80000100800 */
[----:B0-----:R-:W2:Y:S04]  /*278e0*/  LDL R20, [R1+0x1fec] ;  /* 0x001fec0001147983 */ /* 0x001ea80000100800 */
[----:B---3--:R0:W-:Y:S04]  /*278f0*/  STL [R1+0x45d8], R18 ;  /* 0x0045d81201007387 */ /* 0x0081e80000100800 */
[----:B-1----:R-:W3:Y:S04]  /*27900*/  LDL R19, [R1+0x1fd8] ;  /* 0x001fd80001137983 */ /* 0x002ee80000100800 */
[----:B0-----:R-:W3:Y:S01]  /*27910*/  LDL R18, [R1+0x200c] ;  /* 0x00200c0001127983 */ /* 0x001ee20000100800 */
[----:B------:R-:W-:-:S02]  /*27920*/  PRMT R17, RZ, 0x7610, R17 ;  /* 0x00007610ff117816 */ /* 0x000fc40000000011 */
[----:B------:R-:W-:Y:S02]  /*27930*/  PRMT R16, RZ, 0x7610, R16 ;  /* 0x00007610ff107816 */ /* 0x000fe40000000010 */
[----:B------:R-:W-:Y:S01]  /*27940*/  PRMT R15, RZ, 0x7610, R15 ;  /* 0x00007610ff0f7816 */ /* 0x000fe2000000000f */
[----:B------:R-:W-:Y:S01]  /*27950*/  @!P1 IMAD.MOV.U32 R4, RZ, RZ, R25 ;  /* 0x000000ffff049224 */ /* 0x000fe200078e0019 */
[----:B------:R-:W-:Y:S01]  /*27960*/  PRMT R14, RZ, 0x7610, R14 ;  /* 0x00007610ff0e7816 */ /* 0x000fe2000000000e */
[----:B------:R-:W0:Y:S03]  /*27970*/  S2R R0, SR_TID.X ;  /* 0x0000000000007919 */ /* 0x000e260000002100 */
[----:B----4-:R2:W4:Y:S04]  /*27980*/  @!P1 LDG.E.U16 R17, desc[UR58][R4.64] ;  /* 0x0000003a04119981 */ /* 0x010528000c1e1500 */
[----:B------:R-:W4:Y:S01]  /*27990*/  LDL.LU R28, [R1+0x2018] ;  /* 0x00201800011c7983 */ /* 0x000f220000300800 */
[----:B--2---:R-:W-:-:S02]  /*279a0*/  @!P1 IMAD.MOV.U32 R4, RZ, RZ, R23 ;  /* 0x000000ffff049224 */ /* 0x004fc400078e0017 */
[----:B------:R-:W-:-:S05]  /*279b0*/  @!P1 IMAD.MOV.U32 R5, RZ, RZ, R24 ;  /* 0x000000ffff059224 */ /* 0x000fca00078e0018 */
[----:B------:R1:W2:Y:S02]  /*279c0*/  @!P1 LDG.E.U16 R16, desc[UR58][R4.64] ;  /* 0x0000003a04109981 */ /* 0x0002a4000c1e1500 */
[----:B-1----:R-:W-:Y:S02]  /*279d0*/  @!P1 IMAD.MOV.U32 R4, RZ, RZ, R20 ;  /* 0x000000ffff049224 */ /* 0x002fe400078e0014 */
[----:B------:R-:W-:-:S05]  /*279e0*/  @!P1 IMAD.MOV.U32 R5, RZ, RZ, R21 ;  /* 0x000000ffff059224 */ /* 0x000fca00078e0015 */
[----:B------:R3:W2:Y:S02]  /*279f0*/  @!P1 LDG.E.U16 R15, desc[UR58][R4.64] ;  /* 0x0000003a040f9981 */ /* 0x0006a4000c1e1500 */
[----:B---3--:R-:W-:Y:S02]  /*27a00*/  @!P1 IMAD.MOV.U32 R5, RZ, RZ, R19 ;  /* 0x000000ffff059224 */ /* 0x008fe400078e0013 */
[----:B------:R-:W-:-:S05]  /*27a10*/  @!P1 IMAD.MOV.U32 R4, RZ, RZ, R18 ;  /* 0x000000ffff049224 */ /* 0x000fca00078e0012 */
[----:B------:R-:W3:Y:S01]  /*27a20*/  @!P1 LDG.E.U16 R14, desc[UR58][R4.64] ;  /* 0x0000003a040e9981 */ /* 0x000ee2000c1e1500 */
[----:B0-----:R-:W-:-:S05]  /*27a30*/  LOP3.LUT R0, R0, 0x3f, RZ, 0xc0, !PT ;  /* 0x0000003f00007812 */ /* 0x001fca00078ec0ff */
[----:B------:R-:W-:-:S05]  /*27a40*/  IMAD.SHL.U32 R0, R0, 0x2, RZ ;  /* 0x0000000200007824 */ /* 0x000fca00078e00ff */
[----:B------:R-:W-:-:S05]  /*27a50*/  LOP3.LUT R22, R0, 0x40, RZ, 0x3c, !PT ;  /* 0x0000004000167812 */ /* 0x000fca00078e3cff */
[----:B------:R0:W-:Y:S04]  /*27a60*/  STS.U16 [R22+UR6+0x8400], R3 ;  /* 0x0084000316007988 */ /* 0x0001e80008000406 */
[----:B------:R1:W-:Y:S04]  /*27a70*/  STS.U16 [R22+UR6+0x8480], R26 ;  /* 0x0084801a16007988 */ /* 0x0003e80008000406 */
[----:B0-----:R-:W3:Y:S04]  /*27a80*/  LDL.LU R3, [R1+0x1ff8] ;  /* 0x001ff80001037983 */ /* 0x001ee80000300800 */
[----:B----4-:R0:W-:Y:S04]  /*27a90*/  STL [R1+0x45dc], R17 ;  /* 0x0045dc1101007387 */ /* 0x0101e80000100800 */
[----:B--2---:R-:W-:Y:S04]  /*27aa0*/  STL [R1+0x45e0], R16 ;  /* 0x0045e01001007387 */ /* 0x004fe80000100800 */
[----:B------:R-:W-:Y:S04]  /*27ab0*/  STL [R1+0x45e4], R15 ;  /* 0x0045e40f01007387 */ /* 0x000fe80000100800 */
[----:B------:R2:W-:Y:S04]  /*27ac0*/  STS.U16 [R22+UR6+0x8c00], R29 ;  /* 0x008c001d16007988 */ /* 0x0005e80008000406 */
[----:B---3--:R-:W-:Y:S04]  /*27ad0*/  STL [R1+0x45e8], R14 ;  /* 0x0045e80e01007387 */ /* 0x008fe80000100800 */
[----:B-1----:R-:W3:Y:S04]  /*27ae0*/  LDL.LU R26, [R1+0x1f8] ;  /* 0x0001f800011a7983 */ /* 0x002ee80000300800 */
[----:B------:R-:W4:Y:S04]  /*27af0*/  LDL R18, [R1+0x183c] ;  /* 0x00183c0001127983 */ /* 0x000f280000100800 */
[----:B0-----:R-:W3:Y:S04]  /*27b00*/  LDL R17, [R1+0x1f34] ;  /* 0x001f340001117983 */ /* 0x001ee80000100800 */
[----:B--2---:R-:W2:Y:S04]  /*27b10*/  LDL.LU R29, [R1+0x1c8] ;  /* 0x0001c800011d7983 */ /* 0x004ea80000300800 */
[----:B------:R-:W2:Y:S04]  /*27b20*/  LDL R16, [R1+0x182c] ;  /* 0x00182c0001107983 */ /* 0x000ea80000100800 */
[----:B------:R-:W2:Y:S01]  /*27b30*/  LDL R15, [R1+0x1f24] ;  /* 0x001f2400010f7983 */ /* 0x000ea20000100800 */
[----:B------:R-:W-:Y:S01]  /*27b40*/  PRMT R13, RZ, 0x7610, R13 ;  /* 0x00007610ff0d7816 */ /* 0x000fe2000000000d */
[----:B------:R-:W-:Y:S01]  /*27b50*/  @!P1 IMAD.MOV.U32 R4, RZ, RZ, R28 ;  /* 0x000000ffff049224 */ /* 0x000fe200078e001c */
[----:B------:R-:W-:-:S02]  /*27b60*/  PRMT R12, RZ, 0x7610, R12 ;  /* 0x00007610ff0c7816 */ /* 0x000fc4000000000c */
[----:B------:R-:W-:Y:S01]  /*27b70*/  PRMT R11, RZ, 0x7610, R11 ;  /* 0x00007610ff0b7816 */ /* 0x000fe2000000000b */
[----:B------:R-:W-:-:S05]  /*27b80*/  @!P1 IMAD.MOV.U32 R5, RZ, RZ, R3 ;  /* 0x000000ffff059224 */ /* 0x000fca00078e0003 */
[----:B------:R4:W2:Y:S04]  /*27b90*/  @!P1 LDG.E.U16 R13, desc[UR58][R4.64] ;  /* 0x0000003a040d9981 */ /* 0x0008a8000c1e1500 */
[----:B------:R0:W-:Y:S04]  /*27ba0*/  STS.U16 [R22+UR6+0x8c80], R27 ;  /* 0x008c801b16007988 */ /* 0x0001e80008000406 */
[----:B------:R1:W-:Y:S04]  /*27bb0*/  STS.U16 [R22+UR6+0x9400], R2 ;  /* 0x0094000216007988 */ /* 0x0003e80008000406 */
[----:B0-----:R-:W2:Y:S04]  /*27bc0*/  LDL.LU R27, [R1+0x1d0] ;  /* 0x0001d000011b7983 */ /* 0x001ea80000300800 */
[----:B------:R-:W2:Y:S04]  /*27bd0*/  LDL R14, [R1+0x1f04] ;  /* 0x001f0400010e7983 */ /* 0x000ea80000100800 */
[----:B-1----:R-:W2:Y:S01]  /*27be0*/  LDL R2, [R1+0x1f08] ;  /* 0x001f080001027983 */ /* 0x002ea20000100800 */
[----:B----4-:R-:W-:-:S02]  /*27bf0*/  @!P1 IMAD.MOV.U32 R5, RZ, RZ, R18 ;  /* 0x000000ffff059224 */ /* 0x010fc400078e0012 */
[----:B---3--:R-:W-:-:S05]  /*27c00*/  @!P1 IMAD.MOV.U32 R4, RZ, RZ, R17 ;  /* 0x000000ffff049224 */ /* 0x008fca00078e0011 */
[----:B------:R2:W3:Y:S02]  /*27c10*/  @!P1 LDG.E.U16 R12, desc[UR58][R4.64] ;  /* 0x0000003a040c9981 */ /* 0x0004e4000c1e1500 */
[----:B--2---:R-:W-:Y:S02]  /*27c20*/  @!P1 IMAD.MOV.U32 R4, RZ, RZ, R15 ;  /* 0x000000ffff049224 */ /* 0x004fe400078e000f */
[----:B------:R-:W-:-:S05]  /*27c30*/  @!P1 IMAD.MOV.U32 R5, RZ, RZ, R16 ;  /* 0x000000ffff059224 */ /* 0x000fca00078e0010 */
[----:B------:R0:W2:Y:S04]  /*27c40*/  @!P1 LDG.E.U16 R11, desc[UR58][R4.64] ;  /* 0x0000003a040b9981 */ /* 0x0000a8000c1e1500 */
        /* <DEDUP_REMOVED lines=21> */
[----:B------:R1:W-:Y:S04]  /*27da0*/  STL [R1+0x45ec], R28 ;  /* 0x0045ec1c01007387 */ /* 0x0003e80000100800 */
[----:B------:R-:W-:Y:S04]  /*27db0*/  STL [R1+0x2060], R3 ;  /* 0x0020600301007387 */ /* 0x000fe80000100800 */
[----:B------:R4:W-:Y:S04]  /*27dc0*/  STL [R1+0x45f0], R13 ;  /* 0x0045f00d01007387 */ /* 0x0009e80000100800 */
[----:B------:R-:W-:Y:S01]  /*27dd0*/  STS.U16 [R22+UR6+0x9480], R26 ;  /* 0x0094801a16007988 */ /* 0x000fe20008000406 */
[----:B0-----:R-:W-:-:S03]  /*27de0*/  @!P1 IMAD.MOV.U32 R5, RZ, RZ, R14 ;  /* 0x000000ffff059224 */ /* 0x001fc600078e000e */
[----:B------:R-:W-:Y:S04]  /*27df0*/  STS.U16 [R22+UR6+0x9c00], R29 ;  /* 0x009c001d16007988 */ /* 0x000fe80008000406 */
[----:B------:R-:W-:Y:S01]  /*27e00*/  STS.U16 [R22+UR6+0x9c80], R27 ;  /* 0x009c801b16007988 */ /* 0x000fe20008000406 */
[----:B------:R-:W-:Y:S01]  /*27e10*/  PRMT R10, RZ, 0x7610, R10 ;  /* 0x00007610ff0a7816 */ /* 0x000fe2000000000a */
[----:B------:R-:W-:-:S05]  /*27e20*/  @!P1 IMAD.MOV.U32 R4, RZ, RZ, R2 ;  /* 0x000000ffff049224 */ /* 0x000fca00078e0002 */
[----:B------:R0:W4:Y:S04]  /*27e30*/  @!P1 LDG.E.U16 R10, desc[UR58][R4.64] ;  /* 0x0000003a040a9981 */ /* 0x000128000c1e1500 */
[----:B---3--:R-:W-:Y:S04]  /*27e40*/  STL [R1+0x45f4], R12 ;  /* 0x0045f40c01007387 */ /* 0x008fe80000100800 */
[----:B------:R-:W3:Y:S04]  /*27e50*/  LDL.LU R18, [R1+0x1250] ;  /* 0x0012500001127983 */ /* 0x000ee80000300800 */
[----:B------:R-:W3:Y:S04]  /*27e60*/  LDL.LU R19, [R1+0x1238] ;  /* 0x0012380001137983 */ /* 0x000ee80000300800 */
[----:B--2---:R2:W-:Y:S04]  /*27e70*/  STL [R1+0x45f8], R11 ;  /* 0x0045f80b01007387 */ /* 0x0045e80000100800 */
[----:B------:R-:W3:Y:S04]  /*27e80*/  LDL.LU R20, [R1+0x123c] ;  /* 0x00123c0001147983 */ /* 0x000ee80000300800 */
[----:B-1----:R-:W3:Y:S04]  /*27e90*/  LDL R28, [R1+0x1ee4] ;  /* 0x001ee400011c7983 */ /* 0x002ee80000100800 */
[----:B------:R-:W0:Y:S04]  /*27ea0*/  LDL R17, [R1+0x1ee8] ;  /* 0x001ee80001117983 */ /* 0x000e280000100800 */
[----:B------:R-:W3:Y:S04]  /*27eb0*/  LDL R16, [R1+0x1ec4] ;  /* 0x001ec40001107983 */ /* 0x000ee80000100800 */
[----:B------:R-:W3:Y:S04]  /*27ec0*/  LDL R15, [R1+0x1ec8] ;  /* 0x001ec800010f7983 */ /* 0x000ee80000100800 */
[----:B------:R-:W3:Y:S04]  /*27ed0*/  LDL R14, [R1+0x1ea4] ;  /* 0x001ea400010e7983 */ /* 0x000ee80000100800 */
[----:B----4-:R-:W4:Y:S04]  /*27ee0*/  LDL R13, [R1+0x1ea8] ;  /* 0x001ea800010d7983 */ /* 0x010f280000100800 */
[----:B--2---:R-:W2:Y:S04]  /*27ef0*/  LDL R11, [R1+0x1e84] ;  /* 0x001e8400010b7983 */ /* 0x004ea80000100800 */
[----:B------:R-:W2:Y:S04]  /*27f00*/  LDL R3, [R1+0x1e88] ;  /* 0x001e880001037983 */ /* 0x000ea80000100800 */
        /* <DEDUP_REMOVED lines=9> */
[----:B------:R-:W3:Y:S01]  /*27fa0*/  LDL.LU R5, [R1+0x124c] ;  /* 0x00124c0001057983 */ /* 0x000ee20000300800 */
[----:B------:R-:W-:-:S02]  /*27fb0*/  LOP3.LUT R12, R0, 0x50, RZ, 0x3c, !PT ;  /* 0x00000050000c7812 */ /* 0x000fc400078e3cff */
[----:B------:R-:W-:Y:S02]  /*27fc0*/  PRMT R9, RZ, 0x7610, R9 ;  /* 0x00007610ff097816 */ /* 0x000fe40000000009 */
[----:B------:R-:W-:Y:S02]  /*27fd0*/  PRMT R8, RZ, 0x7610, R8 ;  /* 0x00007610ff087816 */ /* 0x000fe40000000008 */
[----:B------:R-:W-:Y:S02]  /*27fe0*/  PRMT R7, RZ, 0x7610, R7 ;  /* 0x00007610ff077816 */ /* 0x000fe40000000007 */
[----:B------:R-:W-:Y:S01]  /*27ff0*/  PRMT R6, RZ, 0x7610, R6 ;  /* 0x00007610ff067816 */ /* 0x000fe20000000006 */
[----:B0-----:R-:W-:Y:S01]  /*28000*/  @!P1 IMAD.MOV.U32 R4, RZ, RZ, R17 ;  /* 0x000000ffff049224 */ /* 0x001fe200078e0011 */
[----:B---3--:R0:W-:Y:S02]  /*28010*/  STS.U16 [R12+UR6+0x8500], R5 ;  /* 0x008500050c007988 */ /* 0x0081e40008000406 */
[----:B0-----:R-:W-:-:S05]  /*28020*/  @!P1 IMAD.MOV.U32 R5, RZ, RZ, R28 ;  /* 0x000000ffff059224 */ /* 0x001fca00078e001c */
[----:B------:R0:W3:Y:S02]  /*28030*/  @!P1 LDG.E.U16 R9, desc[UR58][R4.64] ;  /* 0x0000003a04099981 */ /* 0x0000e4000c1e1500 */
[----:B0-----:R-:W-:Y:S02]  /*28040*/  @!P1 IMAD.MOV.U32 R4, RZ, RZ, R15 ;  /* 0x000000ffff049224 */ /* 0x001fe400078e000f */
[----:B------:R-:W-:-:S05]  /*28050*/  @!P1 IMAD.MOV.U32 R5, RZ, RZ, R16 ;  /* 0x000000ffff059224 */ /* 0x000fca00078e0010 */
[----:B------:R4:W3:Y:S02]  /*28060*/  @!P1 LDG.E.U16 R8, desc[UR58][R4.64] ;  /* 0x0000003a04089981 */ /* 0x0008e4000c1e1500 */
[----:B----4-:R-:W-:Y:S02]  /*28070*/  @!P1 IMAD.MOV.U32 R4, RZ, RZ, R13 ;  /* 0x000000ffff049224 */ /* 0x010fe400078e000d */
[----:B------:R-:W-:-:S05]  /*28080*/  @!P1 IMAD.MOV.U32 R5, RZ, RZ, R14 ;  /* 0x000000ffff059224 */ /* 0x000fca00078e000e */
[----:B------:R2:W4:Y:S02]  /*28090*/  @!P1 LDG.E.U16 R7, desc[UR58][R4.64] ;  /* 0x0000003a04079981 */ /* 0x000524000c1e1500 */
[----:B--2---:R-:W-:Y:S02]  /*280a0*/  @!P1 IMAD.MOV.U32 R4, RZ, RZ, R3 ;  /* 0x000000ffff049224 */ /* 0x004fe400078e0003 */
[----:B------:R-:W-:-:S05]  /*280b0*/  @!P1 IMAD.MOV.U32 R5, RZ, RZ, R11 ;  /* 0x000000ffff059224 */ /* 0x000fca00078e000b */
[----:B------:R-:W2:Y:S04]  /*280c0*/  @!P1 LDG.E.U16 R6, desc[UR58][R4.64] ;  /* 0x0000003a04069981 */ /* 0x000ea8000c1e1500 */
[----:B------:R-:W-:Y:S04]  /*280d0*/  STL [R1+0x45fc], R10 ;  /* 0x0045fc0a01007387 */ /* 0x000fe80000100800 */
[----:B---3--:R-:W-:Y:S04]  /*280e0*/  STL [R1+0x4600], R9 ;  /* 0x0046000901007387 */ /* 0x008fe80000100800 */
[----:B------:R-:W-:Y:S04]  /*280f0*/  STL [R1+0x4604], R8 ;  /* 0x0046040801007387 */ /* 0x000fe80000100800 */
[----:B----4-:R-:W-:Y:S04]  /*28100*/  STL [R1+0x4608], R7 ;  /* 0x0046080701007387 */ /* 0x010fe80000100800 */
[----:B--2---:R0:W-:Y:S04]  /*28110*/  STL [R1+0x460c], R6 ;  /* 0x00460c0601007387 */ /* 0x0041e80000100800 */
[----:B0-----:R-:W2:Y:S04]  /*28120*/  LDL.LU R6, [R1+0x1254] ;  /* 0x0012540001067983 */ /* 0x001ea80000300800 */
[----:B--2---:R0:W-:Y:S04]  /*28130*/  STL [R1+0x4638], R6 ;  /* 0x0046380601007387 */ /* 0x0041e80000100800 */
[----:B0-----:R-:W2:Y:S04]  /*28140*/  LDL.LU R6, [R1+0x1dc] ;  /* 0x0001dc0001067983 */ /* 0x001ea80000300800 */
[----:B--2---:R0:W-:Y:S04]  /*28150*/  STL [R1+0x4640], R6 ;  /* 0x0046400601007387 */ /* 0x0041e80000100800 */
[----:B0-----:R-:W2:Y:S04]  /*28160*/  LDL.LU R6, [R1+0x1e8] ;  /* 0x0001e80001067983 */ /* 0x001ea80000300800 */
[----:B------:R-:W-:Y:S04]  /*28170*/  STS.U16 [R12+UR6+0x8580], R18 ;  /* 0x008580120c007988 */ /* 0x000fe80008000406 */
[----:B--2---:R0:W-:Y:S04]  /*28180*/  STL [R1+0x4644], R6 ;  /* 0x0046440601007387 */ /* 0x0041e80000100800 */
[----:B0-----:R-:W2:Y:S04]  /*28190*/  LDL.LU R6, [R1+0x20c] ;  /* 0x00020c0001067983 */ /* 0x001ea80000300800 */
[----:B------:R-:W3:Y:S04]  /*281a0*/  LDL.LU R5, [R1+0x1230] ;  /* 0x0012300001057983 */ /* 0x000ee80000300800 */
[----:B------:R-:W-:Y:S04]  /*281b0*/  STS.U16 [R12+UR6+0x8d00], R19 ;  /* 0x008d00130c007988 */ /* 0x000fe80008000406 */
[----:B------:R-:W-:Y:S01]  /*281c0*/  STS.U16 [R12+UR6+0x8d80], R20 ;  /* 0x008d80140c007988 */ /* 0x000fe20008000406 */
[----:B------:R-:W-:-:S03]  /*281d0*/  LOP3.LUT R3, R0, 0x60, RZ, 0x3c, !PT ;  /* 0x0000006000037812 */ /* 0x000fc600078e3cff */
[----:B------:R-:W-:Y:S04]  /*281e0*/  STS.U16 [R12+UR6+0x9500], R21 ;  /* 0x009500150c007988 */ /* 0x000fe80008000406 */
[----:B------:R-:W-:Y:S04]  /*281f0*/  STS.U16 [R12+UR6+0x9580], R22 ;  /* 0x009580160c007988 */ /* 0x000fe80008000406 */
[----:B------:R-:W-:Y:S04]  /*28200*/  STS.U16 [R12+UR6+0x9d00], R23 ;  /* 0x009d00170c007988 */ /* 0x000fe80008000406 */
[----:B------:R0:W-:Y:S04]  /*28210*/  STS.U16 [R12+UR6+0x9d80], R24 ;  /* 0x009d80180c007988 */ /* 0x0001e80008000406 */
[----:B------:R-:W-:Y:S04]  /*28220*/  STS.U16 [R3+UR6+0x8600], R25 ;  /* 0x0086001903007988 */ /* 0x000fe80008000406 */
[----:B------:R-:W-:Y:S04]  /*28230*/  STS.U16 [R3+UR6+0x8680], R26 ;  /* 0x0086801a03007988 */ /* 0x000fe80008000406 */
[----:B------:R-:W-:Y:S04]  /*28240*/  STS.U16 [R3+UR6+0x8e00], R29 ;  /* 0x008e001d03007988 */ /* 0x000fe80008000406 */
[----:B------:R-:W-:Y:S04]  /*28250*/  STS.U16 [R3+UR6+0x8e80], R27 ;  /* 0x008e801b03007988 */ /* 0x000fe80008000406 */
[----:B------:R1:W-:Y:S01]  /*28260*/  STS.U16 [R3+UR6+0x9600], R2 ;  /* 0x0096000203007988 */ /* 0x0003e20008000406 */
[----:B------:R-:W-:-:S03]  /*28270*/  LOP3.LUT R4, R0, 0x70, RZ, 0x3c, !PT ;  /* 0x0000007000047812 */ /* 0x000fc600078e3cff */
[----:B---3--:R3:W-:Y:S04]  /*28280*/  STL [R1+0x463c], R5 ;  /* 0x00463c0501007387 */ /* 0x0087e80000100800 */
[----:B------:R-:W4:Y:S04]  /*28290*/  LDL.LU R7, [R1+0x122c] ;  /* 0x00122c0001077983 */ /* 0x000f280000300800 */
[----:B------:R-:W4:Y:S04]  /*282a0*/  LDL.LU R8, [R1+0x208] ;  /* 0x0002080001087983 */ /* 0x000f280000300800 */
[----:B------:R-:W4:Y:S04]  /*282b0*/  LDL.LU R9, [R1+0x204] ;  /* 0x0002040001097983 */ /* 0x000f280000300800 */
[----:B------:R-:W4:Y:S04]  /*282c0*/  LDL.LU R10, [R1+0x1d8] ;  /* 0x0001d800010a7983 */ /* 0x000f280000300800 */
[----:B------:R-:W4:Y:S04]  /*282d0*/  LDL.LU R11, [R1+0x1d4] ;  /* 0x0001d400010b7983 */ /* 0x000f280000300800 */
[----:B0-----:R-:W4:Y:S04]  /*282e0*/  LDL.LU R12, [R1+0x1cc] ;  /* 0x0001cc00010c7983 */ /* 0x001f280000300800 */
[----:B------:R-:W4:Y:S04]  /*282f0*/  LDL.LU R13, [R1+0x1c4] ;  /* 0x0001c400010d7983 */ /* 0x000f280000300800 */
[----:B-1----:R-:W4:Y:S04]  /*28300*/  LDL.LU R3, [R1+0x1c0] ;  /* 0x0001c00001037983 */ /* 0x002f280000300800 */
        /* <DEDUP_REMOVED lines=13> */
[----:B---3--:R-:W-:-:S03]  /*283e0*/  LOP3.LUT R5, R0, 0x60, RZ, 0x3c, !PT ;  /* 0x0000006000057812 */ /* 0x008fc600078e3cff */
[----:B------:R-:W3:Y:S04]  /*283f0*/  LDL.LU R26, [R1+0x180] ;  /* 0x00018000011a7983 */ /* 0x000ee80000300800 */
[----:B------:R-:W3:Y:S04]  /*28400*/  LDL.LU R29, [R1+0x17c] ;  /* 0x00017c00011d7983 */ /* 0x000ee80000300800 */
[----:B------:R-:W3:Y:S04]  /*28410*/  LDL.LU R27, [R1+0x178] ;  /* 0x00017800011b7983 */ /* 0x000ee80000300800 */
[----:B------:R-:W3:Y:S04]  /*28420*/  LDL.LU R2, [R1+0x174] ;  /* 0x0001740001027983 */ /* 0x000ee80000300800 */
[----:B------:R-:W4:Y:S04]  /*28430*/  LDL.LU R0, [R1+0x1258] ;  /* 0x0012580001007983 */ /* 0x000f280000300800 */
[----:B--2---:R0:W-:Y:S04]  /*28440*/  STS.U16 [R5+UR6+0x9680], R6 ;  /* 0x0096800605007988 */ /* 0x0041e80008000406 */
[----:B0-----:R-:W2:Y:S04]  /*28450*/  LDL.LU R6, [R1+0x4644] ;  /* 0x0046440001067983 */ /* 0x001ea80000300800 */
[----:B--2---:R0:W-:Y:S04]  /*28460*/  STS.U16 [R5+UR6+0x9e00], R6 ;  /* 0x009e000605007988 */ /* 0x0041e80008000406 */
[----:B0-----:R-:W2:Y:S04]  /*28470*/  LDL.LU R6, [R1+0x4640] ;  /* 0x0046400001067983 */ /* 0x001ea80000300800 */
[----:B--2---:R0:W-:Y:S04]  /*28480*/  STS.U16 [R5+UR6+0x9e80], R6 ;  /* 0x009e800605007988 */ /* 0x0041e80008000406 */
[----:B0-----:R-:W2:Y:S04]  /*28490*/  LDL.LU R5, [R1+0x463c] ;  /* 0x00463c0001057983 */ /* 0x001ea80000300800 */
[----:B------:R-:W3:Y:S04]  /*284a0*/  LDL.LU R6, [R1+0x4638] ;  /* 0x0046380001067983 */ /* 0x000ee80000300800 */
[----:B----4-:R-:W-:Y:S04]  /*284b0*/  STS.U16 [R4+UR6+0x8700], R0 ;  /* 0x0087000004007988 */ /* 0x010fe80008000406 */
[----:B---3--:R0:W-:Y:S04]  /*284c0*/  STS.U16 [R4+UR6+0x8780], R6 ;  /* 0x0087800604007988 */ /* 0x0081e80008000406 */
[----:B0-----:R-:W3:Y:S04]  /*284d0*/  LDL.LU R6, [R1+0x164] ;  /* 0x0001640001067983 */ /* 0x001ee80000300800 */
[----:B---3--:R0:W-:Y:S04]  /*284e0*/  STL [R1+0x462c], R6 ;  /* 0x00462c0601007387 */ /* 0x0081e80000100800 */
[----:B0-----:R-:W3:Y:S04]  /*284f0*/  LDL.LU R6, [R1+0x168] ;  /* 0x0001680001067983 */ /* 0x001ee80000300800 */
[----:B---3--:R0:W-:Y:S04]  /*28500*/  STL [R1+0x4630], R6 ;  /* 0x0046300601007387 */ /* 0x0081e80000100800 */
[----:B0-----:R-:W3:Y:S01]  /*28510*/  LDL.LU R6, [R1+0x16c] ;  /* 0x00016c0001067983 */ /* 0x001ee20000300800 */
[----:B------:R-:W0:Y:S03]  /*28520*/  S2R R0, SR_TID.X ;  /* 0x0000000000007919 */ /* 0x000e260000002100 */
[----:B--2---:R-:W-:Y:S04]  /*28530*/  STS.U16 [R4+UR6+0x8f00], R5 ;  /* 0x008f000504007988 */ /* 0x004fe80008000406 */
[----:B------:R-:W-:Y:S04]  /*28540*/  STS.U16 [R4+UR6+0x8f80], R7 ;  /* 0x008f800704007988 */ /* 0x000fe80008000406 */
[----:B------:R-:W-:Y:S04]  /*28550*/  STS.U16 [R4+UR6+0x9700], R8 ;  /* 0x0097000804007988 */ /* 0x000fe80008000406 */
[----:B------:R-:W-:Y:S04]  /*28560*/  STS.U16 [R4+UR6+0x9780], R9 ;  /* 0x0097800904007988 */ /* 0x000fe80008000406 */
[----:B------:R-:W-:Y:S04]  /*28570*/  STS.U16 [R4+UR6+0x9f00], R10 ;  /* 0x009f000a04007988 */ /* 0x000fe80008000406 */
[----:B------:R-:W-:Y:S04]  /*28580*/  STS.U16 [R4+UR6+0x9f80], R11 ;  /* 0x009f800b04007988 */ /* 0x000fe80008000406 */
[----:B---3--:R1:W-:Y:S04]  /*28590*/  STL [R1+0x4634], R6 ;  /* 0x0046340601007387 */ /* 0x0083e80000100800 */
[----:B-1----:R-:W2:Y:S01]  /*285a0*/  LDL.LU R6, [R1+0x170] ;  /* 0x0001700001067983 */ /* 0x002ea20000300800 */
[----:B0-----:R-:W-:-:S03]  /*285b0*/  LOP3.LUT R0, R0, 0x3f, RZ, 0xc0, !PT ;  /* 0x0000003f00007812 */ /* 0x001fc600078ec0ff */
[----:B------:R-:W3:Y:S04]  /*285c0*/  LDL.LU R4, [R1+0x160] ;  /* 0x0001600001047983 */ /* 0x000ee80000300800 */
[----:B------:R-:W4:Y:S01]  /*285d0*/  LDL.LU R5, [R1+0x15c] ;  /* 0x00015c0001057983 */ /* 0x000f220000300800 */
[----:B------:R-:W-:-:S03]  /*285e0*/  IMAD.SHL.U32 R0, R0, 0x2, RZ ;  /* 0x0000000200007824 */ /* 0x000fc600078e00ff */
[----:B------:R-:W4:Y:S04]  /*285f0*/  LDL.LU R7, [R1+0x158] ;  /* 0x0001580001077983 */ /* 0x000f280000300800 */
[----:B------:R-:W4:Y:S04]  /*28600*/  LDL.LU R8, [R1+0x154] ;  /* 0x0001540001087983 */ /* 0x000f280000300800 */
[----:B------:R-:W4:Y:S04]  /*28610*/  LDL.LU R9, [R1+0x150] ;  /* 0x0001500001097983 */ /* 0x000f280000300800 */
[----:B------:R-:W4:Y:S04]  /*28620*/  LDL.LU R10, [R1+0x14c] ;  /* 0x00014c00010a7983 */ /* 0x000f280000300800 */
[----:B------:R0:W-:Y:S04]  /*28630*/  STS.U16 [R0+UR6], R12 ;  /* 0x0000000c00007988 */ /* 0x0001e80008000406 */
[----:B------:R-:W4:Y:S04]  /*28640*/  LDL.LU R11, [R1+0x148] ;  /* 0x00014800010b7983 */ /* 0x000f280000300800 */
[----:B------:R1:W-:Y:S04]  /*28650*/  STS.U16 [R0+UR6+0x200], R13 ;  /* 0x0002000d00007988 */ /* 0x0003e80008000406 */
[----:B------:R1:W-:Y:S04]  /*28660*/  STS.U16 [R0+UR6+0x400], R3 ;  /* 0x0004000300007988 */ /* 0x0003e80008000406 */
[----:B------:R1:W-:Y:S04]  /*28670*/  STS.U16 [R0+UR6+0x600], R28 ;  /* 0x0006001c00007988 */ /* 0x0003e80008000406 */
[----:B------:R1:W-:Y:S04]  /*28680*/  STS.U16 [R0+UR6+0x800], R14 ;  /* 0x0008000e00007988 */ /* 0x0003e80008000406 */
[----:B------:R1:W-:Y:S04]  /*28690*/  STS.U16 [R0+UR6+0xa00], R15 ;  /* 0x000a000f00007988 */ /* 0x0003e80008000406 */
[----:B0-----:R-:W4:Y:S04]  /*286a0*/  LDL.LU R12, [R1+0x144] ;  /* 0x00014400010c7983 */ /* 0x001f280000300800 */
[----:B-1----:R-:W4:Y:S04]  /*286b0*/  LDL.LU R13, [R1+0x140] ;  /* 0x00014000010d7983 */ /* 0x002f280000300800 */
[----:B------:R-:W4:Y:S04]  /*286c0*/  LDL.LU R3, [R1+0x13c] ;  /* 0x00013c0001037983 */ /* 0x000f280000300800 */
[----:B------:R-:W4:Y:S04]  /*286d0*/  LDL.LU R28, [R1+0x138] ;  /* 0x00013800011c7983 */ /* 0x000f280000300800 */
[----:B------:R-:W4:Y:S04]  /*286e0*/  LDL.LU R14, [R1+0x134] ;  /* 0x00013400010e7983 */ /* 0x000f280000300800 */
[----:B------:R0:W-:Y:S04]  /*286f0*/  STS.U16 [R0+UR6+0xc00], R16 ;  /* 0x000c001000007988 */ /* 0x0001e80008000406 */
        /* <DEDUP_REMOVED lines=26> */
[----:B0-----:R-:W4:Y:S04]  /*288a0*/  LDL.LU R27, [R1+0xfc] ;  /* 0x0000fc00011b7983 */ /* 0x001f280000300800 */
[----:B-1----:R-:W3:Y:S04]  /*288b0*/  LDL.LU R2, [R1+0xf8] ;  /* 0x0000f80001027983 */ /* 0x002ee80000300800 */
[----:B--2---:R0:W-:Y:S04]  /*288c0*/  STS.U16 [R0+UR6+0x2800], R6 ;  /* 0x0028000600007988 */ /* 0x0041e80008000406 */
[----:B0-----:R-:W2:Y:S04]  /*288d0*/  LDL.LU R6, [R1+0x4634] ;  /* 0x0046340001067983 */ /* 0x001ea80000300800 */
[----:B--2---:R0:W-:Y:S04]  /*288e0*/  STS.U16 [R0+UR6+0x2a00], R6 ;  /* 0x002a000600007988 */ /* 0x0041e80008000406 */
[----:B0-----:R-:W2:Y:S04]  /*288f0*/  LDL.LU R6, [R1+0x4630] ;  /* 0x0046300001067983 */ /* 0x001ea80000300800 */
[----:B---3--:R-:W-:Y:S04]  /*28900*/  STS.U16 [R0+UR6+0x6400], R2 ;  /* 0x0064000200007988 */ /* 0x008fe80008000406 */
[----:B--2---:R0:W-:Y:S04]  /*28910*/  STS.U16 [R0+UR6+0x2c00], R6 ;  /* 0x002c000600007988 */ /* 0x0041e80008000406 */
[----:B0-----:R-:W2:Y:S04]  /*28920*/  LDL.LU R6, [R1+0x462c] ;  /* 0x00462c0001067983 */ /* 0x001ea80000300800 */
[----:B------:R-:W3:Y:S04]  /*28930*/  LDL.LU R2, [R1+0xe8] ;  /* 0x0000e80001027983 */ /* 0x000ee80000300800 */
[----:B---3--:R0:W-:Y:S04]  /*28940*/  STL [R1+0x4620], R2 ;  /* 0x0046200201007387 */ /* 0x0081e80000100800 */
[----:B0-----:R-:W3:Y:S04]  /*28950*/  LDL.LU R2, [R1+0xec] ;  /* 0x0000ec0001027983 */ /* 0x001ee80000300800 */
[----:B---3--:R0:W-:Y:S04]  /*28960*/  STL [R1+0x4624], R2 ;  /* 0x0046240201007387 */ /* 0x0081e80000100800 */
[----:B0-----:R-:W3:Y:S04]  /*28970*/  LDL.LU R2, [R1+0xf0] ;  /* 0x0000f00001027983 */ /* 0x001ee80000300800 */
[----:B--2---:R-:W-:Y:S04]  /*28980*/  STS.U16 [R0+UR6+0x2e00], R6 ;  /* 0x002e000600007988 */ /* 0x004fe80008000406 */
[----:B------:R-:W-:Y:S04]  /*28990*/  STS.U16 [R0+UR6+0x3000], R4 ;  /* 0x0030000400007988 */ /* 0x000fe80008000406 */
[----:B----4-:R-:W-:Y:S04]  /*289a0*/  STS.U16 [R0+UR6+0x3200], R5 ;  /* 0x0032000500007988 */ /* 0x010fe80008000406 */
[----:B------:R-:W-:Y:S04]  /*289b0*/  STS.U16 [R0+UR6+0x3400], R7 ;  /* 0x0034000700007988 */ /* 0x000fe80008000406 */
        /* <DEDUP_REMOVED lines=9> */
[----:B---3--:R0:W-:Y:S04]  /*28a50*/  STL [R1+0x4628], R2 ;  /* 0x0046280201007387 */ /* 0x0081e80000100800 */
        /* <DEDUP_REMOVED lines=41> */
[----:B-1----:R-:W4:Y:S04]  /*28cf0*/  LDL.LU R27, [R1+0x7c] ;  /* 0x00007c00011b7983 */ /* 0x002f280000300800 */
[----:B--2---:R0:W-:Y:S04]  /*28d00*/  STS.U16 [R0+UR6+0x6600], R2 ;  /* 0x0066000200007988 */ /* 0x0041e80008000406 */
[----:B0-----:R-:W2:Y:S04]  /*28d10*/  LDL.LU R2, [R1+0x4628] ;  /* 0x0046280001027983 */ /* 0x001ea80000300800 */
        /* <DEDUP_REMOVED lines=20> */
[----:B--2---:R-:W-:Y:S04]  /*28e60*/  STS.U16 [R2+UR6+0x80], R13 ;  /* 0x0000800d02007988 */ /* 0x004fe80008000406 */
        /* <DEDUP_REMOVED lines=42> */
[----:B------:R-:W4:Y:S04]  /*29110*/  LDL.LU R0, [R1+0xc] ;  /* 0x00000c0001007983 */ /* 0x000f280000300800 */
[----:B------:R-:W4:Y:S04]  /*29120*/  LDL.LU R4, [R1+0x8] ;  /* 0x0000080001047983 */ /* 0x000f280000300800 */
[----:B------:R-:W4:Y:S04]  /*29130*/  LDL.LU R5, [R1+0x4] ;  /* 0x0000040001057983 */ /* 0x000f280000300800 */
[----:B------:R-:W4:Y:S04]  /*29140*/  LDL.LU R3, [R1] ;  /* 0x0000000001037983 */ /* 0x000f280000300800 */
[----:B--2---:R0:W-:Y:S04]  /*29150*/  STS.U16 [R2+UR6+0x2480], R6 ;  /* 0x0024800602007988 */ /* 0x0041e80008000406 */
[----:B0-----:R-:W2:Y:S04]  /*29160*/  LDL.LU R6, [R1+0x4618] ;  /* 0x0046180001067983 */ /* 0x001ea80000300800 */
[----:B--2---:R0:W-:Y:S04]  /*29170*/  STS.U16 [R2+UR6+0x2680], R6 ;  /* 0x0026800602007988 */ /* 0x0041e80008000406 */
[----:B0-----:R-:W2:Y:S04]  /*29180*/  LDL.LU R6, [R1+0x4614] ;  /* 0x0046140001067983 */ /* 0x001ea80000300800 */
[----:B--2---:R0:W-:Y:S04]  /*29190*/  STS.U16 [R2+UR6+0x2880], R6 ;  /* 0x0028800602007988 */ /* 0x0041e80008000406 */
[----:B0-----:R-:W2:Y:S04]  /*291a0*/  LDL.LU R6, [R1+0x4610] ;  /* 0x0046100001067983 */ /* 0x001ea80000300800 */
[----:B--2---:R0:W-:Y:S04]  /*291b0*/  STS.U16 [R2+UR6+0x2a80], R6 ;  /* 0x002a800602007988 */ /* 0x0041e80008000406 */
[----:B---3--:R1:W-:Y:S04]  /*291c0*/  STS.U16 [R2+UR6+0x2c80], R7 ;  /* 0x002c800702007988 */ /* 0x0083e80008000406 */
[----:B----4-:R2:W-:Y:S04]  /*291d0*/  STS.U16 [R2+UR6+0x2e80], R8 ;  /* 0x002e800802007988 */ /* 0x0105e80008000406 */
[----:B------:R3:W-:Y:S04]  /*291e0*/  STS.U16 [R2+UR6+0x3080], R9 ;  /* 0x0030800902007988 */ /* 0x0007e80008000406 */
[----:B------:R4:W-:Y:S04]  /*291f0*/  STS.U16 [R2+UR6+0x3280], R10 ;  /* 0x0032800a02007988 */ /* 0x0009e80008000406 */
[----:B------:R4:W-:Y:S04]  /*29200*/  STS.U16 [R2+UR6+0x3480], R11 ;  /* 0x0034800b02007988 */ /* 0x0009e80008000406 */
[----:B0-----:R-:W4:Y:S04]  /*29210*/  LDL.LU R6, [R1+0x460c] ;  /* 0x00460c0001067983 */ /* 0x001f280000300800 */
[----:B-1----:R-:W4:Y:S04]  /*29220*/  LDL.LU R7, [R1+0x4608] ;  /* 0x0046080001077983 */ /* 0x002f280000300800 */
[----:B--2---:R-:W2:Y:S04]  /*29230*/  LDL.LU R8, [R1+0x4604] ;  /* 0x0046040001087983 */ /* 0x004ea80000300800 */
[----:B---3--:R-:W3:Y:S04]  /*29240*/  LDL.LU R9, [R1+0x4600] ;  /* 0x0046000001097983 */ /* 0x008ee80000300800 */
[----:B----4-:R-:W4:Y:S04]  /*29250*/  LDL.LU R10, [R1+0x45fc] ;  /* 0x0045fc00010a7983 */ /* 0x010f280000300800 */
[----:B------:R-:W2:Y:S04]  /*29260*/  LDL.LU R11, [R1+0x45f8] ;  /* 0x0045f800010b7983 */ /* 0x000ea80000300800 */
[----:B------:R0:W-:Y:S04]  /*29270*/  STS.U16 [R2+UR6+0x3680], R12 ;  /* 0x0036800c02007988 */ /* 0x0001e80008000406 */
[----:B------:R1:W-:Y:S04]  /*29280*/  STS.U16 [R2+UR6+0x3880], R13 ;  /* 0x0038800d02007988 */ /* 0x0003e80008000406 */
[----:B------:R1:W-:Y:S04]  /*29290*/  STS.U16 [R2+UR6+0x3a80], R28 ;  /* 0x003a801c02007988 */ /* 0x0003e80008000406 */
[----:B------:R1:W-:Y:S04]  /*292a0*/  STS.U16 [R2+UR6+0x3c80], R14 ;  /* 0x003c800e02007988 */ /* 0x0003e80008000406 */
[----:B------:R1:W-:Y:S04]  /*292b0*/  STS.U16 [R2+UR6+0x3e80], R15 ;  /* 0x003e800f02007988 */ /* 0x0003e80008000406 */
[----:B------:R1:W-:Y:S04]  /*292c0*/  STS.U16 [R2+UR6+0x4080], R16 ;  /* 0x0040801002007988 */ /* 0x0003e80008000406 */
[----:B0-----:R-:W3:Y:S04]  /*292d0*/  LDL.LU R12, [R1+0x45f4] ;  /* 0x0045f400010c7983 */ /* 0x001ee80000300800 */
[----:B-1----:R-:W4:Y:S04]  /*292e0*/  LDL.LU R13, [R1+0x45f0] ;  /* 0x0045f000010d7983 */ /* 0x002f280000300800 */
[----:B------:R-:W2:Y:S04]  /*292f0*/  LDL.LU R28, [R1+0x45ec] ;  /* 0x0045ec00011c7983 */ /* 0x000ea80000300800 */
[----:B------:R-:W3:Y:S04]  /*29300*/  LDL.LU R14, [R1+0x45e8] ;  /* 0x0045e800010e7983 */ /* 0x000ee80000300800 */
[----:B------:R-:W4:Y:S04]  /*29310*/  LDL.LU R15, [R1+0x45e4] ;  /* 0x0045e400010f7983 */ /* 0x000f280000300800 */
        /* <DEDUP_REMOVED lines=25> */
[----:B------:R-:W-:Y:S04]  /*294b0*/  STS.U16 [R2+UR6+0x5a80], R0 ;  /* 0x005a800002007988 */ /* 0x000fe80008000406 */
[----:B------:R0:W-:Y:S04]  /*294c0*/  STS.U16 [R2+UR6+0x5c80], R4 ;  /* 0x005c800402007988 */ /* 0x0001e80008000406 */
[----:B------:R1:W-:Y:S04]  /*294d0*/  STS.U16 [R2+UR6+0x5e80], R5 ;  /* 0x005e800502007988 */ /* 0x0003e80008000406 */
[----:B0-----:R-:W4:Y:S04]  /*294e0*/  LDL R4, [R1+0x1f30] ;  /* 0x001f300001047983 */ /* 0x001f280000100800 */
[----:B-1----:R-:W4:Y:S04]  /*294f0*/  LDL R5, [R1+0x1838] ;  /* 0x0018380001057983 */ /* 0x002f280000100800 */
[----:B------:R-:W-:Y:S04]  /*29500*/  STS.U16 [R2+UR6+0x6080], R3 ;  /* 0x0060800302007988 */ /* 0x000fe80008000406 */
[----:B--2---:R-:W-:Y:S04]  /*29510*/  STS.U16 [R2+UR6+0x6280], R27 ;  /* 0x0062801b02007988 */ /* 0x004fe80008000406 */
[----:B------:R0:W-:Y:S04]  /*29520*/  STL [R1+0x45a8], R27 ;  /* 0x0045a81b01007387 */ /* 0x0001e80000100800 */
[----:B---3--:R-:W-:Y:S01]  /*29530*/  STS.U16 [R2+UR6+0x6480], R26 ;  /* 0x0064801a02007988 */ /* 0x008fe20008000406 */
[----:B0-----:R-:W-:-:S03]  /*29540*/  PRMT R27, RZ, 0x7610, R27 ;  /* 0x00007610ff1b7816 */ /* 0x001fc6000000001b */
[----:B------:R-:W2:Y:S04]  /*29550*/  LDL.LU R3, [R1+0x2014] ;  /* 0x0020140001037983 */ /* 0x000ea80000300800 */
[----:B----4-:R-:W3:Y:S04]  /*29560*/  @!P1 LDG.E.U16 R27, desc[UR58][R4.64] ;  /* 0x0000003a041b9981 */ /* 0x010ee8000c1e1500 */
        /* <DEDUP_REMOVED lines=17> */
[----:B------:R-:W-:Y:S04]  /*29680*/  STS.U16 [R29+UR6+0x900], R8 ;  /* 0x000900081d007988 */ /* 0x000fe80008000406 */
[----:B------:R-:W-:Y:S04]  /*29690*/  STS.U16 [R29+UR6+0xb00], R7 ;  /* 0x000b00071d007988 */ /* 0x000fe80008000406 */
[----:B------:R1:W-:Y:S04]  /*296a0*/  STS.U16 [R29+UR6+0xd00], R6 ;  /* 0x000d00061d007988 */ /* 0x0003e80008000406 */
[----:B0-----:R-:W4:Y:S04]  /*296b0*/  LDL.LU R2, [R1+0x2000] ;  /* 0x0020000001027983 */ /* 0x001f280000300800 */
[----:B------:R-:W4:Y:S04]  /*296c0*/  LDL.LU R0, [R1+0x2008] ;  /* 0x0020080001007983 */ /* 0x000f280000300800 */
[----:B-1----:R-:W2:Y:S04]  /*296d0*/  LDL.LU R29, [R1+0x45ac] ;  /* 0x0045ac00011d7983 */ /* 0x002ea80000300800 */
        /* <DEDUP_REMOVED lines=10> */
[----:B0-----:R-:W4:Y:S04]  /*29780*/  LDL.LU R28, [R1+0x45a4] ;  /* 0x0045a400011c7983 */ /* 0x001f280000300800 */
        /* <DEDUP_REMOVED lines=11> */
[----:B----4-:R-:W-:-:S02]  /*29840*/  PRMT R28, RZ, 0x7610, R28 ;  /* 0x00007610ff1c7816 */ /* 0x010fc4000000001c */
[----:B---3--:R-:W-:-:S04]  /*29850*/  @!P1 LOP3.LUT R5, R5, R4, RZ, 0x3c, !PT ;  /* 0x0000000405059212 */ /* 0x008fc800078e3cff */
[----:B------:R-:W-:-:S04]  /*29860*/  @!P1 LOP3.LUT R4, R5, R4, RZ, 0x3c, !PT ;  /* 0x0000000405049212 */ /* 0x000fc800078e3cff */
[----:B------:R-:W-:-:S05]  /*29870*/  @!P1 LOP3.LUT R5, R5, R4, RZ, 0x3c, !PT ;  /* 0x0000000405059212 */ /* 0x000fca00078e3cff */
[----:B------:R-:W3:Y:S04]  /*29880*/  @!P1 LDG.E.U16 R28, desc[UR58][R4.64] ;  /* 0x0000003a041c9981 */ /* 0x000ee8000c1e1500 */
[----:B---3--:R0:W-:Y:S04]  /*29890*/  STL [R1+0x17c], R28 ;  /* 0x00017c1c01007387 */ /* 0x0081e80000100800 */
[----:B0-----:R-:W3:Y:S04]  /*298a0*/  LDL.LU R28, [R1+0x459c] ;  /* 0x00459c00011c7983 */ /* 0x001ee80000300800 */
[----:B------:R-:W4:Y:S04]  /*298b0*/  LDL R4, [R1+0x1ebc] ;  /* 0x001ebc0001047983 */ /* 0x000f280000100800 */
[----:B------:R-:W4:Y:S01]  /*298c0*/  LDL R5, [R1+0x1ec0] ;  /* 0x001ec00001057983 */ /* 0x000f220000100800 */
[----:B--2---:R-:W-:-:S02]  /*298d0*/  PRMT R29, RZ, 0x7610, R29 ;  /* 0x00007610ff1d7816 */ /* 0x004fc4000000001d */
[----:B----4-:R-:W-:-:S04]  /*298e0*/  @!P1 LOP3.LUT R5, R5, R4, RZ, 0x3c, !PT ;  /* 0x0000000405059212 */ /* 0x010fc800078e3cff */
[----:B------:R-:W-:-:S04]  /*298f0*/  @!P1 LOP3.LUT R4, R5, R4, RZ, 0x3c, !PT ;  /* 0x0000000405049212 */ /* 0x000fc800078e3cff */
[----:B------:R-:W-:-:S05]  /*29900*/  @!P1 LOP3.LUT R5, R5, R4, RZ, 0x3c, !PT ;  /* 0x0000000405059212 */ /* 0x000fca00078e3cff */
[----:B------:R-:W2:Y:S04]  /*29910*/  @!P1 LDG.E.U16 R29, desc[UR58][R4.64] ;  /* 0x0000003a041d9981 */ /* 0x000ea8000c1e1500 */
[----:B--2---:R0:W-:Y:S04]  /*29920*/  STL [R1+0x178], R29 ;  /* 0x0001781d01007387 */ /* 0x0041e80000100800 */
[----:B0-----:R-:W2:Y:S04]  /*29930*/  LDL.LU R29, [R1+0x4598] ;  /* 0x00459800011d7983 */ /* 0x001ea80000300800 */
        /* <DEDUP_REMOVED lines=325> */
[----:B------:R-:W4:Y:S02]  /*2ad90*/  LDL R5, [R1+0x1c48] ;  /* 0x001c480001057983 */ /* 0x000f240000100800 */
[----:B----4-:R-:W-:-:S02]  /*2ada0*/  @!P1 LOP3.LUT R5, R5, R4, RZ, 0x3c, !PT ;  /* 0x0000000405059212 */ /* 0x010fc400078e3cff */
[----:B--2---:R-:W-:Y:S02]  /*2adb0*/  PRMT R29, RZ, 0x7610, R29 ;  /* 0x00007610ff1d7816 */ /* 0x004fe4000000001d */
        /* <DEDUP_REMOVED lines=461> */
[----:B------:R0:W3:Y:S04]  /*2ca90*/  @!P1 LDG.E.U16 R28, desc[UR58][R4.64] ;  /* 0x0000003a041c9981 */ /* 0x0000e8000c1e1500 */
[----:B------:R-:W0:Y:S04]  /*2caa0*/  LDL R4, [R1+0x1904] ;  /* 0x0019040001047983 */ /* 0x000e280000100800 */
[----:B------:R-:W0:Y:S01]  /*2cab0*/  LDL R5, [R1+0x1908] ;  /* 0x0019080001057983 */ /* 0x000e220000100800 */
[----:B--2---:R-:W-:Y:S02]  /*2cac0*/  PRMT R29, RZ, 0x7610, R29 ;  /* 0x00007610ff1d7816 */ /* 0x004fe4000000001d */
[----:B0-----:R-:W-:-:S04]  /*2cad0*/  @!P1 LOP3.LUT R5, R5, R4, RZ, 0x3c, !PT ;  /* 0x0000000405059212 */ /* 0x001fc800078e3cff */
[----:B------:R-:W-:-:S04]  /*2cae0*/  @!P1 LOP3.LUT R4, R5, R4, RZ, 0x3c, !PT ;  /* 0x0000000405049212 */ /* 0x000fc800078e3cff */
[----:B------:R-:W-:-:S05]  /*2caf0*/  @!P1 LOP3.LUT R5, R5, R4, RZ, 0x3c, !PT ;  /* 0x0000000405059212 */ /* 0x000fca00078e3cff */
[----:B------:R-:W2:Y:S04]  /*2cb00*/  @!P1 LDG.E.U16 R29, desc[UR58][R4.64] ;  /* 0x0000003a041d9981 */ /* 0x000ea8000c1e1500 */
[----:B---3--:R0:W-:Y:S04]  /*2cb10*/  STL [R1+0x18], R28 ;  /* 0x0000181c01007387 */ /* 0x0081e80000100800 */
[----:B0-----:R-:W3:Y:S04]  /*2cb20*/  LDL R28, [R1+0x18c0] ;  /* 0x0018c000011c7983 */ /* 0x001ee80000100800 */
        /* <DEDUP_REMOVED lines=38> */
[----:B------:R-:W4:Y:S01]  /*2cd90*/  LDL R5, [R1+0x18bc] ;  /* 0x0018bc0001057983 */ /* 0x000f220000100800 */
[----:B---3--:R-:W-:Y:S01]  /*2cda0*/  @!P1 IMAD.MOV.U32 R4, RZ, RZ, R28 ;  /* 0x000000ffff049224 */ /* 0x008fe200078e001c */
[----:B------:R-:W-:-:S02]  /*2cdb0*/  PRMT R27, RZ, 0x7610, R27 ;  /* 0x00007610ff1b7816 */ /* 0x000fc4000000001b */
[----:B------:R-:W3:Y:S01]  /*2cdc0*/  LDL R28, [R1+0x1f54] ;  /* 0x001f5400011c7983 */ /* 0x000ee20000100800 */
[----:B--2---:R-:W-:-:S06]  /*2cdd0*/  PRMT R29, RZ, 0x7610, R29 ;  /* 0x00007610ff1d7816 */ /* 0x004fcc000000001d */
[----:B----4-:R0:W2:Y:S04]  /*2cde0*/  @!P1 LDG.E.U16 R29, desc[UR58][R4.64] ;  /* 0x0000003a041d9981 */ /* 0x0100a8000c1e1500 */
[----:B------:R-:W0:Y:S04]  /*2cdf0*/  LDL R4, [R1+0x18a4] ;  /* 0x0018a40001047983 */ /* 0x000e280000100800 */
[----:B------:R-:W0:Y:S02]  /*2ce00*/  LDL R5, [R1+0x18a8] ;  /* 0x0018a80001057983 */ /* 0x000e240000100800 */
[----:B0-----:R-:W-:-:S04]  /*2ce10*/  @!P1 LOP3.LUT R5, R5, R4, RZ, 0x3c, !PT ;  /* 0x0000000405059212 */ /* 0x001fc800078e3cff */
[----:B------:R-:W-:-:S04]  /*2ce20*/  @!P1 LOP3.LUT R4, R5, R4, RZ, 0x3c, !PT ;  /* 0x0000000405049212 */ /* 0x000fc800078e3cff */
[----:B------:R-:W-:Y:S01]  /*2ce30*/  @!P1 LOP3.LUT R5, R5, R4, RZ, 0x3c, !PT ;  /* 0x0000000405059212 */ /* 0x000fe200078e3cff */
[----:B--2---:R0:W-:Y:S04]  /*2ce40*/  STL [R1+0x43b4], R29 ;  /* 0x0043b41d01007387 */ /* 0x0041e80000100800 */
[----:B------:R-:W2:Y:S01]  /*2ce50*/  @!P1 LDG.E.U16 R27, desc[UR58][R4.64] ;  /* 0x0000003a041b9981 */ /* 0x000ea2000c1e1500 */
[----:B------:R-:W-:-:S03]  /*2ce60*/  PRMT R26, RZ, 0x7610, R26 ;  /* 0x00007610ff1a7816 */ /* 0x000fc6000000001a */
[----:B0-----:R-:W4:Y:S04]  /*2ce70*/  LDL R29, [R1+0x1850] ;  /* 0x00185000011d7983 */ /* 0x001f280000100800 */
[----:B------:R-:W3:Y:S04]  /*2ce80*/  LDL R4, [R1+0x1884] ;  /* 0x0018840001047983 */ /* 0x000ee80000100800 */
[----:B------:R-:W3:Y:S04]  /*2ce90*/  LDL R5, [R1+0x1888] ;  /* 0x0018880001057983 */ /* 0x000ee80000100800 */
[----:B--2---:R0:W-:Y:S04]  /*2cea0*/  STL [R1+0x43f4], R27 ;  /* 0x0043f41b01007387 */ /* 0x0041e80000100800 */
[----:B0-----:R-:W2:Y:S01]  /*2ceb0*/  LDL R27, [R1+0x1868] ;  /* 0x00186800011b7983 */ /* 0x001ea20000100800 */
[----:B---3--:R-:W-:-:S04]  /*2cec0*/  @!P1 LOP3.LUT R5, R5, R4, RZ, 0x3c, !PT ;  /* 0x0000000405059212 */ /* 0x008fc800078e3cff */
[----:B------:R-:W-:-:S04]  /*2ced0*/  @!P1 LOP3.LUT R4, R5, R4, RZ, 0x3c, !PT ;  /* 0x0000000405049212 */ /* 0x000fc800078e3cff */
[----:B------:R-:W-:-:S05]  /*2cee0*/  @!P1 LOP3.LUT R5, R5, R4, RZ, 0x3c, !PT ;  /* 0x0000000405059212 */ /* 0x000fca00078e3cff */
[----:B------:R2:W3:Y:S04]  /*2cef0*/  @!P1 LDG.E.U16 R26, desc[UR58][R4.64] ;  /* 0x0000003a041a9981 */ /* 0x0004e8000c1e1500 */
[----:B------:R-:W4:Y:S01]  /*2cf00*/  LDL R5, [R1+0x1864] ;  /* 0x0018640001057983 */ /* 0x000f220000100800 */
[----:B------:R-:W-:Y:S01]  /*2cf10*/  PRMT R25, RZ, 0x7610, R25 ;  /* 0x00007610ff197816 */ /* 0x000fe20000000019 */
[----:B--2---:R-:W-:-:S05]  /*2cf20*/  @!P1 IMAD.MOV.U32 R4, RZ, RZ, R27 ;  /* 0x000000ffff049224 */ /* 0x004fca00078e001b */
[----:B----4-:R0:W2:Y:S01]  /*2cf30*/  @!P1 LDG.E.U16 R25, desc[UR58][R4.64] ;  /* 0x0000003a04199981 */ /* 0x0100a2000c1e1500 */
[----:B------:R-:W-:-:S03]  /*2cf40*/  PRMT R24, RZ, 0x7610, R24 ;  /* 0x00007610ff187816 */ /* 0x000fc60000000018 */
[----:B---3--:R1:W-:Y:S01]  /*2cf50*/  STL [R1+0x43f8], R26 ;  /* 0x0043f81a01007387 */ /* 0x0083e20000100800 */
[----:B0-----:R-:W-:Y:S02]  /*2cf60*/  @!P1 IMAD.MOV.U32 R4, RZ, RZ, R28 ;  /* 0x000000ffff049224 */ /* 0x001fe400078e001c */
[----:B------:R-:W-:Y:S01]  /*2cf70*/  @!P1 IMAD.MOV.U32 R5, RZ, RZ, R29 ;  /* 0x000000ffff059224 */ /* 0x000fe200078e001d */
[----:B-1----:R-:W3:Y:S04]  /*2cf80*/  LDL R26, [R1+0x1f74] ;  /* 0x001f7400011a7983 */ /* 0x002ee80000100800 */
[----:B------:R3:W4:Y:S04]  /*2cf90*/  @!P1 LDG.E.U16 R24, desc[UR58][R4.64] ;  /* 0x0000003a04189981 */ /* 0x000728000c1e1500 */
[----:B--2---:R0:W-:Y:S04]  /*2cfa0*/  STL [R1+0x43fc], R25 ;  /* 0x0043fc1901007387 */ /* 0x0041e80000100800 */
[----:B------:R-:W2:Y:S04]  /*2cfb0*/  LDL R29, [R1+0x1fb4] ;  /* 0x001fb400011d7983 */ /* 0x000ea80000100800 */
[----:B------:R-:W2:Y:S04]  /*2cfc0*/  LDL R28, [R1+0x1fa0] ;  /* 0x001fa000011c7983 */ /* 0x000ea80000100800 */
[----:B------:R-:W2:Y:S04]  /*2cfd0*/  LDL R27, [R1+0x1fd4] ;  /* 0x001fd400011b7983 */ /* 0x000ea80000100800 */
[----:B0-----:R-:W2:Y:S01]  /*2cfe0*/  LDL R25, [R1+0x1f40] ;  /* 0x001f400001197983 */ /* 0x001ea20000100800 */
[----:B------:R-:W-:Y:S01]  /*2cff0*/  PRMT R23, RZ, 0x7610, R23 ;  /* 0x00007610ff177816 */ /* 0x000fe20000000017 */
[----:B---3--:R-:W-:-:S02]  /*2d000*/  @!P1 IMAD.MOV.U32 R4, RZ, RZ, R26 ;  /* 0x000000ffff049224 */ /* 0x008fc400078e001a */
[----:B----4-:R0:W-:Y:S01]  /*2d010*/  STL [R1+0x4400], R24 ;  /* 0x0044001801007387 */ /* 0x0101e20000100800 */
[----:B------:R-:W-:-:S03]  /*2d020*/  PRMT R22, RZ, 0x7610, R22 ;  /* 0x00007610ff167816 */ /* 0x000fc60000000016 */
[----:B------:R-:W3:Y:S04]  /*2d030*/  LDL R26, [R1+0x1fc0] ;  /* 0x001fc000011a7983 */ /* 0x000ee80000100800 */
[----:B0-----:R-:W4:Y:S01]  /*2d040*/  LDL R24, [R1+0x1f94] ;  /* 0x001f940001187983 */ /* 0x001f220000100800 */
[----:B--2---:R-:W-:-:S03]  /*2d050*/  @!P1 IMAD.MOV.U32 R5, RZ, RZ, R25 ;  /* 0x000000ffff059224 */ /* 0x004fc600078e0019 */
[----:B------:R-:W2:Y:S04]  /*2d060*/  LDL R25, [R1+0x1ff4] ;  /* 0x001ff40001197983 */ /* 0x000ea80000100800 */
[----:B------:R4:W3:Y:S04]  /*2d070*/  @!P1 LDG.E.U16 R23, desc[UR58][R4.64] ;  /* 0x0000003a04179981 */ /* 0x0008e8000c1e1500 */
[----:B------:R-:W2:Y:S01]  /*2d080*/  LDL R5, [R1+0x1f60] ;  /* 0x001f600001057983 */ /* 0x000ea20000100800 */
[----:B----4-:R-:W-:-:S03]  /*2d090*/  @!P1 IMAD.MOV.U32 R4, RZ, RZ, R24 ;  /* 0x000000ffff049224 */ /* 0x010fc600078e0018 */
[----:B---3--:R0:W-:Y:S01]  /*2d0a0*/  STL [R1+0x4404], R23 ;  /* 0x0044041701007387 */ /* 0x0081e20000100800 */
[----:B------:R-:W-:Y:S02]  /*2d0b0*/  PRMT R21, RZ, 0x7610, R21 ;  /* 0x00007610ff157816 */ /* 0x000fe40000000015 */
[----:B------:R-:W-:Y:S01]  /*2d0c0*/  PRMT R20, RZ, 0x7610, R20 ;  /* 0x00007610ff147816 */ /* 0x000fe20000000014 */
[----:B------:R-:W3:Y:S04]  /*2d0d0*/  LDL R24, [R1+0x1fe0] ;  /* 0x001fe00001187983 */ /* 0x000ee80000100800 */
[----:B--2---:R1:W2:Y:S04]  /*2d0e0*/  @!P1 LDG.E.U16 R22, desc[UR58][R4.64] ;  /* 0x0000003a04169981 */ /* 0x0042a8000c1e1500 */
[----:B0-----:R-:W4:Y:S04]  /*2d0f0*/  LDL R23, [R1+0x2024] ;  /* 0x0020240001177983 */ /* 0x001f280000100800 */
[----:B------:R-:W3:Y:S01]  /*2d100*/  LDL R5, [R1+0x1f80] ;  /* 0x001f800001057983 */ /* 0x000ee20000100800 */
[----:B-1----:R-:W-:-:S05]  /*2d110*/  @!P1 IMAD.MOV.U32 R4, RZ, RZ, R29 ;  /* 0x000000ffff049224 */ /* 0x002fca00078e001d */
[----:B---3--:R0:W3:Y:S02]  /*2d120*/  @!P1 LDG.E.U16 R21, desc[UR58][R4.64] ;  /* 0x0000003a04159981 */ /* 0x0080e4000c1e1500 */
[----:B0-----:R-:W-:Y:S02]  /*2d130*/  @!P1 IMAD.MOV.U32 R4, RZ, RZ, R27 ;  /* 0x000000ffff049224 */ /* 0x001fe400078e001b */
[----:B------:R-:W-:-:S05]  /*2d140*/  @!P1 IMAD.MOV.U32 R5, RZ, RZ, R28 ;  /* 0x000000ffff059224 */ /* 0x000fca00078e001c */
[----:B------:R0:W4:Y:S04]  /*2d150*/  @!P1 LDG.E.U16 R20, desc[UR58][R4.64] ;  /* 0x0000003a04149981 */ /* 0x000128000c1e1500 */
[----:B--2---:R1:W-:Y:S01]  /*2d160*/  STL [R1+0x43f0], R22 ;  /* 0x0043f01601007387 */ /* 0x0043e20000100800 */
[----:B------:R-:W-:Y:S01]  /*2d170*/  PRMT R19, RZ, 0x7610, R19 ;  /* 0x00007610ff137816 */ /* 0x000fe20000000013 */
[----:B0-----:R-:W-:Y:S02]  /*2d180*/  @!P1 IMAD.MOV.U32 R4, RZ, RZ, R25 ;  /* 0x000000ffff049224 */ /* 0x001fe400078e0019 */
[----:B------:R-:W-:-:S05]  /*2d190*/  @!P1 IMAD.MOV.U32 R5, RZ, RZ, R26 ;  /* 0x000000ffff059224 */ /* 0x000fca00078e001a */
[----:B------:R0:W2:Y:S04]  /*2d1a0*/  @!P1 LDG.E.U16 R19, desc[UR58][R4.64] ;  /* 0x0000003a04139981 */ /* 0x0000a8000c1e1500 */
[----:B---3--:R3:W-:Y:S04]  /*2d1b0*/  STL [R1+0x4408], R21 ;  /* 0x0044081501007387 */ /* 0x0087e80000100800 */
[----:B----4-:R4:W-:Y:S04]  /*2d1c0*/  STL [R1+0x440c], R20 ;  /* 0x00440c1401007387 */ /* 0x0109e80000100800 */
[----:B-1----:R-:W4:Y:S04]  /*2d1d0*/  LDL R22, [R1+0x189c] ;  /* 0x00189c0001167983 */ /* 0x002f280000100800 */
[----:B---3--:R-:W3:Y:S01]  /*2d1e0*/  LDL R21, [R1+0x18a0] ;  /* 0x0018a00001157983 */ /* 0x008ee20000100800 */
[----:B------:R-:W-:Y:S01]  /*2d1f0*/  PRMT R18, RZ, 0x7610, R18 ;  /* 0x00007610ff127816 */ /* 0x000fe20000000012 */
[----:B0-----:R-:W-:-:S02]  /*2d200*/  @!P1 IMAD.MOV.U32 R4, RZ, RZ, R23 ;  /* 0x000000ffff049224 */ /* 0x001fc400078e0017 */
[----:B------:R-:W-:Y:S01]  /*2d210*/  @!P1 IMAD.MOV.U32 R5, RZ, RZ, R24 ;  /* 0x000000ffff059224 */ /* 0x000fe200078e0018 */
[----:B------:R-:W-:-:S04]  /*2d220*/  PRMT R17, RZ, 0x7610, R17 ;  /* 0x00007610ff117816 */ /* 0x000fc80000000011 */
[----:B------:R0:W3:Y:S01]  /*2d230*/  @!P1 LDG.E.U16 R18, desc[UR58][R4.64] ;  /* 0x0000003a04129981 */ /* 0x0000e2000c1e1500 */
[----:B------:R-:W-:Y:S01]  /*2d240*/  PRMT R16, RZ, 0x7610, R16 ;  /* 0x00007610ff107816 */ /* 0x000fe20000000010 */
[----:B0-----:R-:W-:Y:S02]  /*2d250*/  @!P1 IMAD.MOV.U32 R4, RZ, RZ, R3 ;  /* 0x000000ffff049224 */ /* 0x001fe400078e0003 */
[----:B------:R-:W-:-:S05]  /*2d260*/  @!P1 IMAD.MOV.U32 R5, RZ, RZ, R2 ;  /* 0x000000ffff059224 */ /* 0x000fca00078e0002 */
[----:B------:R0:W3:Y:S04]  /*2d270*/  @!P1 LDG.E.U16 R17, desc[UR58][R4.64] ;  /* 0x0000003a04119981 */ /* 0x0000e8000c1e1500 */
[----:B--2---:R1:W-:Y:S04]  /*2d280*/  STL [R1+0x4410], R19 ;  /* 0x0044101301007387 */ /* 0x0043e80000100800 */
[----:B----4-:R-:W2:Y:S04]  /*2d290*/  LDL R20, [R1+0x187c] ;  /* 0x00187c0001147983 */ /* 0x010ea80000100800 */
[----:B------:R-:W4:Y:S04]  /*2d2a0*/  LDL R24, [R1+0x185c] ;  /* 0x00185c0001187983 */ /* 0x000f280000100800 */
[----:B------:R-:W4:Y:S04]  /*2d2b0*/  LDL R23, [R1+0x1860] ;  /* 0x0018600001177983 */ /* 0x000f280000100800 */
[----:B-1----:R-:W4:Y:S04]  /*2d2c0*/  LDL R19, [R1+0x1880] ;  /* 0x0018800001137983 */ /* 0x002f280000100800 */
[----:B------:R-:W4:Y:S01]  /*2d2d0*/  LDL.LU R28, [R1+0x1fa8] ;  /* 0x001fa800011c7983 */ /* 0x000f220000300800 */
[----:B0-----:R-:W-:-:S02]  /*2d2e0*/  @!P1 IMAD.MOV.U32 R5, RZ, RZ, R22 ;  /* 0x000000ffff059224 */ /* 0x001fc400078e0016 */
[----:B---3--:R-:W-:-:S05]  /*2d2f0*/  @!P1 IMAD.MOV.U32 R4, RZ, RZ, R21 ;  /* 0x000000ffff049224 */ /* 0x008fca00078e0015 */
[----:B------:R2:W3:Y:S04]  /*2d300*/  @!P1 LDG.E.U16 R16, desc[UR58][R4.64] ;  /* 0x0000003a04109981 */ /* 0x0004e8000c1e1500 */
[----:B------:R-:W-:Y:S04]  /*2d310*/  STL [R1+0x4414], R18 ;  /* 0x0044141201007387 */ /* 0x000fe80000100800 */
[----:B------:R0:W-:Y:S04]  /*2d320*/  STL [R1+0x2068], R3 ;  /* 0x0020680301007387 */ /* 0x0001e80000100800 */
[----:B0-----:R-:W3:Y:S04]  /*2d330*/  LDL.LU R3, [R1+0x2020] ;  /* 0x0020200001037983 */ /* 0x001ee80000300800 */
[----:B------:R0:W-:Y:S04]  /*2d340*/  STL [R1+0x205c], R2 ;  /* 0x00205c0201007387 */ /* 0x0001e80000100800 */
[----:B0-----:R-:W3:Y:S04]  /*2d350*/  LDL.LU R2, [R1+0x2010] ;  /* 0x0020100001027983 */ /* 0x001ee80000300800 */
[----:B------:R0:W-:Y:S04]  /*2d360*/  STL [R1+0x4418], R17 ;  /* 0x0044181101007387 */ /* 0x0001e80000100800 */
[----:B------:R-:W3:Y:S04]  /*2d370*/  LDL R22, [R1+0x184c] ;  /* 0x00184c0001167983 */ /* 0x000ee80000100800 */
[----:B------:R-:W3:Y:S01]  /*2d380*/  LDL R21, [R1+0x1f5c] ;  /* 0x001f5c0001157983 */ /* 0x000ee20000100800 */
[----:B--2---:R-:W-:-:S02]  /*2d390*/  @!P1 IMAD.MOV.U32 R5, RZ, RZ, R20 ;  /* 0x000000ffff059224 */ /* 0x004fc400078e0014 */
[----:B----4-:R-:W-:Y:S01]  /*2d3a0*/  @!P1 IMAD.MOV.U32 R4, RZ, RZ, R19 ;  /* 0x000000ffff049224 */ /* 0x010fe200078e0013 */
[----:B------:R-:W-:-:S06]  /*2d3b0*/  PRMT R15, RZ, 0x7610, R15 ;  /* 0x00007610ff0f7816 */ /* 0x000fcc000000000f */
[----:B------:R1:W2:Y:S04]  /*2d3c0*/  @!P1 LDG.E.U16 R15, desc[UR58][R4.64] ;  /* 0x0000003a040f9981 */ /* 0x0002a8000c1e1500 */
[----:B---3--:R3:W-:Y:S04]  /*2d3d0*/  STL [R1+0x43b8], R16 ;  /* 0x0043b81001007387 */ /* 0x0087e80000100800 */
[----:B------:R-:W4:Y:S04]  /*2d3e0*/  LDL R20, [R1+0x1f48] ;  /* 0x001f480001147983 */ /* 0x000f280000100800 */
[----:B------:R-:W4:Y:S04]  /*2d3f0*/  LDL R19, [R1+0x1f7c] ;  /* 0x001f7c0001137983 */ /* 0x000f280000100800 */
[----:B------:R-:W4:Y:S04]  /*2d400*/  LDL R18, [R1+0x1f68] ;  /* 0x001f680001127983 */ /* 0x000f280000100800 */
[----:B0-----:R-:W4:Y:S01]  /*2d410*/  LDL R17, [R1+0x1f9c] ;  /* 0x001f9c0001117983 */ /* 0x001f220000100800 */
[----:B------:R-:W-:Y:S01]  /*2d420*/  PRMT R14, RZ, 0x7610, R14 ;  /* 0x00007610ff0e7816 */ /* 0x000fe2000000000e */
[----:B-1----:R-:W-:-:S02]  /*2d430*/  @!P1 IMAD.MOV.U32 R4, RZ, RZ, R23 ;  /* 0x000000ffff049224 */ /* 0x002fc400078e0017 */
[----:B------:R-:W-:Y:S01]  /*2d440*/  @!P1 IMAD.MOV.U32 R5, RZ, RZ, R24 ;  /* 0x000000ffff059224 */ /* 0x000fe200078e0018 */
[----:B------:R-:W-:-:S04]  /*2d450*/  PRMT R13, RZ, 0x7610, R13 ;  /* 0x00007610ff0d7816 */ /* 0x000fc8000000000d */
[----:B------:R0:W4:Y:S01]  /*2d460*/  @!P1 LDG.E.U16 R14, desc[UR58][R4.64] ;  /* 0x0000003a040e9981 */ /* 0x000122000c1e1500 */
[----:B------:R-:W-:Y:S02]  /*2d470*/  PRMT R12, RZ, 0x7610, R12 ;  /* 0x00007610ff0c7816 */ /* 0x000fe4000000000c */
[----:B------:R-:W-:Y:S01]  /*2d480*/  PRMT R11, RZ, 0x7610, R11 ;  /* 0x00007610ff0b7816 */ /* 0x000fe2000000000b */
[----:B0-----:R-:W-:Y:S02]  /*2d490*/  @!P1 IMAD.MOV.U32 R5, RZ, RZ, R22 ;  /* 0x000000ffff059224 */ /* 0x001fe400078e0016 */
[----:B------:R-:W-:-:S05]  /*2d4a0*/  @!P1 IMAD.MOV.U32 R4, RZ, RZ, R21 ;  /* 0x000000ffff049224 */ /* 0x000fca00078e0015 */
[----:B------:R4:W4:Y:S04]  /*2d4b0*/  @!P1 LDG.E.U16 R13, desc[UR58][R4.64] ;  /* 0x0000003a040d9981 */ /* 0x000928000c1e1500 */
[----:B--2---:R0:W-:Y:S04]  /*2d4c0*/  STL [R1+0x43bc], R15 ;  /* 0x0043bc0f01007387 */ /* 0x0041e80000100800 */
[----:B---3--:R-:W2:Y:S04]  /*2d4d0*/  LDL R16, [R1+0x1f88] ;  /* 0x001f880001107983 */ /* 0x008ea80000100800 */
[----:B0-----:R-:W3:Y:S01]  /*2d4e0*/  LDL R15, [R1+0x1fbc] ;  /* 0x001fbc00010f7983 */ /* 0x001ee20000100800 */
[----:B----4-:R-:W-:-:S02]  /*2d4f0*/  @!P1 IMAD.MOV.U32 R5, RZ, RZ, R20 ;  /* 0x000000ffff059224 */ /* 0x010fc400078e0014 */
[----:B------:R-:W-:-:S05]  /*2d500*/  @!P1 IMAD.MOV.U32 R4, RZ, RZ, R19 ;  /* 0x000000ffff049224 */ /* 0x000fca00078e0013 */
[----:B------:R0:W4:Y:S02]  /*2d510*/  @!P1 LDG.E.U16 R12, desc[UR58][R4.64] ;  /* 0x0000003a040c9981 */ /* 0x000124000c1e1500 */
[----:B0-----:R-:W-:Y:S02]  /*2d520*/  @!P1 IMAD.MOV.U32 R4, RZ, RZ, R17 ;  /* 0x000000ffff049224 */ /* 0x001fe400078e0011 */
[----:B------:R-:W-:-:S05]  /*2d530*/  @!P1 IMAD.MOV.U32 R5, RZ, RZ, R18 ;  /* 0x000000ffff059224 */ /* 0x000fca00078e0012 */
[----:B------:R2:W4:Y:S04]  /*2d540*/  @!P1 LDG.E.U16 R11, desc[UR58][R4.64] ;  /* 0x0000003a040b9981 */ /* 0x000528000c1e1500 */
[----:B------:R0:W-:Y:S04]  /*2d550*/  STL [R1+0x43c0], R14 ;  /* 0x0043c00e01007387 */ /* 0x0001e80000100800 */
[----:B0-----:R-:W4:Y:S04]  /*2d560*/  LDL R14, [R1+0x1fdc] ;  /* 0x001fdc00010e7983 */ /* 0x001f280000100800 */
[----:B------:R-:W-:Y:S01]  /*2d570*/  STL [R1+0x43c4], R13 ;  /* 0x0043c40d01007387 */ /* 0x000fe20000100800 */
[----:B------:R-:W-:Y:S01]  /*2d580*/  PRMT R10, RZ, 0x7610, R10 ;  /* 0x00007610ff0a7816 */ /* 0x000fe2000000000a */
[----:B--2---:R-:W-:-:S02]  /*2d590*/  @!P1 IMAD.MOV.U32 R5, RZ, RZ, R16 ;  /* 0x000000ffff059224 */ /* 0x004fc400078e0010 */
[----:B---3--:R-:W-:-:S05]  /*2d5a0*/  @!P1 IMAD.MOV.U32 R4, RZ, RZ, R15 ;  /* 0x000000ffff049224 */ /* 0x008fca00078e000f */
[----:B------:R0:W2:Y:S04]  /*2d5b0*/  @!P1 LDG.E.U16 R10, desc[UR58][R4.64] ;  /* 0x0000003a040a9981 */ /* 0x0000a8000c1e1500 */
[----:B----4-:R1:W-:Y:S04]  /*2d5c0*/  STL [R1+0x43c8], R12 ;  /* 0x0043c80c01007387 */ /* 0x0103e80000100800 */
[----:B------:R3:W-:Y:S04]  /*2d5d0*/  STL [R1+0x43cc], R11 ;  /* 0x0043cc0b01007387 */ /* 0x0007e80000100800 */
[----:B------:R-:W4:Y:S04]  /*2d5e0*/  LDL R22, [R1+0x1fc8] ;  /* 0x001fc80001167983 */ /* 0x000f280000100800 */
[----:B-1----:R-:W4:Y:S04]  /*2d5f0*/  LDL R12, [R1+0x1ffc] ;  /* 0x001ffc00010c7983 */ /* 0x002f280000100800 */
[----:B---3--:R-:W3:Y:S01]  /*2d600*/  LDL R11, [R1+0x1fe8] ;  /* 0x001fe800010b7983 */ /* 0x008ee20000100800 */
[----:B------:R-:W-:Y:S01]  /*2d610*/  PRMT R9, RZ, 0x7610, R9 ;  /* 0x00007610ff097816 */ /* 0x000fe20000000009 */
[----:B0-----:R-:W-:-:S02]  /*2d620*/  @!P1 IMAD.MOV.U32 R4, RZ, RZ, R14 ;  /* 0x000000ffff049224 */ /* 0x001fc400078e000e */
[----:B------:R-:W-:Y:S01]  /*2d630*/  @!P1 IMAD.MOV.U32 R5, RZ, RZ, R28 ;  /* 0x000000ffff059224 */ /* 0x000fe200078e001c */
[----:B------:R-:W-:-:S04]  /*2d640*/  PRMT R8, RZ, 0x7610, R8 ;  /* 0x00007610ff087816 */ /* 0x000fc80000000008 */
[----:B------:R4:W3:Y:S01]  /*2d650*/  @!P1 LDG.E.U16 R9, desc[UR58][R4.64] ;  /* 0x0000003a04099981 */ /* 0x0008e2000c1e1500 */
[----:B------:R-:W-:Y:S02]  /*2d660*/  PRMT R7, RZ, 0x7610, R7 ;  /* 0x00007610ff077816 */ /* 0x000fe40000000007 */
[----:B------:R-:W-:Y:S01]  /*2d670*/  PRMT R6, RZ, 0x7610, R6 ;  /* 0x00007610ff067816 */ /* 0x000fe20000000006 */
[----:B--2---:R-:W-:Y:S04]  /*2d680*/  STL [R1+0x43d0], R10 ;  /* 0x0043d00a01007387 */ /* 0x004fe80000100800 */
        /* <DEDUP_REMOVED lines=15> */
[----:B----4-:R-:W-:-:S02]  /*2d780*/  @!P1 IMAD.MOV.U32 R5, RZ, RZ, R22 ;  /* 0x000000ffff059224 */ /* 0x010fc400078e0016 */
[----:B------:R-:W-:-:S05]  /*2d790*/  @!P1 IMAD.MOV.U32 R4, RZ, RZ, R12 ;  /* 0x000000ffff049224 */ /* 0x000fca00078e000c */
[----:B------:R0:W4:Y:S02]  /*2d7a0*/  @!P1 LDG.E.U16 R8, desc[UR58][R4.64] ;  /* 0x0000003a04089981 */ /* 0x000124000c1e1500 */
[----:B0-----:R-:W-:Y:S02]  /*2d7b0*/  @!P1 IMAD.MOV.U32 R4, RZ, RZ, R3 ;  /* 0x000000ffff049224 */ /* 0x001fe400078e0003 */
[----:B---3--:R-:W-:-:S05]  /*2d7c0*/  @!P1 IMAD.MOV.U32 R5, RZ, RZ, R11 ;  /* 0x000000ffff059224 */ /* 0x008fca00078e000b */
[----:B------:R0:W3:Y:S02]  /*2d7d0*/  @!P1 LDG.E.U16 R7, desc[UR58][R4.64] ;  /* 0x0000003a04079981 */ /* 0x0000e4000c1e1500 */
[----:B0-----:R-:W-:Y:S02]  /*2d7e0*/  @!P1 IMAD.MOV.U32 R4, RZ, RZ, R2 ;  /* 0x000000ffff049224 */ /* 0x001fe400078e0002 */
[----:B------:R-:W-:-:S05]  /*2d7f0*/  @!P1 IMAD.MOV.U32 R5, RZ, RZ, R0 ;  /* 0x000000ffff059224 */ /* 0x000fca00078e0000 */
[----:B------:R-:W3:Y:S01]  /*2d800*/  @!P1 LDG.E.U16 R6, desc[UR58][R4.64] ;  /* 0x0000003a04069981 */ /* 0x000ee2000c1e1500 */
[----:B------:R-:W0:Y:S03]  /*2d810*/  S2R R22, SR_TID.X ;  /* 0x0000000000167919 */ /* 0x000e260000002100 */
[----:B------:R-:W-:Y:S04]  /*2d820*/  STL [R1+0x2070], R28 ;  /* 0x0020701c01007387 */ /* 0x000fe80000100800 */
[----:B------:R-:W-:Y:S01]  /*2d830*/  STL [R1+0x43d4], R9 ;  /* 0x0043d40901007387 */ /* 0x000fe20000100800 */
[----:B0-----:R-:W-:-:S05]  /*2d840*/  LOP3.LUT R22, R22, 0x3f, RZ, 0xc0, !PT ;  /* 0x0000003f16167812 */ /* 0x001fca00078ec0ff */
[----:B------:R-:W-:-:S05]  /*2d850*/  IMAD.SHL.U32 R22, R22, 0x2, RZ ;  /* 0x0000000216167824 */ /* 0x000fca00078e00ff */
[----:B------:R-:W-:-:S05]  /*2d860*/  LOP3.LUT R22, R22, 0x20, RZ, 0x3c, !PT ;  /* 0x0000002016167812 */ /* 0x000fca00078e3cff */
[----:B--2---:R-:W-:Y:S04]  /*2d870*/  STS.U16 [R22+UR6+0xf00], R13 ;  /* 0x000f000d16007988 */ /* 0x004fe80008000406 */
[----:B------:R-:W-:Y:S04]  /*2d880*/  STS.U16 [R22+UR6+0x1100], R14 ;  /* 0x0011000e16007988 */ /* 0x000fe80008000406 */
[----:B------:R-:W-:Y:S04]  /*2d890*/  STS.U16 [R22+UR6+0x1300], R15 ;  /* 0x0013000f16007988 */ /* 0x000fe80008000406 */
[----:B------:R-:W-:Y:S04]  /*2d8a0*/  STS.U16 [R22+UR6+0x1500], R16 ;  /* 0x0015001016007988 */ /* 0x000fe80008000406 */
[----:B------:R0:W-:Y:S04]  /*2d8b0*/  STS.U16 [R22+UR6+0x1700], R17 ;  /* 0x0017001116007988 */ /* 0x0001e80008000406 */
[----:B----4-:R-:W-:Y:S04]  /*2d8c0*/  STL [R1+0x43d8], R8 ;  /* 0x0043d80801007387 */ /* 0x010fe80000100800 */
[----:B------:R-:W-:Y:S04]  /*2d8d0*/  STL [R1+0x2074], R3 ;  /* 0x0020740301007387 */ /* 0x000fe80000100800 */
[----:B---3--:R-:W-:Y:S04]  /*2d8e0*/  STL [R1+0x43dc], R7 ;  /* 0x0043dc0701007387 */ /* 0x008fe80000100800 */
[----:B------:R-:W-:Y:S04]  /*2d8f0*/  STL [R1+0x207c], R2 ;  /* 0x00207c0201007387 */ /* 0x000fe80000100800 */
[----:B------:R-:W-:Y:S04]  /*2d900*/  STL [R1+0x2078], R0 ;  /* 0x0020780001007387 */ /* 0x000fe80000100800 */
[----:B------:R-:W-:Y:S04]  /*2d910*/  STL [R1+0x43e0], R6 ;  /* 0x0043e00601007387 */ /* 0x000fe80000100800 */
[----:B0-----:R-:W2:Y:S04]  /*2d920*/  LDL.LU R17, [R1+0xdc] ;  /* 0x0000dc0001117983 */ /* 0x001ea80000300800 */
[----:B--2---:R0:W-:Y:S04]  /*2d930*/  STL [R1+0x441c], R17 ;  /* 0x00441c1101007387 */ /* 0x0041e80000100800 */
[----:B0-----:R-:W2:Y:S04]  /*2d940*/  LDL.LU R17, [R1+0xe4] ;  /* 0x0000e40001117983 */ /* 0x001ea80000300800 */
[----:B--2---:R0:W-:Y:S04]  /*2d950*/  STL [R1+0x4420], R17 ;  /* 0x0044201101007387 */ /* 0x0041e80000100800 */
[----:B0-----:R-:W2:Y:S04]  /*2d960*/  LDL.LU R17, [R1+0xec] ;  /* 0x0000ec0001117983 */ /* 0x001ea80000300800 */
        /* <DEDUP_REMOVED lines=38> */
[----:B0-----:R-:W4:Y:S04]  /*2dbd0*/  LDL.LU R29, [R1+0x4] ;  /* 0x00000400011d7983 */ /* 0x001f280000300800 */
        /* <DEDUP_REMOVED lines=26> */
[----:B------:R0:W-:Y:S04]  /*2dd80*/  STS.U16 [R22+UR6+0x4700], R6 ;  /* 0x0047000616007988 */ /* 0x0001e80008000406 */
[----:B------:R1:W-:Y:S04]  /*2dd90*/  STS.U16 [R22+UR6+0x4900], R4 ;  /* 0x0049000416007988 */ /* 0x0003e80008000406 */
        /* <DEDUP_REMOVED lines=13> */
[----:B------:R-:W4:Y:S04]  /*2de70*/  LDL.LU R3, [R1+0x150] ;  /* 0x0001500001037983 */ /* 0x000f280000300800 */
[----:B------:R-:W-:Y:S04]  /*2de80*/  STS.U16 [R22+UR6+0x5900], R28 ;  /* 0x0059001c16007988 */ /* 0x000fe80008000406 */
[----:B------:R1:W-:Y:S04]  /*2de90*/  STS.U16 [R22+UR6+0x5b00], R10 ;  /* 0x005b000a16007988 */ /* 0x0003e80008000406 */
[----:B------:R1:W-:Y:S04]  /*2dea0*/  STS.U16 [R22+UR6+0x5d00], R11 ;  /* 0x005d000b16007988 */ /* 0x0003e80008000406 */
[----:B------:R1:W-:Y:S04]  /*2deb0*/  STS.U16 [R22+UR6+0x5f00], R12 ;  /* 0x005f000c16007988 */ /* 0x0003e80008000406 */
[----:B0-----:R-:W4:Y:S04]  /*2dec0*/  LDL.LU R8, [R1+0x148] ;  /* 0x0001480001087983 */ /* 0x001f280000300800 */
[----:B-1----:R-:W4:Y:S04]  /*2ded0*/  LDL.LU R9, [R1+0x140] ;  /* 0x0001400001097983 */ /* 0x002f280000300800 */
[----:B------:R0:W-:Y:S04]  /*2dee0*/  STS.U16 [R22+UR6+0x6100], R13 ;  /* 0x0061000d16007988 */ /* 0x0001e80008000406 */
[----:B------:R-:W4:Y:S04]  /*2def0*/  LDL.LU R10, [R1+0x138] ;  /* 0x00013800010a7983 */ /* 0x000f280000300800 */
[----:B------:R-:W4:Y:S04]  /*2df00*/  LDL.LU R11, [R1+0x130] ;  /* 0x00013000010b7983 */ /* 0x000f280000300800 */
[----:B------:R1:W-:Y:S04]  /*2df10*/  STS.U16 [R22+UR6+0x6300], R14 ;  /* 0x0063000e16007988 */ /* 0x0003e80008000406 */
[----:B------:R-:W4:Y:S04]  /*2df20*/  LDL.LU R12, [R1+0x128] ;  /* 0x00012800010c7983 */ /* 0x000f280000300800 */
[----:B------:R1:W-:Y:S04]  /*2df30*/  STS.U16 [R22+UR6+0x6500], R15 ;  /* 0x0065000f16007988 */ /* 0x0003e80008000406 */
[----:B------:R1:W-:Y:S04]  /*2df40*/  STS.U16 [R22+UR6+0x6700], R16 ;  /* 0x0067001016007988 */ /* 0x0003e80008000406 */
[----:B0-----:R-:W4:Y:S04]  /*2df50*/  LDL.LU R13, [R1+0x120] ;  /* 0x00012000010d7983 */ /* 0x001f280000300800 */
[----:B-1----:R-:W4:Y:S04]  /*2df60*/  LDL.LU R14, [R1+0x118] ;  /* 0x00011800010e7983 */ /* 0x002f280000300800 */
[----:B------:R0:W-:Y:S04]  /*2df70*/  STS.U16 [R22+UR6+0x6900], R29 ;  /* 0x0069001d16007988 */ /* 0x0001e80008000406 */
[----:B------:R-:W4:Y:S04]  /*2df80*/  LDL.LU R15, [R1+0x110] ;  /* 0x00011000010f7983 */ /* 0x000f280000300800 */
[----:B------:R-:W4:Y:S04]  /*2df90*/  LDL.LU R16, [R1+0x108] ;  /* 0x0001080001107983 */ /* 0x000f280000300800 */
[----:B0-----:R-:W4:Y:S04]  /*2dfa0*/  LDL.LU R29, [R1+0x100] ;  /* 0x00010000011d7983 */ /* 0x001f280000300800 */
[----:B---3--:R0:W-:Y:S04]  /*2dfb0*/  STS.U16 [R22+UR6+0x6b00], R27 ;  /* 0x006b001b16007988 */ /* 0x0081e80008000406 */
[----:B--2---:R1:W-:Y:S04]  /*2dfc0*/  STS.U16 [R22+UR6+0x6d00], R26 ;  /* 0x006d001a16007988 */ /* 0x0043e80008000406 */
[----:B----4-:R2:W-:Y:S04]  /*2dfd0*/  STS.U16 [R22+UR6+0x6f00], R25 ;  /* 0x006f001916007988 */ /* 0x0105e80008000406 */
[----:B------:R3:W-:Y:S04]  /*2dfe0*/  STS.U16 [R22+UR6+0x7100], R24 ;  /* 0x0071001816007988 */ /* 0x0007e80008000406 */
[----:B------:R4:W-:Y:S04]  /*2dff0*/  STS.U16 [R22+UR6+0x7300], R23 ;  /* 0x0073001716007988 */ /* 0x0009e80008000406 */
[----:B0-----:R-:W4:Y:S04]  /*2e000*/  LDL.LU R27, [R1+0x17c] ;  /* 0x00017c00011b7983 */ /* 0x001f280000300800 */
[----:B-1----:R-:W4:Y:S04]  /*2e010*/  LDL.LU R26, [R1+0x180] ;  /* 0x00018000011a7983 */ /* 0x002f280000300800 */
[----:B--2---:R-:W2:Y:S04]  /*2e020*/  LDL.LU R25, [R1+0x184] ;  /* 0x0001840001197983 */ /* 0x004ea80000300800 */
[----:B---3--:R-:W3:Y:S04]  /*2e030*/  LDL.LU R24, [R1+0x188] ;  /* 0x0001880001187983 */ /* 0x008ee80000300800 */
[----:B----4-:R-:W4:Y:S01]  /*2e040*/  LDL.LU R22, [R1+0x43f0] ;  /* 0x0043f00001167983 */ /* 0x010f220000300800 */
[----:B------:R-:W0:Y:S02]  /*2e050*/  S2R R28, SR_TID.X ;  /* 0x00000000001c7919 */ /* 0x000e240000002100 */
[----:B0-----:R-:W-:-:S05]  /*2e060*/  LOP3.LUT R28, R28, 0x3f, RZ, 0xc0, !PT ;  /* 0x0000003f1c1c7812 */ /* 0x001fca00078ec0ff */
[C---:B------:R-:W-:Y:S02]  /*2e070*/  IMAD.SHL.U32 R23, R28.reuse, 0x2, RZ ;  /* 0x000000021c177824 */ /* 0x040fe400078e00ff */
[----:B------:R-:W-:-:S03]  /*2e080*/  IMAD.SHL.U32 R28, R28, 0x2, RZ ;  /* 0x000000021c1c7824 */ /* 0x000fc600078e00ff */
[----:B------:R-:W-:Y:S02]  /*2e090*/  LOP3.LUT R23, R23, 0x20, RZ, 0x3c, !PT ;  /* 0x0000002017177812 */ /* 0x000fe400078e3cff */
[----:B------:R-:W-:-:S03]  /*2e0a0*/  LOP3.LUT R28, R28, 0x30, RZ, 0x3c, !PT ;  /* 0x000000301c1c7812 */ /* 0x000fc600078e3cff */
[----:B----4-:R-:W-:Y:S04]  /*2e0b0*/  STS.U16 [R23+UR6+0x7500], R22 ;  /* 0x0075001617007988 */ /* 0x010fe80008000406 */
[----:B------:R-:W-:Y:S04]  /*2e0c0*/  STS.U16 [R23+UR6+0x7700], R21 ;  /* 0x0077001517007988 */ /* 0x000fe80008000406 */
[----:B------:R-:W-:Y:S04]  /*2e0d0*/  STS.U16 [R23+UR6+0x7900], R20 ;  /* 0x0079001417007988 */ /* 0x000fe80008000406 */
[----:B------:R-:W-:Y:S04]  /*2e0e0*/  STS.U16 [R23+UR6+0x7b00], R19 ;  /* 0x007b001317007988 */ /* 0x000fe80008000406 */
[----:B------:R-:W-:Y:S04]  /*2e0f0*/  STS.U16 [R23+UR6+0x7d00], R18 ;  /* 0x007d001217007988 */ /* 0x000fe80008000406 */
[----:B------:R-:W-:Y:S04]  /*2e100*/  STS.U16 [R23+UR6+0x7f00], R17 ;  /* 0x007f001117007988 */ /* 0x000fe80008000406 */
[----:B---3--:R-:W-:Y:S04]  /*2e110*/  STS.U16 [R28+UR6+0x180], R24 ;  /* 0x000180181c007988 */ /* 0x008fe80008000406 */
[----:B--2---:R-:W-:Y:S04]  /*2e120*/  STS.U16 [R28+UR6+0x380], R25 ;  /* 0x000380191c007988 */ /* 0x004fe80008000406 */
[----:B------:R-:W-:Y:S04]  /*2e130*/  STS.U16 [R28+UR6+0x580], R26 ;  /* 0x0005801a1c007988 */ /* 0x000fe80008000406 */
[----:B------:R-:W-:Y:S04]  /*2e140*/  STS.U16 [R28+UR6+0x780], R27 ;  /* 0x0007801b1c007988 */ /* 0x000fe80008000406 */
[----:B------:R0:W-:Y:S04]  /*2e150*/  STS.U16 [R28+UR6+0x980], R6 ;  /* 0x000980061c007988 */ /* 0x0001e80008000406 */
        /* <DEDUP_REMOVED lines=95> */
[----:B------:R-:W-:Y:S01]  /*2e750*/  STS.U16 [R28+UR6+0x6780], R3 ;  /* 0x006780031c007988 */ /* 0x000fe20008000406 */
[----:B0-----:R-:W0:Y:S03]  /*2e760*/  S2R R5, SR_TID.X ;  /* 0x0000000000057919 */ /* 0x001e260000002100 */
[----:B--2---:R1:W-:Y:S04]  /*2e770*/  STS.U16 [R28+UR6+0x6980], R29 ;  /* 0x0069801d1c007988 */ /* 0x0043e80008000406 */
[----:B-1----:R-:W2:Y:S04]  /*2e780*/  LDL.LU R29, [R1+0x43b0] ;  /* 0x0043b000011d7983 */ /* 0x002ea80000300800 */
[----:B------:R-:W2:Y:S04]  /*2e790*/  LDL R17, [R1+0x204c] ;  /* 0x00204c0001117983 */ /* 0x000ea80000100800 */
[----:B------:R-:W2:Y:S04]  /*2e7a0*/  LDL R3, [R1+0x2044] ;  /* 0x0020440001037983 */ /* 0x000ea80000100800 */
[----:B------:R-:W2:Y:S04]  /*2e7b0*/  LDL R20, [R1+0x2048] ;  /* 0x0020480001147983 */ /* 0x000ea80000100800 */
[----:B----4-:R-:W-:Y:S04]  /*2e7c0*/  STS.U16 [R28+UR6+0x6b80], R16 ;  /* 0x006b80101c007988 */ /* 0x010fe80008000406 */
[----:B---3--:R-:W-:Y:S04]  /*2e7d0*/  STS.U16 [R28+UR6+0x6d80], R15 ;  /* 0x006d800f1c007988 */ /* 0x008fe80008000406 */
        /* <DEDUP_REMOVED lines=8> */
[----:B------:R-:W-:Y:S01]  /*2e860*/  STS.U16 [R28+UR6+0x7f80], R6 ;  /* 0x007f80061c007988 */ /* 0x000fe20008000406 */
[----:B------:R-:W-:Y:S01]  /*2e870*/  BAR.SYNC.DEFER_BLOCKING 0x0 ;  /* 0x0000000000007b1d */ /* 0x000fe20000010000 */
[C---:B0-----:R-:W-:Y:S01]  /*2e880*/  LOP3.LUT R18, R5.reuse, 0x7, RZ, 0xc0, !PT ;  /* 0x0000000705127812 */ /* 0x041fe200078ec0ff */
[----:B------:R-:W-:-:S04]  /*2e890*/  IMAD.SHL.U32 R0, R5, 0x2, RZ ;  /* 0x0000000205007824 */ /* 0x000fc800078e00ff */
[----:B------:R-:W-:Y:S02]  /*2e8a0*/  IMAD R18, R18, 0x110, RZ ;  /* 0x0000011012127824 */ /* 0x000fe400078e02ff */
[----:B------:R-:W-:-:S03]  /*2e8b0*/  IMAD.SHL.U32 R2, R5, 0x80, RZ ;  /* 0x0000008005027824 */ /* 0x000fc600078e00ff */
[----:B------:R-:W-:-:S04]  /*2e8c0*/  LOP3.LUT R18, R18, 0x10, R0, 0x78, !PT ;  /* 0x0000001012127812 */ /* 0x000fc800078e7800 */
[----:B------:R-:W-:-:S05]  /*2e8d0*/  LOP3.LUT R18, R18, 0x800, R2, 0xf8, !PT ;  /* 0x0000080012127812 */ /* 0x000fca00078ef802 */
[----:B------:R-:W0:Y:S04]  /*2e8e0*/  LDSM.16.MT88.4 R8, [R18+UR6+0x8000] ;  /* 0x008000061208783b */ /* 0x000e280008004200 */
[----:B0-----:R-:W-:Y:S04]  /*2e8f0*/  STL.64 [R1+0x10], R8 ;  /* 0x0000100801007387 */ /* 0x001fe80000100a00 */
[----:B------:R-:W-:Y:S01]  /*2e900*/  STL.64 [R1+0x18], R10 ;  /* 0x0000180a01007387 */ /* 0x000fe20000100a00 */
[----:B------:R-:W-:Y:S02]  /*2e910*/  IMAD.MOV.U32 R23, RZ, RZ, R9 ;  /* 0x000000ffff177224 */ /* 0x000fe400078e0009 */
[----:B------:R-:W-:-:S02]  /*2e920*/  IMAD.MOV.U32 R22, RZ, RZ, R10 ;  /* 0x000000ffff167224 */ /* 0x000fc400078e000a */
[----:B------:R-:W-:Y:S02]  /*2e930*/  IMAD.MOV.U32 R21, RZ, RZ, R11 ;  /* 0x000000ffff157224 */ /* 0x000fe400078e000b */
[----:B------:R-:W-:Y:S01]  /*2e940*/  IMAD.MOV.U32 R24, RZ, RZ, R8 ;  /* 0x000000ffff187224 */ /* 0x000fe200078e0008 */
[----:B--2---:R-:W0:Y:S04]  /*2e950*/  LDSM.16.M88.4 R4, [R29+UR4] ;  /* 0x000000041d04783b */ /* 0x004e280008000200 */
[----:B------:R-:W-:Y:S04]  /*2e960*/  LDSM.16.MT88.4 R12, [R3+UR6+0x8000] ;  /* 0x00800006030c783b */ /* 0x000fe80008004200 */
[----:B------:R-:W-:Y:S04]  /*2e970*/  LDSM.16.MT88.4 R8, [R20+UR6+0x8000] ;  /* 0x008000061408783b */ /* 0x000fe80008004200 */
[----:B0-----:R-:W-:Y:S01]  /*2e980*/  STL.64 [R1+0x210], R4 ;  /* 0x0002100401007387 */ /* 0x001fe20000100a00 */
[----:B------:R-:W-:-:S03]  /*2e990*/  IMAD.MOV.U32 R2, RZ, RZ, R4 ;  /* 0x000000ffff027224 */ /* 0x000fc600078e0004 */
[----:B------:R-:W-:Y:S01]  /*2e9a0*/  STL.64 [R1+0x218], R6 ;  /* 0x0002180601007387 */ /* 0x000fe20000100a00 */
[----:B------:R-:W-:-:S03]  /*2e9b0*/  IMAD.MOV.U32 R0, RZ, RZ, R5 ;  /* 0x000000ffff007224 */ /* 0x000fc600078e0005 */
[----:B------:R-:W0:Y:S04]  /*2e9c0*/  LDSM.16.MT88.4 R4, [R17+UR6+0x8000] ;  /* 0x008000061104783b */ /* 0x000e280008004200 */
[----:B0-----:R-:W-:Y:S04]  /*2e9d0*/  STL.64 [R1+0x43a8], R6 ;  /* 0x0043a80601007387 */ /* 0x001fe80000100a00 */
[----:B------:R-:W-:Y:S04]  /*2e9e0*/  STL.64 [R1+0x43a0], R4 ;  /* 0x0043a00401007387 */ /* 0x000fe80000100a00 */
[----:B------:R-:W-:Y:S04]  /*2e9f0*/  LDSM.16.MT88.4 R4, [R18+UR6+0x8080] ;  /* 0x008080061204783b */ /* 0x000fe80008004200 */
[----:B------:R-:W0:Y:S04]  /*2ea00*/  LDSM.16.MT88.4 R16, [R17+UR6+0x8080] ;  /* 0x008080061110783b */ /* 0x000e280008004200 */
[----:B------:R-:W-:Y:S04]  /*2ea10*/  STL.64 [R1+0x4398], R14 ;  /* 0x0043980e01007387 */ /* 0x000fe80000100a00 */
[----:B------:R-:W-:Y:S04]  /*2ea20*/  STL.64 [R1+0x4390], R12 ;  /* 0x0043900c01007387 */ /* 0x000fe80000100a00 */
[----:B0-----:R0:W-:Y:S04]  /*2ea30*/  STL.64 [R1+0x4378], R18 ;  /* 0x0043781201007387 */ /* 0x0011e80000100a00 */
[----:B------:R-:W-:Y:S04]  /*2ea40*/  STL.64 [R1], R4 ;  /* 0x0000000401007387 */ /* 0x000fe80000100a00 */
[----:B------:R-:W-:Y:S04]  /*2ea50*/  STL.64 [R1+0x8], R6 ;  /* 0x0000080601007387 */ /* 0x000fe80000100a00 */
[----:B------:R1:W-:Y:S04]  /*2ea60*/  STL.64 [R1+0x4370], R16 ;  /* 0x0043701001007387 */ /* 0x0003e80000100a00 */
[----:B------:R-:W-:Y:S01]  /*2ea70*/  LDSM.16.M88.4 R4, [R29+UR4+0x400] ;  /* 0x000400041d04783b */ /* 0x000fe20008000200 */
[----:B0-----:R-:W-:-:S02]  /*2ea80*/  IMAD.MOV.U32 R18, RZ, RZ, R22 ;  /* 0x000000ffff127224 */ /* 0x001fc400078e0016 */
[----:B------:R-:W-:Y:S02]  /*2ea90*/  IMAD.MOV.U32 R19, RZ, RZ, R21 ;  /* 0x000000ffff137224 */ /* 0x000fe400078e0015 */
[----:B-1----:R-:W-:Y:S02]  /*2eaa0*/  IMAD.MOV.U32 R17, RZ, RZ, R23 ;  /* 0x000000ffff117224 */ /* 0x002fe400078e0017 */
[----:B------:R-:W0:Y:S01]  /*2eab0*/  LDSM.16.MT88.4 R20, [R20+UR6+0x8080] ;  /* 0x008080061414783b */ /* 0x000e220008004200 */
[----:B------:R-:W-:-:S03]  /*2eac0*/  IMAD.MOV.U32 R16, RZ, RZ, R24 ;  /* 0x000000ffff107224 */ /* 0x000fc600078e0018 */
[----:B------:R-:W1:Y:S04]  /*2ead0*/  LDSM.16.MT88.4 R24, [R3+UR6+0x8080] ;  /* 0x008080060318783b */ /* 0x000e680008004200 */
[----:B0-----:R-:W-:Y:S04]  /*2eae0*/  STL.64 [R1+0x4368], R22 ;  /* 0x0043681601007387 */ /* 0x001fe80000100a00 */
[----:B------:R0:W-:Y:S04]  /*2eaf0*/  STL.64 [R1+0x4360], R20 ;  /* 0x0043601401007387 */ /* 0x0001e80000100a00 */
[----:B0-----:R-:W2:Y:S04]  /*2eb00*/  LDL.LU.64 R20, [R1+0x1210] ;  /* 0x0012100001147983 */ /* 0x001ea80000300a00 */
[----:B------:R-:W2:Y:S04]  /*2eb10*/  LDL.LU.64 R22, [R1+0x1218] ;  /* 0x0012180001167983 */ /* 0x000ea80000300a00 */
[----:B------:R-:W3:Y:S04]  /*2eb20*/  LDL.LU.64 R12, [R1+0x870] ;  /* 0x00087000010c7983 */ /* 0x000ee80000300a00 */
[----:B------:R-:W3:Y:S04]  /*2eb30*/  LDL.LU.64 R14, [R1+0x878] ;  /* 0x00087800010e7983 */ /* 0x000ee80000300a00 */
[----:B-1----:R-:W-:Y:S04]  /*2eb40*/  STL.64 [R1+0x4350], R26 ;  /* 0x0043501a01007387 */ /* 0x002fe80000100a00 */
[----:B------:R0:W-:Y:S04]  /*2eb50*/  STL.64 [R1+0x4348], R24 ;  /* 0x0043481801007387 */ /* 0x0001e80000100a00 */
[----:B------:R-:W-:Y:S04]  /*2eb60*/  STL.64 [R1+0x200], R4 ;  /* 0x0002000401007387 */ /* 0x000fe80000100a00 */
[----:B------:R-:W-:Y:S04]  /*2eb70*/  STL.64 [R1+0x208], R6 ;  /* 0x0002080601007387 */ /* 0x000fe80000100a00 */
[----:B------:R-:W1:Y:S01]  /*2eb80*/  LDSM.16.M88.4 R4, [R29+UR4+0x800] ;  /* 0x000800041d04783b */ /* 0x000e620008000200 */
[----:B0-----:R-:W-:-:S02]  /*2eb90*/  IMAD.MOV.U32 R24, RZ, RZ, R2 ;  /* 0x000000ffff187224 */ /* 0x001fc400078e0002 */
[----:B------:R-:W-:Y:S01]  /*2eba0*/  IMAD.MOV.U32 R25, RZ, RZ, R0 ;  /* 0x000000ffff197224 */ /* 0x000fe200078e0000 */
[----:B-1----:R-:W-:Y:S01]  /*2ebb0*/  STL.64 [R1+0x1f0], R4 ;  /* 0x0001f00401007387 */ /* 0x002fe20000100a00 */
[----:B------:R-:W-:-:S03]  /*2ebc0*/  IMAD.MOV.U32 R2, RZ, RZ, R4 ;  /* 0x000000ffff027224 */ /* 0x000fc600078e0004 */
[----:B------:R-:W-:Y:S01]  /*2ebd0*/  STL.64 [R1+0x1f8], R6 ;  /* 0x0001f80601007387 */ /* 0x000fe20000100a00 */
[----:B------:R-:W-:-:S03]  /*2ebe0*/  IMAD.MOV.U32 R0, RZ, RZ, R5 ;  /* 0x000000ffff007224 */ /* 0x000fc600078e0005 */
[----:B------:R-:W0:Y:S04]  /*2ebf0*/  LDSM.16.M88.4 R4, [R29+UR4+0xc00] ;  /* 0x000c00041d04783b */ /* 0x000e280008000200 */
[----:B------:R-:W-:Y:S04]  /*2ec00*/  STL [R1+0x430c], R0 ;  /* 0x00430c0001007387 */ /* 0x000fe80000100800 */
[----:B------:R-:W-:Y:S04]  /*2ec10*/  STL [R1+0x4308], R2 ;  /* 0x0043080201007387 */ /* 0x000fe80000100800 */
[----:B0-----:R-:W-:Y:S04]  /*2ec20*/  STL.64 [R1+0x1e0], R4 ;  /* 0x0001e00401007387 */ /* 0x001fe80000100a00 */
[----:B------:R0:W-:Y:S01]  /*2ec30*/  STL.64 [R1+0x1e8], R6 ;  /* 0x0001e80601007387 */ /* 0x0001e20000100a00 */
[----:B------:R-:W-:-:S02]  /*2ec40*/  IMAD.MOV.U32 R28, RZ, RZ, R4 ;  /* 0x000000ffff1c7224 */ /* 0x000fc400078e0004 */
[----:B------:R-:W-:Y:S01]  /*2ec50*/  IMAD.MOV.U32 R3, RZ, RZ, R5 ;  /* 0x000000ffff037224 */ /* 0x000fe200078e0005 */
[----:B0-----:R-:W3:Y:S04]  /*2ec60*/  LDL.LU.64 R6, [R1+0x43a8] ;  /* 0x0043a80001067983 */ /* 0x001ee80000300a00 */
[----:B------:R-:W3:Y:S04]  /*2ec70*/  LDL.LU.64 R4, [R1+0x43a0] ;  /* 0x0043a00001047983 */ /* 0x000ee80000300a00 */
[----:B------:R-:W-:Y:S04]  /*2ec80*/  STL [R1+0x4358], R3 ;  /* 0x0043580301007387 */ /* 0x000fe80000100800 */
[----:B------:R-:W-:Y:S04]  /*2ec90*/  STL [R1+0x4334], R28 ;  /* 0x0043341c01007387 */ /* 0x000fe80000100800 */
[----:B------:R-:W-:Y:S01]  /*2eca0*/  STL [R1+0x4330], R29 ;  /* 0x0043301d01007387 */ /* 0x000fe20000100800 */
[-C--:B--2---:R-:W-:Y:S06]  /*2ecb0*/  HMMA.16816.F32.BF16 R20, R16, R24.reuse, R20 ;  /* 0x000000181014723c */ /* 0x084fec0000041814 */
[----:B---3--:R-:W-:Y:S01]  /*2ecc0*/  HMMA.16816.F32.BF16 R16, R4, R24, R12 ;  /* 0x000000180410723c */ /* 0x008fe2000004180c */
[----:B------:R-:W2:-:S15]  /*2ecd0*/  LDL.LU.64 R12, [R1+0x650] ;  /* 0x00065000010c7983 */ /* 0x000e9e0000300a00 */
[----:B------:R-:W-:-:S01]  /*2ece0*/  NOP ;  /* 0x0000000000007918 */ /* 0x000fc20000000000 */
[----:B------:R-:W-:Y:S04]  /*2ecf0*/  STL.64 [R1+0x1210], R20 ;  /* 0x0012101401007387 */ /* 0x000fe80000100a00 */
[----:B------:R-:W-:Y:S04]  /*2ed00*/  STL.64 [R1+0x1218], R22 ;  /* 0x0012181601007387 */ /* 0x000fe80000100a00 */
[----:B------:R-:W2:Y:S04]  /*2ed10*/  LDL.LU.64 R14, [R1+0x658] ;  /* 0x00065800010e7983 */ /* 0x000ea80000300a00 */
[----:B------:R0:W-:Y:S04]  /*2ed20*/  STL.64 [R1+0x15b0], R16 ;  /* 0x0015b01001007387 */ /* 0x0001e80000100a00 */
[----:B------:R1:W-:Y:S04]  /*2ed30*/  STL.64 [R1+0x15b8], R18 ;  /* 0x0015b81201007387 */ /* 0x0003e80000100a00 */
[----:B0-----:R-:W3:Y:S04]  /*2ed40*/  LDL.LU.64 R16, [R1+0x11f0] ;  /* 0x0011f00001107983 */ /* 0x001ee80000300a00 */
[----:B-1----:R-:W4:Y:S04]  /*2ed50*/  LDL.LU.64 R18, [R1+0x11f8] ;  /* 0x0011f80001127983 */ /* 0x002f280000300a00 */
[----:B----4-:R-:W-:Y:S04]  /*2ed60*/  STL.64 [R1+0x4388], R18 ;  /* 0x0043881201007387 */ /* 0x010fe80000100a00 */
[----:B---3--:R0:W-:Y:S04]  /*2ed70*/  STL.64 [R1+0x4380], R16 ;  /* 0x0043801001007387 */ /* 0x0081e80000100a00 */
[----:B0-----:R-:W3:Y:S04]  /*2ed80*/  LDL.LU.64 R16, [R1+0x430] ;  /* 0x0004300001107983 */ /* 0x001ee80000300a00 */
[----:B------:R-:W3:Y:S04]  /*2ed90*/  LDL.LU.64 R18, [R1+0x438] ;  /* 0x0004380001127983 */ /* 0x000ee80000300a00 */
[----:B------:R-:W4:Y:S04]  /*2eda0*/  LDL.LU.64 R20, [R1+0x670] ;  /* 0x0006700001147983 */ /* 0x000f280000300a00 */
[----:B------:R-:W4:Y:S04]  /*2edb0*/  LDL.LU.64 R22, [R1+0x678] ;  /* 0x0006780001167983 */ /* 0x000f280000300a00 */
[----:B------:R-:W-:Y:S04]  /*2edc0*/  STL.64 [R1+0x4328], R6 ;  /* 0x0043280601007387 */ /* 0x000fe80000100a00 */
[----:B------:R0:W-:Y:S04]  /*2edd0*/  STL.64 [R1+0x4320], R4 ;  /* 0x0043200401007387 */ /* 0x0001e80000100a00 */
[----:B0-----:R-:W3:Y:S04]  /*2ede0*/  LDL.LU.64 R4, [R1+0x10] ;  /* 0x0000100001047983 */ /* 0x001ee80000300a00 */
[----:B------:R-:W4:Y:S01]  /*2edf0*/  LDL.LU.64 R6, [R1+0x18] ;  /* 0x0000180001067983 */ /* 0x000f220000300a00 */
[----:B--2---:R-:W-:Y:S03]  /*2ee00*/  HMMA.16816.F32.BF16 R24, R8, R24, R12 ;  /* 0x000000180818723c */ /* 0x004fe6000004180c */
[----:B----4-:R0:W-:Y:S04]  /*2ee10*/  STL.64 [R1+0x4340], R6 ;  /* 0x0043400601007387 */ /* 0x0101e80000100a00 */
[----:B---3--:R1:W-:Y:S04]  /*2ee20*/  STL.64 [R1+0x4338], R4 ;  /* 0x0043380401007387 */ /* 0x0083e80000100a00 */
[----:B0-----:R-:W2:Y:S04]  /*2ee30*/  LDL.64 R6, [R1+0x8] ;  /* 0x0000080001067983 */ /* 0x001ea80000100a00 */
[----:B-1----:R-:W2:Y:S04]  /*2ee40*/  LDL.64 R4, [R1] ;  /* 0x0000000001047983 */ /* 0x002ea80000100a00 */
[----:B------:R-:W3:Y:S04]  /*2ee50*/  LDL.LU.64 R14, [R1+0x4398] ;  /* 0x00439800010e7983 */ /* 0x000ee80000300a00 */
[----:B------:R-:W3:Y:S04]  /*2ee60*/  LDL.LU.64 R12, [R1+0x4390] ;  /* 0x00439000010c7983 */ /* 0x000ee80000300a00 */
[----:B------:R0:W-:Y:S04]  /*2ee70*/  STL.64 [R1+0x15d0], R24 ;  /* 0x0015d01801007387 */ /* 0x0001e80000100a00 */
[----:B------:R1:W-:Y:S04]  /*2ee80*/  STL.64 [R1+0x15d8], R26 ;  /* 0x0015d81a01007387 */ /* 0x0003e80000100a00 */
[----:B0-----:R-:W4:Y:S04]  /*2ee90*/  LDL.LU.64 R24, [R1+0x450] ;  /* 0x0004500001187983 */ /* 0x001f280000300a00 */
[----:B-1----:R-:W4:Y:S04]  /*2eea0*/  LDL.LU.64 R26, [R1+0x458] ;  /* 0x00045800011a7983 */ /* 0x002f280000300a00 */
[----:B------:R-:W-:Y:S04]  /*2eeb0*/  STL.64 [R1+0x4318], R10 ;  /* 0x0043180a01007387 */ /* 0x000fe80000100a00 */
[----:B------:R0:W-:Y:S04]  /*2eec0*/  STL.64 [R1+0x4310], R8 ;  /* 0x0043100801007387 */ /* 0x0001e80000100a00 */
[----:B0-----:R-:W3:Y:S02]  /*2eed0*/  LDL.LU.64 R8, [R1+0x210] ;  /* 0x0002100001087983 */ /* 0x001ee40000300a00 */
[----:B---3--:R-:W-:-:S15]  /*2eee0*/  HMMA.16816.F32.BF16 R16, R12, R8, R16 ;  /* 0x000000080c10723c */ /* 0x008fde0000041810 */
[----:B------:R-:W-:-:S08]  /*2eef0*/  NOP ;  /* 0x0000000000007918 */ /* 0x000fd00000000000 */
[----:B------:R-:W-:Y:S04]  /*2ef00*/  STL.64 [R1+0x15f0], R16 ;  /* 0x0015f01001007387 */ /* 0x000fe80000100a00 */
[----:B------:R0:W-:Y:S04]  /*2ef10*/  STL.64 [R1+0x15f8], R18 ;  /* 0x0015f81201007387 */ /* 0x0001e80000100a00 */
[----:B0-----:R-:W2:Y:S04]  /*2ef20*/  LDL.LU.64 R18, [R1+0x4388] ;  /* 0x0043880001127983 */ /* 0x001ea80000300a00 */
[----:B------:R-:W2:Y:S04]  /*2ef30*/  LDL.LU.64 R16, [R1+0x4380] ;  /* 0x0043800001107983 */ /* 0x000ea80000300a00 */
[----:B------:R-:W-:Y:S01]  /*2ef40*/  STL [R1+0x435c], R15 ;  /* 0x00435c0f01007387 */ /* 0x000fe20000100800 */
[----:B--2---:R-:W-:-:S15]  /*2ef50*/  HMMA.16816.F32.BF16 R16, R4, R8, R16 ;  /* 0x000000080410723c */ /* 0x004fde0000041810 */
[----:B------:R-:W-:-:S08]  /*2ef60*/  NOP ;  /* 0x0000000000007918 */ /* 0x000fd00000000000 */
[----:B------:R-:W-:Y:S04]  /*2ef70*/  STL.64 [R1+0x1390], R16 ;  /* 0x0013901001007387 */ /* 0x000fe80000100a00 */
[----:B------:R0:W-:Y:S04]  /*2ef80*/  STL.64 [R1+0x1398], R18 ;  /* 0x0013981201007387 */ /* 0x0001e80000100a00 */
[----:B0-----:R-:W2:Y:S04]  /*2ef90*/  LDL.LU.64 R18, [R1+0x4378] ;  /* 0x0043780001127983 */ /* 0x001ea80000300a00 */
[----:B------:R-:W2:Y:S01]  /*2efa0*/  LDL.LU.64 R16, [R1+0x4370] ;  /* 0x0043700001107983 */ /* 0x000ea20000300a00 */
[----:B------:R-:W-:-:S02]  /*2efb0*/  IMAD.MOV.U32 R28, RZ, RZ, R4 ;  /* 0x000000ffff1c7224 */ /* 0x000fc400078e0004 */
[----:B------:R-:W-:Y:S02]  /*2efc0*/  IMAD.MOV.U32 R29, RZ, RZ, R5 ;  /* 0x000000ffff1d7224 */ /* 0x000fe400078e0005 */
[----:B------:R-:W-:Y:S02]  /*2efd0*/  IMAD.MOV.U32 R2, RZ, RZ, R6 ;  /* 0x000000ffff027224 */ /* 0x000fe400078e0006 */
[----:B------:R-:W-:Y:S01]  /*2efe0*/  IMAD.MOV.U32 R0, RZ, RZ, R7 ;  /* 0x000000ffff007224 */ /* 0x000fe200078e0007 */
[----:B------:R-:W3:Y:S04]  /*2eff0*/  LDL.LU.64 R4, [R1+0x230] ;  /* 0x0002300001047983 */ /* 0x000ee80000300a00 */
[----:B------:R-:W3:Y:S01]  /*2f000*/  LDL.LU.64 R6, [R1+0x238] ;  /* 0x0002380001067983 */ /* 0x000ee20000300a00 */
[----:B--2---:R-:W-:-:S15]  /*2f010*/  HMMA.16816.F32.BF16 R20, R16, R8, R20 ;  /* 0x000000081014723c */ /* 0x004fde0000041814 */
[----:B------:R-:W-:-:S08]  /*2f020*/  NOP ;  /* 0x0000000000007918 */ /* 0x000fd00000000000 */
[----:B------:R-:W-:Y:S04]  /*2f030*/  STL.64 [R1+0x13a0], R20 ;  /* 0x0013a01401007387 */ /* 0x000fe80000100a00 */
[----:B------:R0:W-:Y:S04]  /*2f040*/  STL.64 [R1+0x13a8], R22 ;  /* 0x0013a81601007387 */ /* 0x0001e80000100a00 */
[----:B0-----:R-:W4:Y:S04]  /*2f050*/  LDL.LU.64 R22, [R1+0x4368] ;  /* 0x0043680001167983 */ /* 0x001f280000300a00 */
[----:B------:R-:W4:Y:S01]  /*2f060*/  LDL.LU.64 R20, [R1+0x4360] ;  /* 0x0043600001147983 */ /* 0x000f220000300a00 */
[----:B------:R-:W-:-:S02]  /*2f070*/  IMAD.MOV.U32 R15, RZ, RZ, R8 ;  /* 0x000000ffff0f7224 */ /* 0x000fc400078e0008 */
[----:B------:R-:W-:Y:S02]  /*2f080*/  IMAD.MOV.U32 R3, RZ, RZ, R9 ;  /* 0x000000ffff037224 */ /* 0x000fe400078e0009 */
[----:B------:R-:W2:Y:S04]  /*2f090*/  LDL.LU.64 R8, [R1+0x860] ;  /* 0x0008600001087983 */ /* 0x000ea80000300a00 */
[----:B------:R-:W2:Y:S04]  /*2f0a0*/  LDL.LU.64 R10, [R1+0x868] ;  /* 0x00086800010a7983 */ /* 0x000ea80000300a00 */
[----:B------:R-:W-:Y:S04]  /*2f0b0*/  STL.64 [R1+0x42f0], R18 ;  /* 0x0042f01201007387 */ /* 0x000fe80000100a00 */
[----:B------:R0:W-:Y:S02]  /*2f0c0*/  STL.64 [R1+0x42e8], R16 ;  /* 0x0042e81001007387 */ /* 0x0001e40000100a00 */
[----:B0-----:R-:W-:-:S02]  /*2f0d0*/  IMAD.MOV.U32 R16, RZ, RZ, R15 ;  /* 0x000000ffff107224 */ /* 0x001fc400078e000f */
[----:B------:R-:W-:Y:S01]  /*2f0e0*/  IMAD.MOV.U32 R17, RZ, RZ, R3 ;  /* 0x000000ffff117224 */ /* 0x000fe200078e0003 */
[----:B------:R-:W2:Y:S04]  /*2f0f0*/  LDL.LU R15, [R1+0x435c] ;  /* 0x00435c00010f7983 */ /* 0x000ea80000300800 */
[----:B------:R-:W2:Y:S02]  /*2f100*/  LDL.LU R3, [R1+0x4358] ;  /* 0x0043580001037983 */ /* 0x000ea40000300800 */
[----:B----4-:R-:W-:-:S15]  /*2f110*/  HMMA.16816.F32.BF16 R24, R20, R16, R24 ;  /* 0x000000101418723c */ /* 0x010fde0000041818 */
[----:B------:R-:W-:-:S08]  /*2f120*/  NOP ;  /* 0x0000000000007918 */ /* 0x000fd00000000000 */
[----:B------:R-:W-:Y:S04]  /*2f130*/  STL.64 [R1+0x15c0], R24 ;  /* 0x0015c01801007387 */ /* 0x000fe80000100a00 */
[----:B------:R0:W-:Y:S04]  /*2f140*/  STL.64 [R1+0x15c8], R26 ;  /* 0x0015c81a01007387 */ /* 0x0001e80000100a00 */
[----:B0-----:R-:W3:Y:S04]  /*2f150*/  LDL.LU.64 R26, [R1+0x4350] ;  /* 0x00435000011a7983 */ /* 0x001ee80000300a00 */
[----:B------:R-:W3:Y:S04]  /*2f160*/  LDL.LU.64 R24, [R1+0x4348] ;  /* 0x0043480001187983 */ /* 0x000ee80000300a00 */
[----:B------:R-:W-:Y:S04]  /*2f170*/  STL.64 [R1+0x42e0], R22 ;  /* 0x0042e01601007387 */ /* 0x000fe80000100a00 */
[----:B------:R0:W-:Y:S04]  /*2f180*/  STL.64 [R1+0x42d8], R20 ;  /* 0x0042d81401007387 */ /* 0x0001e80000100a00 */
[----:B0-----:R-:W4:Y:S04]  /*2f190*/  LDL.LU.64 R20, [R1+0x1200] ;  /* 0x0012000001147983 */ /* 0x001f280000300a00 */
[----:B------:R-:W4:Y:S01]  /*2f1a0*/  LDL.LU.64 R22, [R1+0x1208] ;  /* 0x0012080001167983 */ /* 0x000f220000300a00 */
[----:B---3--:R-:W-:Y:S03]  /*2f1b0*/  HMMA.16816.F32.BF16 R16, R24, R16, R4 ;  /* 0x000000101810723c */ /* 0x008fe60000041804 */
[----:B------:R-:W4:Y:S04]  /*2f1c0*/  LDL.LU.64 R6, [R1+0x4340] ;  /* 0x0043400001067983 */ /* 0x000f280000300a00 */
[----:B------:R-:W3:-:S15]  /*2f1d0*/  LDL.LU.64 R4, [R1+0x4338] ;  /* 0x0043380001047983 */ /* 0x000ede0000300a00 */
[----:B------:R-:W-:-:S01]  /*2f1e0*/  NOP ;  /* 0x0000000000007918 */ /* 0x000fc20000000000 */
[----:B------:R0:W-:Y:S04]  /*2f1f0*/  STL.64 [R1+0x1610], R16 ;  /* 0x0016101001007387 */ /* 0x0001e80000100a00 */
[----:B------:R-:W-:Y:S01]  /*2f200*/  STL.64 [R1+0x1618], R18 ;  /* 0x0016181201007387 */ /* 0x000fe20000100a00 */
[----:B0-----:R-:W-:Y:S02]  /*2f210*/  IMAD.MOV.U32 R16, RZ, RZ, R28 ;  /* 0x000000ffff107224 */ /* 0x001fe400078e001c */
[----:B------:R-:W-:Y:S01]  /*2f220*/  IMAD.MOV.U32 R17, RZ, RZ, R29 ;  /* 0x000000ffff117224 */ /* 0x000fe200078e001d */
[----:B------:R-:W2:Y:S04]  /*2f230*/  LDL.LU R28, [R1+0x4334] ;  /* 0x00433400011c7983 */ /* 0x000ea80000300800 */
[----:B------:R-:W2:Y:S04]  /*2f240*/  LDL.LU R29, [R1+0x4330] ;  /* 0x00433000011d7983 */ /* 0x000ea80000300800 */
[----:B------:R-:W-:Y:S04]  /*2f250*/  STL.64 [R1+0x42d0], R26 ;  /* 0x0042d01a01007387 */ /* 0x000fe80000100a00 */
[----:B------:R0:W-:Y:S04]  /*2f260*/  STL.64 [R1+0x42c8], R24 ;  /* 0x0042c81801007387 */ /* 0x0001e80000100a00 */
[----:B0-----:R-:W4:Y:S01]  /*2f270*/  LDL.LU.64 R24, [R1+0x200] ;  /* 0x0002000001187983 */ /* 0x001f220000300a00 */
[----:B------:R-:W-:-:S02]  /*2f280*/  IMAD.MOV.U32 R18, RZ, RZ, R2 ;  /* 0x000000ffff127224 */ /* 0x000fc400078e0002 */
[----:B------:R-:W-:Y:S02]  /*2f290*/  IMAD.MOV.U32 R19, RZ, RZ, R0 ;  /* 0x000000ffff137224 */ /* 0x000fe400078e0000 */
[----:B---3--:R-:W-:Y:S02]  /*2f2a0*/  IMAD.MOV.U32 R0, RZ, RZ, R4 ;  /* 0x000000ffff007224 */ /* 0x008fe400078e0004 */
[----:B------:R-:W-:Y:S01]  /*2f2b0*/  IMAD.MOV.U32 R2, RZ, RZ, R5 ;  /* 0x000000ffff027224 */ /* 0x000fe200078e0005 */
[----:B----4-:R-:W-:-:S15]  /*2f2c0*/  HMMA.16816.F32.BF16 R20, R4, R24, R20 ;  /* 0x000000180414723c */ /* 0x010fde0000041814 */
[----:B------:R-:W-:-:S08]  /*2f2d0*/  NOP ;  /* 0x0000000000007918 */ /* 0x000fd00000000000 */
[----:B------:R-:W-:Y:S04]  /*2f2e0*/  STL.64 [R1+0x11f0], R20 ;  /* 0x0011f01401007387 */ /* 0x000fe80000100a00 */
[----:B------:R0:W-:Y:S02]  /*2f2f0*/  STL.64 [R1+0x11f8], R22 ;  /* 0x0011f81601007387 */ /* 0x0001e40000100a00 */
[----:B0-----:R-:W-:Y:S02]  /*2f300*/  IMAD.MOV.U32 R23, RZ, RZ, R6 ;  /* 0x000000ffff177224 */ /* 0x001fe400078e0006 */
[----:B------:R-:W-:Y:S02]  /*2f310*/  IMAD.MOV.U32 R22, RZ, RZ, R7 ;  /* 0x000000ffff167224 */ /* 0x000fe400078e0007 */
[----:B------:R-:W2:Y:S04]  /*2f320*/  LDL.LU.64 R6, [R1+0x4328] ;  /* 0x0043280001067983 */ /* 0x000ea80000300a00 */
[----:B------:R-:W2:Y:S01]  /*2f330*/  LDL.LU.64 R4, [R1+0x4320] ;  /* 0x0043200001047983 */ /* 0x000ea20000300a00 */
[----:B------:R-:W-:-:S02]  /*2f340*/  IMAD.MOV.U32 R21, RZ, RZ, R24 ;  /* 0x000000ffff157224 */ /* 0x000fc400078e0018 */
[----:B------:R-:W-:Y:S01]  /*2f350*/  IMAD.MOV.U32 R20, RZ, RZ, R25 ;  /* 0x000000ffff147224 */ /* 0x000fe200078e0019 */
[----:B--2---:R-:W-:-:S15]  /*2f360*/  HMMA.16816.F32.BF16 R8, R4, R24, R8 ;  /* 0x000000180408723c */ /* 0x004fde0000041808 */
[----:B------:R-:W-:-:S08]  /*2f370*/  NOP ;  /* 0x0000000000007918 */ /* 0x000fd00000000000 */
[----:B------:R-:W-:Y:S04]  /*2f380*/  STL.64 [R1+0x1380], R8 ;  /* 0x0013800801007387 */ /* 0x000fe80000100a00 */
[----:B------:R0:W-:Y:S04]  /*2f390*/  STL.64 [R1+0x1388], R10 ;  /* 0x0013880a01007387 */ /* 0x0001e80000100a00 */
[----:B0-----:R-:W2:Y:S04]  /*2f3a0*/  LDL.LU.64 R10, [R1+0x4318] ;  /* 0x00431800010a7983 */ /* 0x001ea80000300a00 */
[----:B------:R-:W2:Y:S04]  /*2f3b0*/  LDL.LU.64 R8, [R1+0x4310] ;  /* 0x0043100001087983 */ /* 0x000ea80000300a00 */
[----:B------:R-:W2:Y:S04]  /*2f3c0*/  LDL.LU.64 R24, [R1+0x640] ;  /* 0x0006400001187983 */ /* 0x000ea80000300a00 */
[----:B------:R-:W2:Y:S04]  /*2f3d0*/  LDL.LU.64 R26, [R1+0x648] ;  /* 0x00064800011a7983 */ /* 0x000ea80000300a00 */
[----:B------:R0:W-:Y:S04]  /*2f3e0*/  STL.64 [R1+0x4110], R6 ;  /* 0x0041100601007387 */ /* 0x0001e80000100a00 */
[----:B------:R1:W-:Y:S01]  /*2f3f0*/  STL.64 [R1+0x4108], R4 ;  /* 0x0041080401007387 */ /* 0x0003e20000100a00 */
[----:B0-----:R-:W-:-:S02]  /*2f400*/  IMAD.MOV.U32 R6, RZ, RZ, R23 ;  /* 0x000000ffff067224 */ /* 0x001fc400078e0017 */
[----:B------:R-:W-:Y:S02]  /*2f410*/  IMAD.MOV.U32 R7, RZ, RZ, R22 ;  /* 0x000000ffff077224 */ /* 0x000fe400078e0016 */
[----:B-1----:R-:W-:Y:S02]  /*2f420*/  IMAD.MOV.U32 R4, RZ, RZ, R0 ;  /* 0x000000ffff047224 */ /* 0x002fe400078e0000 */
[----:B------:R-:W-:Y:S01]  /*2f430*/  IMAD.MOV.U32 R5, RZ, RZ, R2 ;  /* 0x000000ffff057224 */ /* 0x000fe200078e0002 */
[----:B------:R-:W3:Y:S04]  /*2f440*/  LDL.LU R0, [R1+0x430c] ;  /* 0x00430c0001007983 */ /* 0x000ee80000300800 */
[----:B------:R-:W4:Y:S04]  /*2f450*/  LDL.LU R2, [R1+0x4308] ;  /* 0x0043080001027983 */ /* 0x000f280000300800 */
[----:B------:R-:W-:Y:S04]  /*2f460*/  STL.64 [R1+0x42b8], R6 ;  /* 0x0042b80601007387 */ /* 0x000fe80000100a00 */
[----:B------:R0:W-:Y:S02]  /*2f470*/  STL.64 [R1+0x42b0], R4 ;  /* 0x0042b00401007387 */ /* 0x0001e40000100a00 */
[----:B0-----:R-:W-:-:S02]  /*2f480*/  IMAD.MOV.U32 R4, RZ, RZ, R21 ;  /* 0x000000ffff047224 */ /* 0x001fc400078e0015 */
[----:B------:R-:W-:Y:S02]  /*2f490*/  IMAD.MOV.U32 R5, RZ, RZ, R20 ;  /* 0x000000ffff057224 */ /* 0x000fe400078e0014 */
[----:B------:R-:W3:Y:S04]  /*2f4a0*/  LDL.LU.64 R20, [R1+0x660] ;  /* 0x0006600001147983 */ /* 0x000ee80000300a00 */
[----:B------:R-:W4:Y:S01]  /*2f4b0*/  LDL.LU.64 R22, [R1+0x668] ;  /* 0x0006680001167983 */ /* 0x000f220000300a00 */
[----:B--2---:R-:W-:Y:S03]  /*2f4c0*/  HMMA.16816.F32.BF16 R24, R8, R4, R24 ;  /* 0x000000040818723c */ /* 0x004fe60000041818 */
[----:B----4-:R-:W-:Y:S04]  /*2f4d0*/  STL.64 [R1+0x4300], R22 ;  /* 0x0043001601007387 */ /* 0x010fe80000100a00 */
[----:B---3--:R0:W-:Y:S04]  /*2f4e0*/  STL.64 [R1+0x42f8], R20 ;  /* 0x0042f81401007387 */ /* 0x0081e80000100a00 */
[----:B0-----:R-:W2:Y:S04]  /*2f4f0*/  LDL.LU.64 R20, [R1+0x1010] ;  /* 0x0010100001147983 */ /* 0x001ea80000300a00 */
[----:B------:R-:W2:Y:S04]  /*2f500*/  LDL.LU.64 R22, [R1+0x1018] ;  /* 0x0010180001167983 */ /* 0x000ea80000300a00 */
[----:B------:R-:W-:Y:S04]  /*2f510*/  STL.64 [R1+0x3f38], R10 ;  /* 0x003f380a01007387 */ /* 0x000fe80000100a00 */
[----:B------:R0:W-:Y:S04]  /*2f520*/  STL.64 [R1+0x3f30], R8 ;  /* 0x003f300801007387 */ /* 0x0001e80000100a00 */
[----:B------:R1:W-:Y:S04]  /*2f530*/  STL.64 [R1+0x13f0], R24 ;  /* 0x0013f01801007387 */ /* 0x0003e80000100a00 */
[----:B------:R3:W-:Y:S01]  /*2f540*/  STL.64 [R1+0x13f8], R26 ;  /* 0x0013f81a01007387 */ /* 0x0007e20000100a00 */
[----:B0-----:R-:W-:-:S02]  /*2f550*/  IMAD.MOV.U32 R8, RZ, RZ, R28 ;  /* 0x000000ffff087224 */ /* 0x001fc400078e001c */
[----:B------:R-:W-:Y:S01]  /*2f560*/  IMAD.MOV.U32 R9, RZ, RZ, R3 ;  /* 0x000000ffff097224 */ /* 0x000fe200078e0003 */
[----:B-1----:R-:W4:Y:S04]  /*2f570*/  LDL.LU.64 R24, [R1+0x440] ;  /* 0x0004400001187983 */ /* 0x002f280000300a00 */
[----:B---3--:R-:W4:Y:S04]  /*2f580*/  LDL.LU.64 R26, [R1+0x448] ;  /* 0x00044800011a7983 */ /* 0x008f280000300a00 */
[----:B------:R0:W-:Y:S04]  /*2f590*/  STL.64 [R1+0x42c0], R8 ;  /* 0x0042c00801007387 */ /* 0x0001e80000100a00 */
[----:B0-----:R-:W3:Y:S04]  /*2f5a0*/  LDL.LU.64 R8, [R1+0x420] ;  /* 0x0004200001087983 */ /* 0x001ee80000300a00 */
[----:B------:R-:W3:Y:S01]  /*2f5b0*/  LDL.LU.64 R10, [R1+0x428] ;  /* 0x00042800010a7983 */ /* 0x000ee20000300a00 */
[-C--:B--2---:R-:W-:Y:S06]  /*2f5c0*/  HMMA.16816.F32.BF16 R16, R16, R4.reuse, R20 ;  /* 0x000000041010723c */ /* 0x084fec0000041814 */
[----:B---3--:R-:W-:-:S15]  /*2f5d0*/  HMMA.16816.F32.BF16 R8, R12, R4, R8 ;  /* 0x000000040c08723c */ /* 0x008fde0000041808 */
[----:B------:R-:W-:-:S08]  /*2f5e0*/  NOP ;  /* 0x0000000000007918 */ /* 0x000fd00000000000 */
[----:B------:R0:W-:Y:S04]  /*2f5f0*/  STL.64 [R1+0x15e0], R8 ;  /* 0x0015e00801007387 */ /* 0x0001e80000100a00 */
[----:B------:R1:W-:Y:S04]  /*2f600*/  STL.64 [R1+0x15e8], R10 ;  /* 0x0015e80a01007387 */ /* 0x0003e80000100a00 */
[----:B0-----:R-:W2:Y:S04]  /*2f610*/  LDL.LU.64 R8, [R1+0x220] ;  /* 0x0002200001087983 */ /* 0x001ea80000300a00 */
[----:B-1----:R-:W2:Y:S04]  /*2f620*/  LDL.LU.64 R10, [R1+0x228] ;  /* 0x00022800010a7983 */ /* 0x002ea80000300a00 */
[----:B------:R-:W-:Y:S04]  /*2f630*/  STL.64 [R1+0x3d48], R14 ;  /* 0x003d480e01007387 */ /* 0x000fe80000100a00 */
[----:B------:R0:W-:Y:S04]  /*2f640*/  STL.64 [R1+0x3d40], R12 ;  /* 0x003d400c01007387 */ /* 0x0001e80000100a00 */
[----:B0-----:R-:W3:Y:S04]  /*2f650*/  LDL.LU.64 R12, [R1+0x11d0] ;  /* 0x0011d000010c7983 */ /* 0x001ee80000300a00 */
[----:B------:R-:W3:Y:S04]  /*2f660*/  LDL.LU.64 R14, [R1+0x11d8] ;  /* 0x0011d800010e7983 */ /* 0x000ee80000300a00 */
[----:B------:R-:W4:Y:S04]  /*2f670*/  LDL.LU.64 R22, [R1+0x4300] ;  /* 0x0043000001167983 */ /* 0x000f280000300a00 */
[----:B------:R-:W4:Y:S04]  /*2f680*/  LDL.LU.64 R20, [R1+0x42f8] ;  /* 0x0042f80001147983 */ /* 0x000f280000300a00 */
[----:B------:R-:W-:Y:S04]  /*2f690*/  STL.64 [R1+0x1220], R16 ;  /* 0x0012201001007387 */ /* 0x000fe80000100a00 */
[----:B------:R0:W-:Y:S04]  /*2f6a0*/  STL.64 [R1+0x1228], R18 ;  /* 0x0012281201007387 */ /* 0x0001e80000100a00 */
[----:B0-----:R-:W4:Y:S04]  /*2f6b0*/  LDL.LU.64 R18, [R1+0x42f0] ;  /* 0x0042f00001127983 */ /* 0x001f280000300a00 */
[----:B------:R-:W4:Y:S02]  /*2f6c0*/  LDL.LU.64 R16, [R1+0x42e8] ;  /* 0x0042e80001107983 */ /* 0x000f240000300a00 */
[----:B----4-:R-:W-:-:S15]  /*2f6d0*/  HMMA.16816.F32.BF16 R20, R16, R4, R20 ;  /* 0x000000041014723c */ /* 0x010fde0000041814 */
[----:B------:R-:W-:-:S08]  /*2f6e0*/  NOP ;  /* 0x0000000000007918 */ /* 0x000fd00000000000 */
[----:B------:R-:W-:Y:S04]  /*2f6f0*/  STL.64 [R1+0x1240], R20 ;  /* 0x0012401401007387 */ /* 0x000fe80000100a00 */
[----:B------:R0:W-:Y:S04]  /*2f700*/  STL.64 [R1+0x1248], R22 ;  /* 0x0012481601007387 */ /* 0x0001e80000100a00 */
[----:B0-----:R-:W4:Y:S04]  /*2f710*/  LDL.LU.64 R22, [R1+0x42e0] ;  /* 0x0042e00001167983 */ /* 0x001f280000300a00 */
[----:B------:R-:W4:Y:S04]  /*2f720*/  LDL.LU.64 R20, [R1+0x42d8] ;  /* 0x0042d80001147983 */ /* 0x000f280000300a00 */
[----:B------:R-:W-:Y:S04]  /*2f730*/  STL [R1+0x3a2c], R16 ;  /* 0x003a2c1001007387 */ /* 0x000fe80000100800 */
[----:B------:R-:W-:Y:S04]  /*2f740*/  STL [R1+0x3a28], R17 ;  /* 0x003a281101007387 */ /* 0x000fe80000100800 */
[----:B------:R-:W-:Y:S04]  /*2f750*/  STL [R1+0x3a24], R18 ;  /* 0x003a241201007387 */ /* 0x000fe80000100800 */
[----:B------:R-:W-:Y:S01]  /*2f760*/  STL [R1+0x3a20], R19 ;  /* 0x003a201301007387 */ /* 0x000fe20000100800 */
[----:B----4-:R-:W-:-:S15]  /*2f770*/  HMMA.16816.F32.BF16 R24, R20, R4, R24 ;  /* 0x000000041418723c */ /* 0x010fde0000041818 */
[----:B------:R-:W-:-:S08]  /*2f780*/  NOP ;  /* 0x0000000000007918 */ /* 0x000fd00000000000 */
[----:B------:R-:W-:Y:S04]  /*2f790*/  STL.64 [R1+0x1400], R24 ;  /* 0x0014001801007387 */ /* 0x000fe80000100a00 */
[----:B------:R0:W-:Y:S04]  /*2f7a0*/  STL.64 [R1+0x1408], R26 ;  /* 0x0014081a01007387 */ /* 0x0001e80000100a00 */
[----:B0-----:R-:W2:Y:S04]  /*2f7b0*/  LDL.LU.64 R26, [R1+0x42d0] ;  /* 0x0042d000011a7983 */ /* 0x001ea80000300a00 */
[----:B------:R-:W2:Y:S04]  /*2f7c0*/  LDL.LU.64 R24, [R1+0x42c8] ;  /* 0x0042c80001187983 */ /* 0x000ea80000300a00 */
[----:B------:R-:W-:Y:S04]  /*2f7d0*/  STL.64 [R1+0x37e8], R22 ;  /* 0x0037e81601007387 */ /* 0x000fe80000100a00 */
[----:B------:R0:W-:Y:S04]  /*2f7e0*/  STL.64 [R1+0x37e0], R20 ;  /* 0x0037e01401007387 */ /* 0x0001e80000100a00 */
[----:B0-----:R-:W4:Y:S04]  /*2f7f0*/  LDL.LU.64 R20, [R1+0x11e0] ;  /* 0x0011e00001147983 */ /* 0x001f280000300a00 */
[----:B------:R-:W4:Y:S01]  /*2f800*/  LDL.LU.64 R22, [R1+0x11e8] ;  /* 0x0011e80001167983 */ /* 0x000f220000300a00 */
[----:B--2---:R-:W-:Y:S03]  /*2f810*/  HMMA.16816.F32.BF16 R4, R24, R4, R8 ;  /* 0x000000041804723c */ /* 0x004fe60000041808 */
[----:B------:R-:W3:-:S15]  /*2f820*/  LDL.LU.64 R8, [R1+0x42c0] ;  /* 0x0042c00001087983 */ /* 0x000ede0000300a00 */
[----:B------:R-:W-:-:S05]  /*2f830*/  NOP ;  /* 0x0000000000007918 */ /* 0x000fca0000000000 */
[----:B------:R-:W-:Y:S04]  /*2f840*/  STL.64 [R1+0x1600], R4 ;  /* 0x0016000401007387 */ /* 0x000fe80000100a00 */
[----:B------:R0:W-:Y:S04]  /*2f850*/  STL.64 [R1+0x1608], R6 ;  /* 0x0016080601007387 */ /* 0x0001e80000100a00 */
[----:B0-----:R-:W3:Y:S04]  /*2f860*/  LDL.LU.64 R6, [R1+0x42b8] ;  /* 0x0042b80001067983 */ /* 0x001ee80000300a00 */
[----:B------:R-:W3:Y:S01]  /*2f870*/  LDL.LU.64 R4, [R1+0x42b0] ;  /* 0x0042b00001047983 */ /* 0x000ee20000300a00 */
[----:B------:R-:W-:-:S02]  /*2f880*/  IMAD.MOV.U32 R16, RZ, RZ, R2 ;  /* 0x000000ffff107224 */ /* 0x000fc400078e0002 */
[----:B------:R-:W-:Y:S01]  /*2f890*/  IMAD.MOV.U32 R17, RZ, RZ, R0 ;  /* 0x000000ffff117224 */ /* 0x000fe200078e0000 */
[----:B------:R-:W-:Y:S04]  /*2f8a0*/  STL.64 [R1+0x3650], R26 ;  /* 0x0036501a01007387 */ /* 0x000fe80000100a00 */
[----:B------:R-:W-:Y:S01]  /*2f8b0*/  STL.64 [R1+0x3648], R24 ;  /* 0x0036481801007387 */ /* 0x000fe20000100a00 */
[C---:B---3--:R-:W-:Y:S03]  /*2f8c0*/  HMMA.16816.F32.BF16 R8, R4.reuse, R8, R12 ;  /* 0x000000080408723c */ /* 0x048fe6000004180c */
[----:B------:R-:W0:Y:S03]  /*2f8d0*/  LDSM.16.M88.4 R12, [R29+UR4+0x1000] ;  /* 0x001000041d0c783b */ /* 0x000e260008000200 */
[----:B----4-:R-:W-:Y:S06]  /*2f8e0*/  HMMA.16816.F32.BF16 R16, R4, R16, R20 ;  /* 0x000000100410723c */ /* 0x010fec0000041814 */
[----:B------:R-:W-:Y:S04]  /*2f8f0*/  STL.64 [R1+0x42a8], R6 ;  /* 0x0042a80601007387 */ /* 0x000fe80000100a00 */
[----:B------:R-:W-:-:S13]  /*2f900*/  LDSM.16.M88.4 R20, [R29+UR4+0x2c00] ;  /* 0x002c00041d14783b */ /* 0x000fda0008000200 */
[----:B------:R-:W-:Y:S04]  /*2f910*/  STL.64 [R1+0x670], R16 ;  /* 0x0006701001007387 */ /* 0x000fe80000100a00 */
[----:B------:R-:W-:Y:S04]  /*2f920*/  STL.64 [R1+0x678], R18 ;  /* 0x0006781201007387 */ /* 0x000fe80000100a00 */
[----:B------:R-:W-:Y:S04]  /*2f930*/  STL.64 [R1+0x42a0], R4 ;  /* 0x0042a00401007387 */ /* 0x000fe80000100a00 */
[----:B------:R1:W-:Y:S04]  /*2f940*/  STL.64 [R1+0x660], R8 ;  /* 0x0006600801007387 */ /* 0x0003e80000100a00 */
[----:B------:R-:W-:Y:S04]  /*2f950*/  STL.64 [R1+0x668], R10 ;  /* 0x0006680a01007387 */ /* 0x000fe80000100a00 */
[----:B------:R-:W2:Y:S04]  /*2f960*/  LDSM.16.M88.4 R4, [R29+UR4+0x1c00] ;  /* 0x001c00041d04783b */ /* 0x000ea80008000200 */
[----:B------:R-:W-:Y:S04]  /*2f970*/  LDSM.16.M88.4 R16, [R29+UR4+0x1400] ;  /* 0x001400041d10783b */ /* 0x000fe80008000200 */
[----:B0-----:R-:W-:Y:S01]  /*2f980*/  STL.64 [R1+0x1d0], R12 ;  /* 0x0001d00c01007387 */ /* 0x001fe20000100a00 */
[----:B-1----:R-:W-:-:S03]  /*2f990*/  IMAD.MOV.U32 R8, RZ, RZ, R12 ;  /* 0x000000ffff087224 */ /* 0x002fc600078e000c */
[----:B------:R-:W-:Y:S01]  /*2f9a0*/  STL.64 [R1+0x1d8], R14 ;  /* 0x0001d80e01007387 */ /* 0x000fe20000100a00 */
[----:B------:R-:W-:-:S03]  /*2f9b0*/  IMAD.MOV.U32 R3, RZ, RZ, R13 ;  /* 0x000000ffff037224 */ /* 0x000fc600078e000d */
[----:B------:R-:W0:Y:S01]  /*2f9c0*/  LDSM.16.M88.4 R12, [R29+UR4+0x1800] ;  /* 0x001800041d0c783b */ /* 0x000e220008000200 */
[----:B--2---:R-:W-:Y:S02]  /*2f9d0*/  IMAD.MOV.U32 R10, RZ, RZ, R4 ;  /* 0x000000ffff0a7224 */ /* 0x004fe400078e0004 */
[----:B------:R-:W-:Y:S01]  /*2f9e0*/  IMAD.MOV.U32 R9, RZ, RZ, R5 ;  /* 0x000000ffff097224 */ /* 0x000fe200078e0005 */
[----:B0-----:R-:W-:Y:S04]  /*2f9f0*/  STL.64 [R1+0x1b0], R12 ;  /* 0x0001b00c01007387 */ /* 0x001fe80000100a00 */
[----:B------:R-:W-:Y:S04]  /*2fa00*/  STL.64 [R1+0x1b8], R14 ;  /* 0x0001b80e01007387 */ /* 0x000fe80000100a00 */
[----:B------:R-:W-:Y:S04]  /*2fa10*/  STL.64 [R1+0x1a0], R4 ;  /* 0x0001a00401007387 */ /* 0x000fe80000100a00 */
[----:B------:R-:W-:Y:S04]  /*2fa20*/  STL.64 [R1+0x1a8], R6 ;  /* 0x0001a80601007387 */ /* 0x000fe80000100a00 */
[----:B------:R-:W0:Y:S04]  /*2fa30*/  LDSM.16.M88.4 R4, [R29+UR4+0x2000] ;  /* 0x002000041d04783b */ /* 0x000e280008000200 */
[----:B------:R-:W1:Y:S04]  /*2fa40*/  LDSM.16.M88.4 R12, [R29+UR4+0x2400] ;  /* 0x002400041d0c783b */ /* 0x000e680008000200 */
[----:B0-----:R-:W-:Y:S01]  /*2fa50*/  STL.64 [R1+0x190], R4 ;  /* 0x0001900401007387 */ /* 0x001fe20000100a00 */
[----:B------:R-:W-:-:S03]  /*2fa60*/  IMAD.MOV.U32 R24, RZ, RZ, R4 ;  /* 0x000000ffff187224 */ /* 0x000fc600078e0004 */
[----:B------:R-:W-:Y:S01]  /*2fa70*/  STL.64 [R1+0x198], R6 ;  /* 0x0001980601007387 */ /* 0x000fe20000100a00 */
[----:B------:R-:W-:-:S03]  /*2fa80*/  IMAD.MOV.U32 R11, RZ, RZ, R5 ;  /* 0x000000ffff0b7224 */ /* 0x000fc600078e0005 */
[----:B------:R-:W0:Y:S04]  /*2fa90*/  LDSM.16.M88.4 R4, [R29+UR4+0x2800] ;  /* 0x002800041d04783b */ /* 0x000e280008000200 */
[----:B------:R-:W-:Y:S04]  /*2faa0*/  STL.64 [R1+0x1c0], R16 ;  /* 0x0001c01001007387 */ /* 0x000fe80000100a00 */
[----:B------:R-:W-:Y:S04]  /*2fab0*/  STL.64 [R1+0x1c8], R18 ;  /* 0x0001c81201007387 */ /* 0x000fe80000100a00 */
[----:B-1----:R-:W-:Y:S04]  /*2fac0*/  STL.64 [R1+0x180], R12 ;  /* 0x0001800c01007387 */ /* 0x002fe80000100a00 */
[----:B------:R-:W-:Y:S04]  /*2fad0*/  STL.64 [R1+0x188], R14 ;  /* 0x0001880e01007387 */ /* 0x000fe80000100a00 */
        /* <DEDUP_REMOVED lines=11> */
[----:B------:R-:W-:Y:S04]  /*2fb90*/  LDSM.16.M88.4 R12, [R29+UR4+0x3c00] ;  /* 0x003c00041d0c783b */ /* 0x000fe80008000200 */
[----:B0-----:R-:W-:Y:S04]  /*2fba0*/  STL.64 [R1+0x140], R4 ;  /* 0x0001400401007387 */ /* 0x001fe80000100a00 */
[----:B------:R-:W-:Y:S04]  /*2fbb0*/  STL.64 [R1+0x148], R6 ;  /* 0x0001480601007387 */ /* 0x000fe80000100a00 */
[----:B------:R-:W0:Y:S04]  /*2fbc0*/  LDSM.16.M88.4 R4, [R29+UR4+0x4000] ;  /* 0x004000041d04783b */ /* 0x000e280008000200 */
[----:B-1----:R-:W-:Y:S04]  /*2fbd0*/  STL.64 [R1+0x130], R20 ;  /* 0x0001301401007387 */ /* 0x002fe80000100a00 */
[----:B------:R-:W-:Y:S04]  /*2fbe0*/  STL.64 [R1+0x138], R22 ;  /* 0x0001381601007387 */ /* 0x000fe80000100a00 */
[----:B------:R-:W-:Y:S04]  /*2fbf0*/  LDSM.16.M88.4 R20, [R29+UR4+0x4800] ;  /* 0x004800041d14783b */ /* 0x000fe80008000200 */
[----:B0-----:R-:W-:Y:S04]  /*2fc00*/  STL.64 [R1+0x110], R4 ;  /* 0x0001100401007387 */ /* 0x001fe80000100a00 */
[----:B------:R-:W-:Y:S04]  /*2fc10*/  STL.64 [R1+0x120], R12 ;  /* 0x0001200c01007387 */ /* 0x000fe80000100a00 */
[----:B------:R-:W-:Y:S04]  /*2fc20*/  STL.64 [R1+0x128], R14 ;  /* 0x0001280e01007387 */ /* 0x000fe80000100a00 */
[----:B------:R-:W-:Y:S01]  /*2fc30*/  STL.64 [R1+0x118], R6 ;  /* 0x0001180601007387 */ /* 0x000fe20000100a00 */
[----:B------:R-:W-:-:S03]  /*2fc40*/  IMAD.MOV.U32 R19, RZ, RZ, R5 ;  /* 0x000000ffff137224 */ /* 0x000fc600078e0005 */
[----:B------:R-:W-:Y:S04]  /*2fc50*/  LDSM.16.M88.4 R12, [R29+UR4+0x4c00] ;  /* 0x004c00041d0c783b */ /* 0x000fe80008000200 */
[----:B------:R-:W0:Y:S04]  /*2fc60*/  LDSM.16.M88.4 R4, [R29+UR4+0x4400] ;  /* 0x004400041d04783b */ /* 0x000e280008000200 */
[----:B------:R-:W-:Y:S04]  /*2fc70*/  STL [R1+0x4250], R19 ;  /* 0x0042501301007387 */ /* 0x000fe80000100800 */
[----:B0-----:R-:W-:Y:S04]  /*2fc80*/  STL.64 [R1+0x100], R4 ;  /* 0x0001000401007387 */ /* 0x001fe80000100a00 */
[----:B------:R-:W-:Y:S04]  /*2fc90*/  STL.64 [R1+0x108], R6 ;  /* 0x0001080601007387 */ /* 0x000fe80000100a00 */
[----:B------:R-:W0:Y:S04]  /*2fca0*/  LDSM.16.M88.4 R4, [R29+UR4+0x5000] ;  /* 0x005000041d04783b */ /* 0x000e280008000200 */
[----:B------:R-:W-:Y:S04]  /*2fcb0*/  STL.64 [R1+0xf0], R20 ;  /* 0x0000f01401007387 */ /* 0x000fe80000100a00 */
[----:B------:R-:W-:Y:S04]  /*2fcc0*/  STL.64 [R1+0xf8], R22 ;  /* 0x0000f81601007387 */ /* 0x000fe80000100a00 */
[----:B------:R-:W-:Y:S04]  /*2fcd0*/  LDSM.16.M88.4 R20, [R29+UR4+0x5800] ;  /* 0x005800041d14783b */ /* 0x000fe80008000200 */
[----:B0-----:R-:W-:Y:S04]  /*2fce0*/  STL.64 [R1+0xd0], R4 ;  /* 0x0000d00401007387 */ /* 0x001fe80000100a00 */
[----:B------:R-:W-:Y:S04]  /*2fcf0*/  STL.64 [R1+0xe0], R12 ;  /* 0x0000e00c01007387 */ /* 0x000fe80000100a00 */
[----:B------:R-:W-:Y:S04]  /*2fd00*/  STL.64 [R1+0xe8], R14 ;  /* 0x0000e80e01007387 */ /* 0x000fe80000100a00 */
[----:B------:R-:W0:Y:S04]  /*2fd10*/  LDSM.16.M88.4 R12, [R29+UR4+0x5400] ;  /* 0x005400041d0c783b */ /* 0x000e280008000200 */
[----:B------:R-:W-:Y:S01]  /*2fd20*/  STL.64 [R1+0xd8], R6 ;  /* 0x0000d80601007387 */ /* 0x000fe20000100a00 */
[----:B------:R-:W-:-:S03]  /*2fd30*/  IMAD.MOV.U32 R19, RZ, RZ, R5 ;  /* 0x000000ffff137224 */ /* 0x000fc600078e0005 */
[----:B------:R-:W1:Y:S04]  /*2fd40*/  LDSM.16.M88.4 R4, [R29+UR4+0x5c00] ;  /* 0x005c00041d04783b */ /* 0x000e680008000200 */
[----:B0-----:R-:W-:Y:S04]  /*2fd50*/  STL.64 [R1+0xc0], R12 ;  /* 0x0000c00c01007387 */ /* 0x001fe80000100a00 */
[----:B------:R-:W-:Y:S04]  /*2fd60*/  STL.64 [R1+0xc8], R14 ;  /* 0x0000c80e01007387 */ /* 0x000fe80000100a00 */
[----:B------:R-:W-:Y:S04]  /*2fd70*/  STL.64 [R1+0xb0], R20 ;  /* 0x0000b01401007387 */ /* 0x000fe80000100a00 */
[----:B------:R-:W-:Y:S04]  /*2fd80*/  STL.64 [R1+0xb8], R22 ;  /* 0x0000b81601007387 */ /* 0x000fe80000100a00 */
[----:B------:R-:W0:Y:S04]  /*2fd90*/  LDSM.16.M88.4 R12, [R29+UR4+0x6000] ;  /* 0x006000041d0c783b */ /* 0x000e280008000200 */
[----:B-1----:R-:W-:Y:S04]  /*2fda0*/  STL.64 [R1+0xa0], R4 ;  /* 0x0000a00401007387 */ /* 0x002fe80000100a00 */
[----:B------:R-:W-:Y:S04]  /*2fdb0*/  STL.64 [R1+0xa8], R6 ;  /* 0x0000a80601007387 */ /* 0x000fe80000100a00 */
[----:B------:R-:W1:Y:S04]  /*2fdc0*/  LDSM.16.M88.4 R4, [R29+UR4+0x6800] ;  /* 0x006800041d04783b */ /* 0x000e680008000200 */
[----:B------:R-:W-:Y:S04]  /*2fdd0*/  LDSM.16.M88.4 R20, [R29+UR4+0x6400] ;  /* 0x006400041d14783b */ /* 0x000fe80008000200 */
[----:B0-----:R-:W-:Y:S04]  /*2fde0*/  STL.64 [R1+0x90], R12 ;  /* 0x0000900c01007387 */ /* 0x001fe80000100a00 */
[----:B------:R-:W-:Y:S04]  /*2fdf0*/  STL.64 [R1+0x98], R14 ;  /* 0x0000980e01007387 */ /* 0x000fe80000100a00 */
[----:B-1----:R-:W-:Y:S04]  /*2fe00*/  STL.64 [R1+0x70], R4 ;  /* 0x0000700401007387 */ /* 0x002fe80000100a00 */
[----:B------:R-:W-:Y:S04]  /*2fe10*/  STL.64 [R1+0x78], R6 ;  /* 0x0000780601007387 */ /* 0x000fe80000100a00 */
[----:B------:R-:W0:Y:S04]  /*2fe20*/  LDSM.16.M88.4 R4, [R29+UR4+0x7000] ;  /* 0x007000041d04783b */ /* 0x000e280008000200 */
[----:B------:R-:W1:Y:S04]  /*2fe30*/  LDSM.16.M88.4 R12, [R29+UR4+0x6c00] ;  /* 0x006c00041d0c783b */ /* 0x000e680008000200 */
[----:B0-----:R-:W-:Y:S04]  /*2fe40*/  STL.64 [R1+0x50], R4 ;  /* 0x0000500401007387 */ /* 0x001fe80000100a00 */
[----:B------:R0:W-:Y:S04]  /*2fe50*/  STL.64 [R1+0x58], R6 ;  /* 0x0000580601007387 */ /* 0x0001e80000100a00 */
[----:B0-----:R-:W2:Y:S04]  /*2fe60*/  LDL.LU.64 R6, [R1+0x42a8] ;  /* 0x0042a80001067983 */ /* 0x001ea80000300a00 */
[----:B------:R-:W2:Y:S04]  /*2fe70*/  LDL.LU.64 R4, [R1+0x42a0] ;  /* 0x0042a00001047983 */ /* 0x000ea80000300a00 */
[----:B------:R-:W-:Y:S04]  /*2fe80*/  STL.64 [R1+0x80], R20 ;  /* 0x0000801401007387 */ /* 0x000fe80000100a00 */
[----:B------:R-:W-:Y:S04]  /*2fe90*/  STL.64 [R1+0x88], R22 ;  /* 0x0000881601007387 */ /* 0x000fe80000100a00 */
[----:B------:R0:W-:Y:S04]  /*2fea0*/  STL.64 [R1+0x4248], R20 ;  /* 0x0042481401007387 */ /* 0x0001e80000100a00 */
[----:B0-----:R-:W3:Y:S04]  /*2feb0*/  LDL.64 R20, [R1+0x180] ;  /* 0x0001800001147983 */ /* 0x001ee80000100a00 */
[----:B---3--:R0:W-:Y:S02]  /*2fec0*/  STL.64 [R1+0x4258], R20 ;  /* 0x0042581401007387 */ /* 0x0081e40000100a00 */
[----:B0-----:R-:W-:-:S02]  /*2fed0*/  IMAD.MOV.U32 R20, RZ, RZ, R24 ;  /* 0x000000ffff147224 */ /* 0x001fc400078e0018 */
[----:B------:R-:W-:Y:S01]  /*2fee0*/  IMAD.MOV.U32 R21, RZ, RZ, R11 ;  /* 0x000000ffff157224 */ /* 0x000fe200078e000b */
[----:B------:R-:W0:Y:S04]  /*2fef0*/  LDSM.16.M88.4 R24, [R29+UR4+0x7800] ;  /* 0x007800041d18783b */ /* 0x000e280008000200 */
[----:B------:R3:W-:Y:S02]  /*2ff00*/  STL.64 [R1+0x4270], R20 ;  /* 0x0042701401007387 */ /* 0x0007e40000100a00 */
[----:B---3--:R-:W-:Y:S02]  /*2ff10*/  IMAD.MOV.U32 R20, RZ, RZ, R10 ;  /* 0x000000ffff147224 */ /* 0x008fe400078e000a */
[----:B------:R-:W-:-:S05]  /*2ff20*/  IMAD.MOV.U32 R21, RZ, RZ, R9 ;  /* 0x000000ffff157224 */ /* 0x000fca00078e0009 */
[----:B------:R3:W-:Y:S02]  /*2ff30*/  STL.64 [R1+0x4288], R20 ;  /* 0x0042881401007387 */ /* 0x0007e40000100a00 */
[----:B---3--:R-:W-:Y:S02]  /*2ff40*/  IMAD.MOV.U32 R20, RZ, RZ, R8 ;  /* 0x000000ffff147224 */ /* 0x008fe400078e0008 */
[----:B------:R-:W3:Y:S04]  /*2ff50*/  LDSM.16.M88.4 R8, [R29+UR4+0x7400] ;  /* 0x007400041d08783b */ /* 0x000ee80008000200 */
[----:B-1----:R-:W-:Y:S04]  /*2ff60*/  STL.64 [R1+0x60], R12 ;  /* 0x0000600c01007387 */ /* 0x002fe80000100a00 */
[----:B------:R1:W-:Y:S04]  /*2ff70*/  STL.64 [R1+0x68], R14 ;  /* 0x0000680e01007387 */ /* 0x0003e80000100a00 */
[----:B0-----:R-:W-:Y:S04]  /*2ff80*/  STL.64 [R1+0x30], R24 ;  /* 0x0000301801007387 */ /* 0x001fe80000100a00 */
[----:B------:R-:W-:Y:S01]  /*2ff90*/  STL.64 [R1+0x38], R26 ;  /* 0x0000381a01007387 */ /* 0x000fe20000100a00 */
[----:B-1----:R-:W-:-:S02]  /*2ffa0*/  IMAD.MOV.U32 R14, RZ, RZ, R25 ;  /* 0x000000ffff0e7224 */ /* 0x002fc400078e0019 */
[----:B------:R-:W-:Y:S01]  /*2ffb0*/  IMAD.MOV.U32 R21, RZ, RZ, R3 ;  /* 0x000000ffff157224 */ /* 0x000fe200078e0003 */
[----:B------:R-:W0:Y:S04]  /*2ffc0*/  LDSM.16.M88.4 R24, [R29+UR4+0x7c00] ;  /* 0x007c00041d18783b */ /* 0x000e280008000200 */
[----:B------:R-:W-:Y:S04]  /*2ffd0*/  STL [R1+0x4268], R14 ;  /* 0x0042680e01007387 */ /* 0x000fe80000100800 */
[----:B------:R1:W-:Y:S04]  /*2ffe0*/  STL.64 [R1+0x4260], R12 ;  /* 0x0042600c01007387 */ /* 0x0003e80000100a00 */
[----:B-1----:R-:W4:Y:S04]  /*2fff0*/  LDL.LU.64 R12, [R1+0x11b0] ;  /* 0x0011b000010c7983 */ /* 0x002f280000300a00 */
[----:B------:R-:W4:Y:S04]  /*30000*/  LDL.LU.64 R14, [R1+0x11b8] ;  /* 0x0011b800010e7983 */ /* 0x000f280000300a00 */
[----:B------:R-:W-:Y:S04]  /*30010*/  STL [R1+0x2080], R29 ;  /* 0x0020801d01007387 */ /* 0x000fe80000100800 */
[----:B---3--:R-:W-:Y:S04]  /*30020*/  STL.64 [R1+0x40], R8 ;  /* 0x0000400801007387 */ /* 0x008fe80000100a00 */
[----:B------:R-:W-:Y:S04]  /*30030*/  STL.64 [R1+0x48], R10 ;  /* 0x0000480a01007387 */ /* 0x000fe80000100a00 */
[----:B------:R1:W-:Y:S04]  /*30040*/  STL.64 [R1+0x4148], R8 ;  /* 0x0041480801007387 */ /* 0x0003e80000100a00 */
[----:B-1----:R-:W2:Y:S04]  /*30050*/  LDL.LU.64 R8, [R1+0x11c0] ;  /* 0x0011c00001087983 */ /* 0x002ea80000300a00 */
[----:B------:R-:W2:Y:S02]  /*30060*/  LDL.LU.64 R10, [R1+0x11c8] ;  /* 0x0011c800010a7983 */ /* 0x000ea40000300a00 */
[----:B--2---:R-:W-:Y:S02]  /*30070*/  HMMA.16816.F32.BF16 R8, R4, R20, R8 ;  /* 0x000000140408723c */ /* 0x004fe40000041808 */
[----:B------:R-:W2:Y:S04]  /*30080*/  LDL.LU.64 R20, [R1+0x11a0] ;  /* 0x0011a00001147983 */ /* 0x000ea80000300a00 */
[----:B------:R-:W2:-:S15]  /*30090*/  LDL.LU.64 R22, [R1+0x11a8] ;  /* 0x0011a80001167983 */ /* 0x000e9e0000300a00 */
[----:B------:R-:W-:-:S02]  /*300a0*/  NOP ;  /* 0x0000000000007918 */ /* 0x000fc40000000000 */
[----:B------:R-:W-:Y:S04]  /*300b0*/  STL.64 [R1+0x650], R8 ;  /* 0x0006500801007387 */ /* 0x000fe80000100a00 */
[----:B------:R4:W-:Y:S02]  /*300c0*/  STL.64 [R1+0x658], R10 ;  /* 0x0006580a01007387 */ /* 0x0009e40000100a00 */
[----:B----4-:R-:W-:Y:S02]  /*300d0*/  HMMA.16816.F32.BF16 R8, R4, R16, R12 ;  /* 0x000000100408723c */ /* 0x010fe4000004180c */
[----:B------:R-:W-:Y:S04]  /*300e0*/  STL [R1+0x4280], R19 ;  /* 0x0042801301007387 */ /* 0x000fe80000100800 */
[----:B------:R1:W-:-:S15]  /*300f0*/  STL.64 [R1+0x4278], R16 ;  /* 0x0042781001007387 */ /* 0x0003de0000100a00 */
[----:B------:R-:W-:-:S02]  /*30100*/  NOP ;  /* 0x0000000000007918 */ /* 0x000fc40000000000 */
[----:B------:R-:W-:Y:S04]  /*30110*/  STL.64 [R1+0x11b0], R8 ;  /* 0x0011b00801007387 */ /* 0x000fe80000100a00 */
[----:B------:R-:W-:Y:S04]  /*30120*/  STL.64 [R1+0x11b8], R10 ;  /* 0x0011b80a01007387 */ /* 0x000fe80000100a00 */
[----:B-1----:R-:W3:Y:S04]  /*30130*/  LDL.LU.64 R16, [R1+0x1190] ;  /* 0x0011900001107983 */ /* 0x002ee80000300a00 */
[----:B------:R-:W4:Y:S04]  /*30140*/  LDL.LU.64 R18, [R1+0x1198] ;  /* 0x0011980001127983 */ /* 0x000f280000300a00 */
[----:B----4-:R-:W-:Y:S04]  /*30150*/  STL.64 [R1+0x4298], R18 ;  /* 0x0042981201007387 */ /* 0x010fe80000100a00 */
[----:B---3--:R1:W-:Y:S04]  /*30160*/  STL.64 [R1+0x4290], R16 ;  /* 0x0042901001007387 */ /* 0x0083e80000100a00 */
[----:B-1----:R-:W2:Y:S04]  /*30170*/  LDL.64 R16, [R1+0x1b0] ;  /* 0x0001b00001107983 */ /* 0x002ea80000100a00 */
[----:B------:R-:W3:Y:S04]  /*30180*/  LDL.LU.64 R12, [R1+0x1180] ;  /* 0x00118000010c7983 */ /* 0x000ee80000300a00 */
[----:B------:R-:W3:Y:S04]  /*30190*/  LDL.LU.64 R14, [R1+0x1188] ;  /* 0x00118800010e7983 */ /* 0x000ee80000300a00 */
[----:B------:R-:W4:Y:S04]  /*301a0*/  LDL.LU.64 R8, [R1+0x1170] ;  /* 0x0011700001087983 */ /* 0x000f280000300a00 */
[----:B------:R-:W4:Y:S04]  /*301b0*/  LDL.LU.64 R10, [R1+0x1178] ;  /* 0x00117800010a7983 */ /* 0x000f280000300a00 */
[----:B0-----:R-:W-:Y:S04]  /*301c0*/  STL.64 [R1+0x28], R26 ;  /* 0x0000281a01007387 */ /* 0x001fe80000100a00 */
[----:B------:R0:W-:Y:S04]  /*301d0*/  STL.64 [R1+0x4230], R24 ;  /* 0x0042301801007387 */ /* 0x0001e80000100a00 */
[----:B------:R-:W3:Y:S01]  /*301e0*/  LDL.LU.64 R18, [R1+0x4298] ;  /* 0x0042980001127983 */ /* 0x000ee20000300a00 */
[----:B--2---:R-:W-:Y:S06]  /*301f0*/  HMMA.16816.F32.BF16 R20, R4, R16, R20 ;  /* 0x000000100414723c */ /* 0x004fec0000041814 */
[----:B------:R-:W-:-:S02]  /*30200*/  IMAD.MOV.U32 R29, RZ, RZ, R17 ;  /* 0x000000ffff1d7224 */ /* 0x000fc400078e0011 */
[----:B------:R-:W3:-:S15]  /*30210*/  LDL.LU.64 R16, [R1+0x4290] ;  /* 0x0042900001107983 */ /* 0x000ede0000300a00 */
[----:B------:R-:W-:-:S01]  /*30220*/  NOP ;  /* 0x0000000000007918 */ /* 0x000fc20000000000 */
[----:B------:R-:W-:Y:S02]  /*30230*/  IMAD.MOV.U32 R28, RZ, RZ, R20 ;  /* 0x000000ffff1c7224 */ /* 0x000fe400078e0014 */
[----:B------:R-:W-:Y:S02]  /*30240*/  IMAD.MOV.U32 R3, RZ, RZ, R21 ;  /* 0x000000ffff037224 */ /* 0x000fe400078e0015 */
[----:B------:R-:W3:Y:S01]  /*30250*/  LDL.LU.64 R20, [R1+0x4288] ;  /* 0x0042880001147983 */ /* 0x000ee20000300a00 */
[----:B0-----:R-:W-:Y:S02]  /*30260*/  IMAD.MOV.U32 R24, RZ, RZ, R2 ;  /* 0x000000ffff187224 */ /* 0x001fe400078e0002 */
[----:B------:R-:W-:Y:S02]  /*30270*/  IMAD.MOV.U32 R25, RZ, RZ, R0 ;  /* 0x000000ffff197224 */ /* 0x000fe400078e0000 */
[----:B------:R-:W-:Y:S02]  /*30280*/  IMAD.MOV.U32 R2, RZ, RZ, R22 ;  /* 0x000000ffff027224 */ /* 0x000fe400078e0016 */
[----:B------:R-:W-:-:S05]  /*30290*/  IMAD.MOV.U32 R0, RZ, RZ, R23 ;  /* 0x000000ffff007224 */ /* 0x000fca00078e0017 */
[----:B------:R-:W-:Y:S04]  /*302a0*/  STL [R1+0x347c], R0 ;  /* 0x00347c0001007387 */ /* 0x000fe80000100800 */
[----:B------:R-:W-:Y:S04]  /*302b0*/  STL [R1+0x3478], R2 ;  /* 0x0034780201007387 */ /* 0x000fe80000100800 */
[----:B------:R-:W-:Y:S04]  /*302c0*/  STL [R1+0x3474], R3 ;  /* 0x0034740301007387 */ /* 0x000fe80000100800 */
[----:B------:R-:W-:Y:S01]  /*302d0*/  STL [R1+0x3470], R28 ;  /* 0x0034701c01007387 */ /* 0x000fe20000100800 */
[----:B---3--:R-:W-:Y:S03]  /*302e0*/  HMMA.16816.F32.BF16 R20, R4, R20, R16 ;  /* 0x000000140414723c */ /* 0x008fe60000041810 */
[----:B------:R-:W2:Y:S04]  /*302f0*/  LDL.LU R19, [R1+0x4280] ;  /* 0x0042800001137983 */ /* 0x000ea80000300800 */
[----:B------:R-:W3:-:S15]  /*30300*/  LDL.LU.64 R16, [R1+0x4278] ;  /* 0x0042780001107983 */ /* 0x000ede0000300a00 */
[----:B------:R-:W-:-:S01]  /*30310*/  NOP ;  /* 0x0000000000007918 */ /* 0x000fc20000000000 */
[----:B------:R0:W-:Y:S04]  /*30320*/  STL.64 [R1+0x1190], R20 ;  /* 0x0011901401007387 */ /* 0x0001e80000100a00 */
[----:B------:R1:W-:Y:S04]  /*30330*/  STL.64 [R1+0x1198], R22 ;  /* 0x0011981601007387 */ /* 0x0003e80000100a00 */
[----:B0-----:R-:W1:Y:S02]  /*30340*/  LDL.LU.64 R20, [R1+0x4270] ;  /* 0x0042700001147983 */ /* 0x001e640000300a00 */
[----:B-1----:R-:W-:Y:S02]  /*30350*/  HMMA.16816.F32.BF16 R20, R4, R20, R12 ;  /* 0x000000140414723c */ /* 0x002fe4000004180c */
[----:B------:R-:W2:Y:S04]  /*30360*/  LDL.LU R14, [R1+0x4268] ;  /* 0x00426800010e7983 */ /* 0x000ea80000300800 */
[----:B------:R-:W2:-:S15]  /*30370*/  LDL.LU.64 R12, [R1+0x4260] ;  /* 0x00426000010c7983 */ /* 0x000e9e0000300a00 */
[----:B------:R-:W-:-:S02]  /*30380*/  NOP ;  /* 0x0000000000007918 */ /* 0x000fc40000000000 */
[----:B------:R0:W-:Y:S04]  /*30390*/  STL.64 [R1+0x1180], R20 ;  /* 0x0011801401007387 */ /* 0x0001e80000100a00 */
[----:B------:R-:W-:Y:S04]  /*303a0*/  STL.64 [R1+0x1188], R22 ;  /* 0x0011881601007387 */ /* 0x000fe80000100a00 */
[----:B0-----:R-:W4:Y:S02]  /*303b0*/  LDL.LU.64 R20, [R1+0x4258] ;  /* 0x0042580001147983 */ /* 0x001f240000300a00 */
[----:B----4-:R-:W-:Y:S06]  /*303c0*/  HMMA.16816.F32.BF16 R8, R4, R20, R8 ;  /* 0x000000140408723c */ /* 0x010fec0000041808 */
[----:B------:R-:W-:-:S15]  /*303d0*/  IMAD.MOV.U32 R18, RZ, RZ, R20 ;  /* 0x000000ffff127224 */ /* 0x000fde00078e0014 */
[----:B------:R-:W-:-:S02]  /*303e0*/  NOP ;  /* 0x0000000000007918 */ /* 0x000fc40000000000 */
[----:B------:R0:W-:Y:S04]  /*303f0*/  STL.64 [R1+0x1170], R8 ;  /* 0x0011700801007387 */ /* 0x0001e80000100a00 */
[----:B------:R-:W-:Y:S04]  /*30400*/  STL.64 [R1+0x1178], R10 ;  /* 0x0011780a01007387 */ /* 0x000fe80000100a00 */
[----:B------:R-:W-:Y:S04]  /*30410*/  STL [R1+0x4240], R18 ;  /* 0x0042401201007387 */ /* 0x000fe80000100800 */
[----:B---3--:R1:W-:Y:S04]  /*30420*/  STL.64 [R1+0x4238], R16 ;  /* 0x0042381001007387 */ /* 0x0083e80000100a00 */
[----:B0-----:R-:W3:Y:S01]  /*30430*/  LDL R8, [R1+0xd0] ;  /* 0x0000d00001087983 */ /* 0x001ee20000100800 */
[----:B--2---:R-:W-:-:S03]  /*30440*/  IMAD.MOV.U32 R9, RZ, RZ, R19 ;  /* 0x000000ffff097224 */ /* 0x004fc600078e0013 */
[----:B-1----:R-:W2:Y:S01]  /*30450*/  LDL.64 R16, [R1+0x160] ;  /* 0x0001600001107983 */ /* 0x002ea20000100a00 */
[----:B------:R-:W-:-:S03]  /*30460*/  IMAD.MOV.U32 R15, RZ, RZ, R21 ;  /* 0x000000ffff0f7224 */ /* 0x000fc600078e0015 */
[----:B------:R-:W4:Y:S04]  /*30470*/  LDL.LU R19, [R1+0x4250] ;  /* 0x0042500001137983 */ /* 0x000f280000300800 */
[----:B------:R-:W2:Y:S04]  /*30480*/  LDL.LU.64 R20, [R1+0x1150] ;  /* 0x0011500001147983 */ /* 0x000ea80000300a00 */
[----:B------:R-:W2:Y:S04]  /*30490*/  LDL.LU.64 R22, [R1+0x1158] ;  /* 0x0011580001167983 */ /* 0x000ea80000300a00 */
[----:B---3--:R0:W-:Y:S04]  /*304a0*/  STL.64 [R1+0x41d8], R8 ;  /* 0x0041d80801007387 */ /* 0x0081e80000100a00 */
[----:B0-----:R-:W3:Y:S04]  /*304b0*/  LDL.64 R8, [R1+0x130] ;  /* 0x0001300001087983 */ /* 0x001ee80000100a00 */
[----:B---3--:R0:W-:Y:S04]  /*304c0*/  STL.64 [R1+0x4218], R8 ;  /* 0x0042180801007387 */ /* 0x0081e80000100a00 */
[----:B0-----:R-:W3:Y:S04]  /*304d0*/  LDL.LU.64 R8, [R1+0x1160] ;  /* 0x0011600001087983 */ /* 0x001ee80000300a00 */
[----:B------:R-:W3:Y:S04]  /*304e0*/  LDL.LU.64 R10, [R1+0x1168] ;  /* 0x00116800010a7983 */ /* 0x000ee80000300a00 */
[----:B------:R-:W-:Y:S04]  /*304f0*/  STL [R1+0x41c8], R15 ;  /* 0x0041c80f01007387 */ /* 0x000fe80000100800 */
[----:B------:R0:W-:Y:S04]  /*30500*/  STL.64 [R1+0x41c0], R12 ;  /* 0x0041c00c01007387 */ /* 0x0001e80000100a00 */
[----:B------:R-:W-:Y:S04]  /*30510*/  STL [R1+0x41e0], R14 ;  /* 0x0041e00e01007387 */ /* 0x000fe80000100800 */
[----:B0-----:R-:W4:Y:S04]  /*30520*/  LDL R12, [R1+0x100] ;  /* 0x00010000010c7983 */ /* 0x001f280000100800 */
[----:B------:R-:W4:Y:S01]  /*30530*/  LDL R13, [R1+0x104] ;  /* 0x00010400010d7983 */ /* 0x000f220000100800 */
[----:B---3--:R-:W-:Y:S03]  /*30540*/  HMMA.16816.F32.BF16 R8, R4, R24, R8 ;  /* 0x000000180408723c */ /* 0x008fe60000041808 */
[----:B----4-:R0:W-:Y:S04]  /*30550*/  STL.64 [R1+0x41f8], R12 ;  /* 0x0041f80c01007387 */ /* 0x0101e80000100a00 */
[----:B------:R-:W3:Y:S04]  /*30560*/  LDL.LU.64 R24, [R1+0x1140] ;  /* 0x0011400001187983 */ /* 0x000ee80000300a00 */
[----:B------:R-:W3:-:S12]  /*30570*/  LDL.LU.64 R26, [R1+0x1148] ;  /* 0x00114800011a7983 */ /* 0x000ed80000300a00 */
[----:B------:R1:W-:Y:S04]  /*30580*/  STL.64 [R1+0x1160], R8 ;  /* 0x0011600801007387 */ /* 0x0003e80000100a00 */
[----:B------:R4:W-:Y:S04]  /*30590*/  STL.64 [R1+0x1168], R10 ;  /* 0x0011680a01007387 */ /* 0x0009e80000100a00 */
[----:B0-----:R-:W3:Y:S04]  /*305a0*/  LDL R12, [R1+0x110] ;  /* 0x00011000010c7983 */ /* 0x001ee80000100800 */
[----:B-1----:R-:W3:Y:S04]  /*305b0*/  LDL.LU.64 R8, [R1+0x1130] ;  /* 0x0011300001087983 */ /* 0x002ee80000300a00 */
[----:B----4-:R-:W4:Y:S01]  /*305c0*/  LDL.LU.64 R10, [R1+0x1138] ;  /* 0x00113800010a7983 */ /* 0x010f220000300a00 */
[----:B--2---:R-:W-:Y:S01]  /*305d0*/  HMMA.16816.F32.BF16 R20, R4, R16, R20 ;  /* 0x000000100414723c */ /* 0x004fe20000041814 */
[----:B------:R-:W-:-:S05]  /*305e0*/  IMAD.MOV.U32 R13, RZ, RZ, R19 ;  /* 0x000000ffff0d7224 */ /* 0x000fca00078e0013 */
[----:B------:R-:W-:Y:S01]  /*305f0*/  IMAD.MOV.U32 R19, RZ, RZ, R17 ;  /* 0x000000ffff137224 */ /* 0x000fe200078e0011 */
[----:B----4-:R-:W-:Y:S04]  /*30600*/  STL.64 [R1+0x4228], R10 ;  /* 0x0042280a01007387 */ /* 0x010fe80000100a00 */
[----:B---3--:R0:W-:Y:S04]  /*30610*/  STL.64 [R1+0x4220], R8 ;  /* 0x0042200801007387 */ /* 0x0081e80000100a00 */
[----:B0-----:R-:W2:Y:S04]  /*30620*/  LDL.64 R8, [R1+0x150] ;  /* 0x0001500001087983 */ /* 0x001ea80000100a00 */
[----:B------:R0:W-:Y:S04]  /*30630*/  STL.64 [R1+0x4210], R12 ;  /* 0x0042100c01007387 */ /* 0x0001e80000100a00 */
[----:B0-----:R-:W3:Y:S04]  /*30640*/  LDL.LU.64 R12, [R1+0x1120] ;  /* 0x00112000010c7983 */ /* 0x001ee80000300a00 */
[----:B------:R-:W3:Y:S04]  /*30650*/  LDL.LU.64 R14, [R1+0x1128] ;  /* 0x00112800010e7983 */ /* 0x000ee80000300a00 */
[----:B------:R0:W-:Y:S04]  /*30660*/  STL.64 [R1+0x1150], R20 ;  /* 0x0011501401007387 */ /* 0x0001e80000100a00 */
[----:B------:R1:W-:Y:S04]  /*30670*/  STL.64 [R1+0x1158], R22 ;  /* 0x0011581601007387 */ /* 0x0003e80000100a00 */
[----:B0-----:R-:W4:Y:S01]  /*30680*/  LDL.LU.64 R20, [R1+0x4248] ;  /* 0x0042480001147983 */ /* 0x001f220000300a00 */
[----:B-1----:R-:W-:-:S03]  /*30690*/  IMAD.MOV.U32 R22, RZ, RZ, R16 ;  /* 0x000000ffff167224 */ /* 0x002fc600078e0010 */
[----:B------:R-:W3:Y:S04]  /*306a0*/  LDL.LU R18, [R1+0x4240] ;  /* 0x0042400001127983 */ /* 0x000ee80000300800 */
[----:B------:R-:W4:Y:S01]  /*306b0*/  LDL.LU.64 R16, [R1+0x4238] ;  /* 0x0042380001107983 */ /* 0x000f220000300a00 */
[----:B--2---:R-:W-:Y:S06]  /*306c0*/  HMMA.16816.F32.BF16 R24, R4, R8, R24 ;  /* 0x000000080418723c */ /* 0x004fec0000041818 */
[----:B------:R-:W-:Y:S01]  /*306d0*/  IMAD.MOV.U32 R23, RZ, RZ, R9 ;  /* 0x000000ffff177224 */ /* 0x000fe200078e0009 */
[----:B---3--:R-:W-:Y:S04]  /*306e0*/  STL.64 [R1+0x40d8], R18 ;  /* 0x0040d81201007387 */ /* 0x008fe80000100a00 */
[----:B----4-:R0:W-:Y:S04]  /*306f0*/  STL.64 [R1+0x40d0], R16 ;  /* 0x0040d01001007387 */ /* 0x0101e80000100a00 */
[----:B0-----:R-:W2:Y:S04]  /*30700*/  LDL R16, [R1+0x140] ;  /* 0x0001400001107983 */ /* 0x001ea80000100800 */
[----:B------:R-:W2:Y:S04]  /*30710*/  LDL R17, [R1+0x144] ;  /* 0x0001440001117983 */ /* 0x000ea80000100800 */
[----:B------:R0:W-:Y:S04]  /*30720*/  STL.64 [R1+0x1140], R24 ;  /* 0x0011401801007387 */ /* 0x0001e80000100a00 */
[----:B------:R1:W-:Y:S04]  /*30730*/  STL.64 [R1+0x1148], R26 ;  /* 0x0011481a01007387 */ /* 0x0003e80000100a00 */
[----:B0-----:R-:W3:Y:S01]  /*30740*/  LDL.LU.64 R24, [R1+0x4230] ;  /* 0x0042300001187983 */ /* 0x001ee20000300a00 */
[----:B-1----:R-:W-:-:S03]  /*30750*/  IMAD.MOV.U32 R26, RZ, RZ, R8 ;  /* 0x000000ffff1a7224 */ /* 0x002fc600078e0008 */
[----:B------:R-:W2:Y:S04]  /*30760*/  LDL.LU.64 R10, [R1+0x4228] ;  /* 0x00422800010a7983 */ /* 0x000ea80000300a00 */
[----:B------:R-:W2:Y:S04]  /*30770*/  LDL.LU.64 R8, [R1+0x4220] ;  /* 0x0042200001087983 */ /* 0x000ea80000300a00 */
[----:B------:R-:W-:Y:S04]  /*30780*/  STL.64 [R1+0x4190], R22 ;  /* 0x0041901601007387 */ /* 0x000fe80000100a00 */
[----:B------:R0:W-:Y:S04]  /*30790*/  STL.64 [R1+0x4188], R20 ;  /* 0x0041881401007387 */ /* 0x0001e80000100a00 */
[----:B0-----:R-:W4:Y:S04]  /*307a0*/  LDL R20, [R1+0x120] ;  /* 0x0001200001147983 */ /* 0x001f280000100800 */
[----:B------:R-:W4:Y:S01]  /*307b0*/  LDL R21, [R1+0x124] ;  /* 0x0001240001157983 */ /* 0x000f220000100800 */
[----:B--2---:R-:W-:Y:S03]  /*307c0*/  HMMA.16816.F32.BF16 R16, R4, R16, R8 ;  /* 0x000000100410723c */ /* 0x004fe60000041808 */
[----:B------:R-:W2:-:S15]  /*307d0*/  LDL.LU.64 R8, [R1+0x4218] ;  /* 0x0042180001087983 */ /* 0x000e9e0000300a00 */
[----:B------:R-:W-:-:S05]  /*307e0*/  NOP ;  /* 0x0000000000007918 */ /* 0x000fca0000000000 */
[----:B------:R-:W-:Y:S04]  /*307f0*/  STL.64 [R1+0x1130], R16 ;  /* 0x0011301001007387 */ /* 0x000fe80000100a00 */
[----:B------:R-:W-:Y:S01]  /*30800*/  STL.64 [R1+0x1138], R18 ;  /* 0x0011381201007387 */ /* 0x000fe20000100a00 */
[----:B--2---:R-:W-:Y:S06]  /*30810*/  HMMA.16816.F32.BF16 R12, R4, R8, R12 ;  /* 0x00000008040c723c */ /* 0x004fec000004180c */
[----:B------:R-:W-:-:S02]  /*30820*/  IMAD.MOV.U32 R28, RZ, RZ, R8 ;  /* 0x000000ffff1c7224 */ /* 0x000fc400078e0008 */
[----:B------:R-:W-:-:S15]  /*30830*/  IMAD.MOV.U32 R27, RZ, RZ, R9 ;  /* 0x000000ffff1b7224 */ /* 0x000fde00078e0009 */
[----:B------:R0:W-:Y:S04]  /*30840*/  STL.64 [R1+0x1120], R12 ;  /* 0x0011200c01007387 */ /* 0x0001e80000100a00 */
[----:B------:R1:W-:Y:S04]  /*30850*/  STL.64 [R1+0x1128], R14 ;  /* 0x0011280e01007387 */ /* 0x0003e80000100a00 */
[----:B0-----:R-:W4:Y:S04]  /*30860*/  LDL.LU.64 R12, [R1+0x1110] ;  /* 0x00111000010c7983 */ /* 0x001f280000300a00 */
[----:B-1----:R-:W4:Y:S04]  /*30870*/  LDL.LU.64 R14, [R1+0x1118] ;  /* 0x00111800010e7983 */ /* 0x002f280000300a00 */
[----:B------:R-:W2:Y:S04]  /*30880*/  LDL.LU.64 R8, [R1+0x10e0] ;  /* 0x0010e00001087983 */ /* 0x000ea80000300a00 */
[----:B------:R-:W3:Y:S04]  /*30890*/  LDL.LU.64 R10, [R1+0x10e8] ;  /* 0x0010e800010a7983 */ /* 0x000ee80000300a00 */
[----:B---3--:R-:W-:Y:S04]  /*308a0*/  STL.64 [R1+0x41f0], R10 ;  /* 0x0041f00a01007387 */ /* 0x008fe80000100a00 */
[----:B--2---:R0:W-:Y:S04]  /*308b0*/  STL.64 [R1+0x41e8], R8 ;  /* 0x0041e80801007387 */ /* 0x0041e80000100a00 */
[----:B0-----:R-:W2:Y:S04]  /*308c0*/  LDL.LU.64 R8, [R1+0x10f0] ;  /* 0x0010f00001087983 */ /* 0x001ea80000300a00 */
[----:B------:R-:W3:Y:S01]  /*308d0*/  LDL.LU.64 R10, [R1+0x10f8] ;  /* 0x0010f800010a7983 */ /* 0x000ee20000300a00 */
[C---:B----4-:R-:W-:Y:S03]  /*308e0*/  HMMA.16816.F32.BF16 R20, R4.reuse, R20, R12 ;  /* 0x000000140414723c */ /* 0x050fe6000004180c */
[----:B---3--:R-:W-:Y:S04]  /*308f0*/  STL.64 [R1+0x4208], R10 ;  /* 0x0042080a01007387 */ /* 0x008fe80000100a00 */
[----:B--2---:R0:W-:Y:S04]  /*30900*/  STL.64 [R1+0x4200], R8 ;  /* 0x0042000801007387 */ /* 0x0041e80000100a00 */
[----:B0-----:R-:W2:Y:S04]  /*30910*/  LDL.LU.64 R8, [R1+0x1100] ;  /* 0x0011000001087983 */ /* 0x001ea80000300a00 */
[----:B------:R-:W2:Y:S04]  /*30920*/  LDL.LU.64 R10, [R1+0x1108] ;  /* 0x00110800010a7983 */ /* 0x000ea80000300a00 */
[----:B------:R-:W3:Y:S04]  /*30930*/  LDL.LU.64 R16, [R1+0x10c0] ;  /* 0x0010c00001107983 */ /* 0x000ee80000300a00 */
[----:B------:R-:W3:Y:S04]  /*30940*/  LDL.LU.64 R18, [R1+0x10c8] ;  /* 0x0010c80001127983 */ /* 0x000ee80000300a00 */
[----:B------:R-:W-:Y:S04]  /*30950*/  STL.64 [R1+0x4128], R26 ;  /* 0x0041281a01007387 */ /* 0x000fe80000100a00 */
[----:B------:R0:W-:Y:S04]  /*30960*/  STL.64 [R1+0x4120], R24 ;  /* 0x0041201801007387 */ /* 0x0001e80000100a00 */
[----:B0-----:R-:W4:Y:S04]  /*30970*/  LDL R24, [R1+0xe0] ;  /* 0x0000e00001187983 */ /* 0x001f280000100800 */
[----:B------:R-:W4:Y:S04]  /*30980*/  LDL R25, [R1+0xe4] ;  /* 0x0000e40001197983 */ /* 0x000f280000100800 */
[----:B------:R-:W2:Y:S04]  /*30990*/  LDL.LU.64 R12, [R1+0x4210] ;  /* 0x00421000010c7983 */ /* 0x000ea80000300a00 */
[----:B------:R0:W-:Y:S04]  /*309a0*/  STL.64 [R1+0x1110], R20 ;  /* 0x0011101401007387 */ /* 0x0001e80000100a00 */
[----:B------:R-:W-:Y:S04]  /*309b0*/  STL.64 [R1+0x1118], R22 ;  /* 0x0011181601007387 */ /* 0x000fe80000100a00 */
[----:B0-----:R-:W3:Y:S04]  /*309c0*/  LDL R20, [R1+0xa0] ;  /* 0x0000a00001147983 */ /* 0x001ee80000100800 */
[----:B------:R-:W3:Y:S01]  /*309d0*/  LDL R21, [R1+0xa4] ;  /* 0x0000a40001157983 */ /* 0x000ee20000100800 */
[C---:B--2---:R-:W-:Y:S03]  /*309e0*/  HMMA.16816.F32.BF16 R12, R4.reuse, R12, R8 ;  /* 0x0000000c040c723c */ /* 0x044fe60000041808 */
[----:B---3--:R0:W-:Y:S04]  /*309f0*/  STL.64 [R1+0x41a8], R20 ;  /* 0x0041a81401007387 */ /* 0x0081e80000100a00 */
[----:B0-----:R-:W2:Y:S04]  /*30a00*/  LDL R20, [R1+0xf0] ;  /* 0x0000f00001147983 */ /* 0x001ea80000100800 */
[----:B------:R-:W2:Y:S04]  /*30a10*/  LDL R21, [R1+0xf4] ;  /* 0x0000f40001157983 */ /* 0x000ea80000100800 */
[----:B------:R-:W3:Y:S04]  /*30a20*/  LDL.LU.64 R10, [R1+0x4208] ;  /* 0x00420800010a7983 */ /* 0x000ee80000300a00 */
[----:B------:R-:W3:Y:S04]  /*30a30*/  LDL.LU.64 R8, [R1+0x4200] ;  /* 0x0042000001087983 */ /* 0x000ee80000300a00 */
[----:B------:R0:W-:Y:S04]  /*30a40*/  STL.64 [R1+0x1100], R12 ;  /* 0x0011000c01007387 */ /* 0x0001e80000100a00 */
[----:B------:R3:W-:Y:S04]  /*30a50*/  STL.64 [R1+0x1108], R14 ;  /* 0x0011080e01007387 */ /* 0x0007e80000100a00 */
[----:B0-----:R-:W3:Y:S02]  /*30a60*/  LDL.LU.64 R12, [R1+0x41f8] ;  /* 0x0041f800010c7983 */ /* 0x001ee40000300a00 */
[----:B---3--:R-:W-:Y:S02]  /*30a70*/  HMMA.16816.F32.BF16 R12, R4, R12, R8 ;  /* 0x0000000c040c723c */ /* 0x008fe40000041808 */
[----:B------:R-:W2:Y:S04]  /*30a80*/  LDL.LU.64 R10, [R1+0x41f0] ;  /* 0x0041f000010a7983 */ /* 0x000ea80000300a00 */
[----:B------:R-:W2:-:S15]  /*30a90*/  LDL.LU.64 R8, [R1+0x41e8] ;  /* 0x0041e80001087983 */ /* 0x000e9e0000300a00 */
[----:B------:R-:W-:-:S02]  /*30aa0*/  NOP ;  /* 0x0000000000007918 */ /* 0x000fc40000000000 */
[----:B------:R-:W-:Y:S04]  /*30ab0*/  STL.64 [R1+0x10f0], R12 ;  /* 0x0010f00c01007387 */ /* 0x000fe80000100a00 */
[----:B------:R0:W-:Y:S04]  /*30ac0*/  STL.64 [R1+0x10f8], R14 ;  /* 0x0010f80e01007387 */ /* 0x0001e80000100a00 */
[----:B0-----:R-:W3:Y:S01]  /*30ad0*/  LDL.LU R14, [R1+0x41e0] ;  /* 0x0041e000010e7983 */ /* 0x001ee20000300800 */
[----:B--2---:R-:W-:Y:S03]  /*30ae0*/  HMMA.16816.F32.BF16 R20, R4, R20, R8 ;  /* 0x000000140414723c */ /* 0x004fe60000041808 */
[----:B------:R-:W2:Y:S04]  /*30af0*/  LDL.LU.64 R8, [R1+0x41d8] ;  /* 0x0041d80001087983 */ /* 0x000ea80000300a00 */
[----:B------:R-:W3:-:S15]  /*30b00*/  LDL.64 R12, [R1+0xc0] ;  /* 0x0000c000010c7983 */ /* 0x000ede0000100a00 */
[----:B------:R-:W-:-:S01]  /*30b10*/  NOP ;  /* 0x0000000000007918 */ /* 0x000fc20000000000 */
[----:B------:R0:W-:Y:S04]  /*30b20*/  STL.64 [R1+0x10e0], R20 ;  /* 0x0010e01401007387 */ /* 0x0001e80000100a00 */
[----:B------:R-:W-:Y:S04]  /*30b30*/  STL.64 [R1+0x10e8], R22 ;  /* 0x0010e81601007387 */ /* 0x000fe80000100a00 */
[----:B0-----:R-:W4:Y:S04]  /*30b40*/  LDL R20, [R1+0xb0] ;  /* 0x0000b00001147983 */ /* 0x001f280000100800 */
[----:B------:R-:W4:Y:S04]  /*30b50*/  LDL R21, [R1+0xb4] ;  /* 0x0000b40001157983 */ /* 0x000f280000100800 */
[----:B----4-:R0:W-:Y:S04]  /*30b60*/  STL.64 [R1+0x41d0], R20 ;  /* 0x0041d01401007387 */ /* 0x0101e80000100a00 */
[----:B0-----:R-:W4:Y:S04]  /*30b70*/  LDL.LU.64 R20, [R1+0x10d0] ;  /* 0x0010d00001147983 */ /* 0x001f280000300a00 */
[----:B------:R-:W4:Y:S01]  /*30b80*/  LDL.LU.64 R22, [R1+0x10d8] ;  /* 0x0010d80001167983 */ /* 0x000f220000300a00 */
[C---:B--2---:R-:W-:Y:S06]  /*30b90*/  HMMA.16816.F32.BF16 R8, R4.reuse, R8, R16 ;  /* 0x000000080408723c */ /* 0x044fec0000041810 */
[----:B----4-:R-:W-:Y:S01]  /*30ba0*/  HMMA.16816.F32.BF16 R24, R4, R24, R20 ;  /* 0x000000180418723c */ /* 0x010fe20000041814 */
[----:B------:R-:W2:-:S15]  /*30bb0*/  LDL.LU.64 R20, [R1+0x10b0] ;  /* 0x0010b00001147983 */ /* 0x000e9e0000300a00 */
[----:B------:R-:W-:-:S07]  /*30bc0*/  NOP ;  /* 0x0000000000007918 */ /* 0x000fce0000000000 */
[----:B------:R0:W-:Y:S04]  /*30bd0*/  STL.64 [R1+0x10d0], R24 ;  /* 0x0010d01801007387 */ /* 0x0001e80000100a00 */
[----:B------:R-:W-:Y:S04]  /*30be0*/  STL.64 [R1+0x10d8], R26 ;  /* 0x0010d81a01007387 */ /* 0x000fe80000100a00 */
[----:B------:R-:W2:Y:S04]  /*30bf0*/  LDL.LU.64 R22, [R1+0x10b8] ;  /* 0x0010b80001167983 */ /* 0x000ea80000300a00 */
[----:B------:R-:W-:Y:S04]  /*30c00*/  STL.64 [R1+0x10c0], R8 ;  /* 0x0010c00801007387 */ /* 0x000fe80000100a00 */
[----:B------:R-:W-:Y:S04]  /*30c10*/  STL.64 [R1+0x10c8], R10 ;  /* 0x0010c80a01007387 */ /* 0x000fe80000100a00 */
[----:B0-----:R-:W4:Y:S01]  /*30c20*/  LDL R24, [R1+0x30] ;  /* 0x0000300001187983 */ /* 0x001f220000100800 */
[----:B---3--:R-:W-:-:S05]  /*30c30*/  IMAD.MOV.U32 R25, RZ, RZ, R14 ;  /* 0x000000ffff197224 */ /* 0x008fca00078e000e */
[----:B----4-:R-:W-:Y:S04]  /*30c40*/  STL.64 [R1+0x4140], R24 ;  /* 0x0041401801007387 */ /* 0x010fe80000100a00 */
[----:B------:R-:W3:Y:S04]  /*30c50*/  LDL.64 R16, [R1+0x1d0] ;  /* 0x0001d00001107983 */ /* 0x000ee80000100a00 */
[----:B---3--:R0:W-:Y:S04]  /*30c60*/  STL.64 [R1+0x40e0], R16 ;  /* 0x0040e01001007387 */ /* 0x0081e80000100a00 */
[----:B0-----:R-:W3:Y:S04]  /*30c70*/  LDL R16, [R1+0x1e0] ;  /* 0x0001e00001107983 */ /* 0x001ee80000100800 */
[----:B------:R-:W3:Y:S04]  /*30c80*/  LDL R17, [R1+0x1e4] ;  /* 0x0001e40001117983 */ /* 0x000ee80000100800 */
[----:B------:R-:W4:Y:S04]  /*30c90*/  LDL.LU.64 R24, [R1+0x1070] ;  /* 0x0010700001187983 */ /* 0x000f280000300a00 */
[----:B------:R-:W2:Y:S04]  /*30ca0*/  LDL.LU.64 R26, [R1+0x1078] ;  /* 0x00107800011a7983 */ /* 0x000ea80000300a00 */
[----:B--2---:R-:W-:Y:S04]  /*30cb0*/  STL.64 [R1+0x41a0], R26 ;  /* 0x0041a01a01007387 */ /* 0x004fe80000100a00 */
[----:B----4-:R0:W-:Y:S04]  /*30cc0*/  STL.64 [R1+0x4198], R24 ;  /* 0x0041981801007387 */ /* 0x0101e80000100a00 */
[----:B0-----:R-:W2:Y:S04]  /*30cd0*/  LDL.LU.64 R24, [R1+0x1090] ;  /* 0x0010900001187983 */ /* 0x001ea80000300a00 */
[----:B------:R-:W4:Y:S04]  /*30ce0*/  LDL.LU.64 R26, [R1+0x1098] ;  /* 0x00109800011a7983 */ /* 0x000f280000300a00 */
[----:B----4-:R-:W-:Y:S04]  /*30cf0*/  STL.64 [R1+0x41b8], R26 ;  /* 0x0041b81a01007387 */ /* 0x010fe80000100a00 */
[----:B--2---:R0:W-:Y:S04]  /*30d00*/  STL.64 [R1+0x41b0], R24 ;  /* 0x0041b01801007387 */ /* 0x0041e80000100a00 */
[----:B0-----:R-:W2:Y:S04]  /*30d10*/  LDL.LU.64 R24, [R1+0x10a0] ;  /* 0x0010a00001187983 */ /* 0x001ea80000300a00 */
[----:B------:R-:W2:Y:S04]  /*30d20*/  LDL.LU.64 R26, [R1+0x10a8] ;  /* 0x0010a800011a7983 */ /* 0x000ea80000300a00 */
[----:B------:R-:W4:Y:S04]  /*30d30*/  LDL R8, [R1+0x50] ;  /* 0x0000500001087983 */ /* 0x000f280000100800 */
[----:B------:R-:W4:Y:S01]  /*30d40*/  LDL R9, [R1+0x54] ;  /* 0x0000540001097983 */ /* 0x000f220000100800 */
[----:B------:R-:W-:Y:S03]  /*30d50*/  HMMA.16816.F32.BF16 R20, R4, R12, R20 ;  /* 0x0000000c0414723c */ /* 0x000fe60000041814 */
[----:B----4-:R0:W-:Y:S04]  /*30d60*/  STL.64 [R1+0x4160], R8 ;  /* 0x0041600801007387 */ /* 0x0101e80000100a00 */
[----:B0-----:R-:W4:Y:S04]  /*30d70*/  LDL.64 R8, [R1+0x90] ;  /* 0x0000900001087983 */ /* 0x001f280000100a00 */
[----:B---3--:R0:W-:Y:S04]  /*30d80*/  STL.64 [R1+0x40f0], R16 ;  /* 0x0040f01001007387 */ /* 0x0081e80000100a00 */
[----:B0-----:R-:W3:Y:S01]  /*30d90*/  LDL.64 R16, [R1+0x1f0] ;  /* 0x0001f00001107983 */ /* 0x001ee20000100a00 */
[----:B------:R-:W-:-:S03]  /*30da0*/  IMAD.MOV.U32 R14, RZ, RZ, R13 ;  /* 0x000000ffff0e7224 */ /* 0x000fc600078e000d */
[----:B---3--:R0:W-:Y:S04]  /*30db0*/  STL.64 [R1+0x4118], R16 ;  /* 0x0041181001007387 */ /* 0x0081e80000100a00 */
[----:B0-----:R-:W4:Y:S04]  /*30dc0*/  LDL.LU.64 R16, [R1+0x1080] ;  /* 0x0010800001107983 */ /* 0x001f280000300a00 */
[----:B------:R-:W4:Y:S04]  /*30dd0*/  LDL.LU.64 R18, [R1+0x1088] ;  /* 0x0010880001127983 */ /* 0x000f280000300a00 */
[----:B------:R0:W-:Y:S04]  /*30de0*/  STL.64 [R1+0x10b0], R20 ;  /* 0x0010b01401007387 */ /* 0x0001e80000100a00 */
[----:B------:R2:W-:Y:S04]  /*30df0*/  STL.64 [R1+0x10b8], R22 ;  /* 0x0010b81601007387 */ /* 0x0005e80000100a00 */
[----:B0-----:R-:W2:Y:S04]  /*30e00*/  LDL.LU.64 R20, [R1+0x41d0] ;  /* 0x0041d00001147983 */ /* 0x001ea80000300a00 */
[----:B------:R-:W3:Y:S04]  /*30e10*/  LDL.LU R15, [R1+0x41c8] ;  /* 0x0041c800010f7983 */ /* 0x000ee80000300800 */
[----:B------:R-:W4:Y:S01]  /*30e20*/  LDL.LU.64 R12, [R1+0x41c0] ;  /* 0x0041c000010c7983 */ /* 0x000f220000300a00 */
[C---:B--2---:R-:W-:Y:S03]  /*30e30*/  HMMA.16816.F32.BF16 R20, R4.reuse, R20, R24 ;  /* 0x000000140414723c */ /* 0x044fe60000041818 */
[----:B---3--:R-:W-:Y:S04]  /*30e40*/  STL.64 [R1+0x4170], R14 ;  /* 0x0041700e01007387 */ /* 0x008fe80000100a00 */
[----:B----4-:R0:W-:Y:S04]  /*30e50*/  STL.64 [R1+0x4168], R12 ;  /* 0x0041680c01007387 */ /* 0x0101e80000100a00 */
[----:B0-----:R-:W2:Y:S04]  /*30e60*/  LDL R12, [R1+0x70] ;  /* 0x00007000010c7983 */ /* 0x001ea80000100800 */
[----:B------:R-:W2:Y:S04]  /*30e70*/  LDL R13, [R1+0x74] ;  /* 0x00007400010d7983 */ /* 0x000ea80000100800 */
[----:B------:R-:W3:Y:S04]  /*30e80*/  LDL.LU.64 R26, [R1+0x41b8] ;  /* 0x0041b800011a7983 */ /* 0x000ee80000300a00 */
[----:B------:R-:W3:Y:S04]  /*30e90*/  LDL.LU.64 R24, [R1+0x41b0] ;  /* 0x0041b00001187983 */ /* 0x000ee80000300a00 */
[----:B------:R0:W-:Y:S04]  /*30ea0*/  STL.64 [R1+0x10a0], R20 ;  /* 0x0010a01401007387 */ /* 0x0001e80000100a00 */
[----:B------:R3:W-:Y:S04]  /*30eb0*/  STL.64 [R1+0x10a8], R22 ;  /* 0x0010a81601007387 */ /* 0x0007e80000100a00 */
[----:B0-----:R-:W3:Y:S01]  /*30ec0*/  LDL.LU.64 R20, [R1+0x41a8] ;  /* 0x0041a80001147983 */ /* 0x001ee20000300a00 */
[C---:B------:R-:W-:Y:S06]  /*30ed0*/  HMMA.16816.F32.BF16 R16, R4.reuse, R8, R16 ;  /* 0x000000080410723c */ /* 0x040fec0000041810 */
[----:B------:R-:W-:Y:S01]  /*30ee0*/  IMAD.MOV.U32 R3, RZ, RZ, R9 ;  /* 0x000000ffff037224 */ /* 0x000fe200078e0009 */
[----:B---3--:R-:W-:Y:S01]  /*30ef0*/  HMMA.16816.F32.BF16 R20, R4, R20, R24 ;  /* 0x000000140414723c */ /* 0x008fe20000041818 */
[----:B------:R-:W3:Y:S04]  /*30f00*/  LDL.LU.64 R26, [R1+0x41a0] ;  /* 0x0041a000011a7983 */ /* 0x000ee80000300a00 */
[----:B------:R-:W3:-:S15]  /*30f10*/  LDL.LU.64 R24, [R1+0x4198] ;  /* 0x0041980001187983 */ /* 0x000ede0000300a00 */
[----:B------:R-:W-:-:S03]  /*30f20*/  NOP ;  /* 0x0000000000007918 */ /* 0x000fc60000000000 */
[----:B------:R-:W-:Y:S04]  /*30f30*/  STL.64 [R1+0x1090], R20 ;  /* 0x0010901401007387 */ /* 0x000fe80000100a00 */
[----:B------:R0:W-:Y:S04]  /*30f40*/  STL.64 [R1+0x1098], R22 ;  /* 0x0010981601007387 */ /* 0x0001e80000100a00 */
[----:B0-----:R-:W4:Y:S04]  /*30f50*/  LDL.LU.64 R22, [R1+0x4190] ;  /* 0x0041900001167983 */ /* 0x001f280000300a00 */
[----:B------:R-:W3:Y:S04]  /*30f60*/  LDL.LU.64 R20, [R1+0x4188] ;  /* 0x0041880001147983 */ /* 0x000ee80000300a00 */
[----:B------:R-:W-:Y:S04]  /*30f70*/  STL.64 [R1+0x1080], R16 ;  /* 0x0010801001007387 */ /* 0x000fe80000100a00 */
[----:B------:R3:W-:Y:S04]  /*30f80*/  STL.64 [R1+0x1088], R18 ;  /* 0x0010881201007387 */ /* 0x0007e80000100a00 */
[----:B------:R-:W2:Y:S04]  /*30f90*/  LDL.LU.64 R8, [R1+0x1050] ;  /* 0x0010500001087983 */ /* 0x000ea80000300a00 */
[----:B------:R-:W4:Y:S01]  /*30fa0*/  LDL.LU.64 R10, [R1+0x1058] ;  /* 0x00105800010a7983 */ /* 0x000f220000300a00 */
[----:B---3--:R-:W-:-:S15]  /*30fb0*/  HMMA.16816.F32.BF16 R16, R4, R20, R24 ;  /* 0x000000140410723c */ /* 0x008fde0000041818 */
[----:B------:R-:W-:-:S08]  /*30fc0*/  NOP ;  /* 0x0000000000007918 */ /* 0x000fd00000000000 */
[----:B------:R-:W-:Y:S04]  /*30fd0*/  STL.64 [R1+0x1070], R16 ;  /* 0x0010701001007387 */ /* 0x000fe80000100a00 */
[----:B------:R-:W-:Y:S04]  /*30fe0*/  STL.64 [R1+0x1078], R18 ;  /* 0x0010781201007387 */ /* 0x000fe80000100a00 */
[----:B----4-:R-:W-:Y:S04]  /*30ff0*/  STL.64 [R1+0x4180], R10 ;  /* 0x0041800a01007387 */ /* 0x010fe80000100a00 */
[----:B--2---:R0:W-:Y:S04]  /*31000*/  STL.64 [R1+0x4178], R8 ;  /* 0x0041780801007387 */ /* 0x0041e80000100a00 */
[----:B0-----:R-:W2:Y:S04]  /*31010*/  LDL.LU.64 R8, [R1+0x1060] ;  /* 0x0010600001087983 */ /* 0x001ea80000300a00 */
[----:B------:R-:W2:Y:S04]  /*31020*/  LDL.LU.64 R10, [R1+0x1068] ;  /* 0x00106800010a7983 */ /* 0x000ea80000300a00 */
[----:B------:R-:W3:Y:S04]  /*31030*/  LDL.LU.64 R24, [R1+0x1030] ;  /* 0x0010300001187983 */ /* 0x000ee80000300a00 */
[----:B------:R-:W4:Y:S04]  /*31040*/  LDL.LU.64 R26, [R1+0x1038] ;  /* 0x00103800011a7983 */ /* 0x000f280000300a00 */
[----:B----4-:R-:W-:Y:S04]  /*31050*/  STL.64 [R1+0x4158], R26 ;  /* 0x0041581a01007387 */ /* 0x010fe80000100a00 */
[----:B---3--:R0:W-:Y:S04]  /*31060*/  STL.64 [R1+0x4150], R24 ;  /* 0x0041501801007387 */ /* 0x0081e80000100a00 */
[----:B0-----:R-:W3:Y:S04]  /*31070*/  LDL.LU.64 R24, [R1+0x1040] ;  /* 0x0010400001187983 */ /* 0x001ee80000300a00 */
[----:B------:R-:W3:Y:S04]  /*31080*/  LDL.LU.64 R26, [R1+0x1048] ;  /* 0x00104800011a7983 */ /* 0x000ee80000300a00 */
[----:B------:R-:W4:Y:S04]  /*31090*/  LDL.LU.64 R16, [R1+0x1000] ;  /* 0x0010000001107983 */ /* 0x000f280000300a00 */
[----:B------:R-:W3:Y:S01]  /*310a0*/  LDL.LU.64 R18, [R1+0x1008] ;  /* 0x0010080001127983 */ /* 0x000ee20000300a00 */
[C---:B--2---:R-:W-:Y:S03]  /*310b0*/  HMMA.16816.F32.BF16 R12, R4.reuse, R12, R8 ;  /* 0x0000000c040c723c */ /* 0x044fe60000041808 */
[----:B---3--:R-:W-:Y:S04]  /*310c0*/  STL.64 [R1+0x4138], R18 ;  /* 0x0041381201007387 */ /* 0x008fe80000100a00 */
[----:B----4-:R0:W-:Y:S04]  /*310d0*/  STL.64 [R1+0x4130], R16 ;  /* 0x0041301001007387 */ /* 0x0101e80000100a00 */
[----:B0-----:R-:W2:Y:S04]  /*310e0*/  LDL.LU.64 R16, [R1+0x1020] ;  /* 0x0010200001107983 */ /* 0x001ea80000300a00 */
        /* <DEDUP_REMOVED lines=13> */
[----:B0-----:R-:W2:Y:S04]  /*311c0*/  LDL.LU.64 R14, [R1+0x4170] ;  /* 0x00417000010e7983 */ /* 0x001ea80000300a00 */
[----:B------:R-:W4:Y:S02]  /*311d0*/  LDL.LU.64 R12, [R1+0x4168] ;  /* 0x00416800010c7983 */ /* 0x000f240000300a00 */
[----:B----4-:R-:W-:-:S15]  /*311e0*/  HMMA.16816.F32.BF16 R8, R4, R12, R8 ;  /* 0x0000000c0408723c */ /* 0x010fde0000041808 */
[----:B------:R-:W-:-:S08]  /*311f0*/  NOP ;  /* 0x0000000000007918 */ /* 0x000fd00000000000 */
[----:B------:R0:W-:Y:S04]  /*31200*/  STL.64 [R1+0x1050], R8 ;  /* 0x0010500801007387 */ /* 0x0001e80000100a00 */
[----:B------:R1:W-:Y:S04]  /*31210*/  STL.64 [R1+0x1058], R10 ;  /* 0x0010580a01007387 */ /* 0x0003e80000100a00 */
[----:B0-----:R-:W1:Y:S04]  /*31220*/  LDL.LU.64 R8, [R1+0x4160] ;  /* 0x0041600001087983 */ /* 0x001e680000300a00 */
[----:B--2---:R-:W-:Y:S04]  /*31230*/  STL [R1+0x4060], R14 ;  /* 0x0040600e01007387 */ /* 0x004fe80000100800 */
[----:B------:R-:W-:Y:S01]  /*31240*/  STL.64 [R1+0x4058], R12 ;  /* 0x0040580c01007387 */ /* 0x000fe20000100a00 */
[----:B-1----:R-:W-:Y:S03]  /*31250*/  HMMA.16816.F32.BF16 R8, R4, R8, R24 ;  /* 0x000000080408723c */ /* 0x002fe60000041818 */
[----:B------:R-:W2:Y:S04]  /*31260*/  LDL.LU.64 R26, [R1+0x4158] ;  /* 0x00415800011a7983 */ /* 0x000ea80000300a00 */
[----:B------:R-:W2:-:S15]  /*31270*/  LDL.LU.64 R24, [R1+0x4150] ;  /* 0x0041500001187983 */ /* 0x000e9e0000300a00 */
[----:B------:R-:W-:-:S01]  /*31280*/  NOP ;  /* 0x0000000000007918 */ /* 0x000fc20000000000 */
[----:B------:R0:W-:Y:S04]  /*31290*/  STL.64 [R1+0x1010], R8 ;  /* 0x0010100801007387 */ /* 0x0001e80000100a00 */
[----:B------:R2:W-:Y:S04]  /*312a0*/  STL.64 [R1+0x1018], R10 ;  /* 0x0010180a01007387 */ /* 0x0005e80000100a00 */
[----:B0-----:R-:W2:Y:S02]  /*312b0*/  LDL.LU.64 R8, [R1+0x4148] ;  /* 0x0041480001087983 */ /* 0x001ea40000300a00 */
[----:B--2---:R-:W-:Y:S02]  /*312c0*/  HMMA.16816.F32.BF16 R8, R4, R8, R24 ;  /* 0x000000080408723c */ /* 0x004fe40000041818 */
[----:B------:R-:W2:-:S15]  /*312d0*/  LDL.LU.64 R24, [R1+0x4140] ;  /* 0x0041400001187983 */ /* 0x000e9e0000300a00 */
[----:B------:R-:W-:-:S06]  /*312e0*/  NOP ;  /* 0x0000000000007918 */ /* 0x000fcc0000000000 */
[----:B------:R0:W-:Y:S04]  /*312f0*/  STL.64 [R1+0x870], R8 ;  /* 0x0008700801007387 */ /* 0x0001e80000100a00 */
[----:B------:R1:W-:Y:S04]  /*31300*/  STL.64 [R1+0x878], R10 ;  /* 0x0008780a01007387 */ /* 0x0003e80000100a00 */
[----:B0-----:R-:W4:Y:S04]  /*31310*/  LDL.LU.64 R8, [R1+0x830] ;  /* 0x0008300001087983 */ /* 0x001f280000300a00 */
[----:B-1----:R-:W4:Y:S01]  /*31320*/  LDL.LU.64 R10, [R1+0x838] ;  /* 0x00083800010a7983 */ /* 0x002f220000300a00 */
[----:B--2---:R-:W-:Y:S03]  /*31330*/  HMMA.16816.F32.BF16 R24, R4, R24, R16 ;  /* 0x000000180418723c */ /* 0x004fe60000041810 */
[----:B------:R-:W2:Y:S04]  /*31340*/  LDL.LU.64 R18, [R1+0x4138] ;  /* 0x0041380001127983 */ /* 0x000ea80000300a00 */
[----:B------:R-:W2:-:S15]  /*31350*/  LDL.LU.64 R16, [R1+0x4130] ;  /* 0x0041300001107983 */ /* 0x000e9e0000300a00 */
[----:B------:R-:W-:-:S01]  /*31360*/  NOP ;  /* 0x0000000000007918 */ /* 0x000fc20000000000 */
[----:B------:R-:W-:Y:S04]  /*31370*/  STL.64 [R1+0x860], R24 ;  /* 0x0008601801007387 */ /* 0x000fe80000100a00 */
[----:B------:R0:W-:Y:S04]  /*31380*/  STL.64 [R1+0x868], R26 ;  /* 0x0008681a01007387 */ /* 0x0001e80000100a00 */
[----:B0-----:R-:W4:Y:S04]  /*31390*/  LDL.LU.64 R26, [R1+0x4128] ;  /* 0x00412800011a7983 */ /* 0x001f280000300a00 */
[----:B------:R-:W2:Y:S02]  /*313a0*/  LDL.LU.64 R24, [R1+0x4120] ;  /* 0x0041200001187983 */ /* 0x000ea40000300a00 */
[----:B--2---:R-:W-:Y:S02]  /*313b0*/  HMMA.16816.F32.BF16 R4, R4, R24, R16 ;  /* 0x000000180404723c */ /* 0x004fe40000041810 */
[----:B------:R-:W2:-:S15]  /*313c0*/  LDL.LU.64 R16, [R1+0x4118] ;  /* 0x0041180001107983 */ /* 0x000e9e0000300a00 */
[----:B------:R-:W-:-:S06]  /*313d0*/  NOP ;  /* 0x0000000000007918 */ /* 0x000fcc0000000000 */
[----:B------:R-:W-:Y:S04]  /*313e0*/  STL.64 [R1+0x640], R4 ;  /* 0x0006400401007387 */ /* 0x000fe80000100a00 */
[----:B------:R0:W-:Y:S04]  /*313f0*/  STL.64 [R1+0x648], R6 ;  /* 0x0006480601007387 */ /* 0x0001e80000100a00 */
[----:B0-----:R-:W3:Y:S04]  /*31400*/  LDL.LU.64 R6, [R1+0x4110] ;  /* 0x0041100001067983 */ /* 0x001ee80000300a00 */
[----:B------:R-:W3:Y:S04]  /*31410*/  LDL.LU.64 R4, [R1+0x4108] ;  /* 0x0041080001047983 */ /* 0x000ee80000300a00 */
[----:B------:R-:W-:Y:S01]  /*31420*/  STL.64 [R1+0x3f40], R24 ;  /* 0x003f401801007387 */ /* 0x000fe20000100a00 */
[----:B--2---:R-:W-:-:S02]  /*31430*/  IMAD.MOV.U32 R2, RZ, RZ, R16 ;  /* 0x000000ffff027224 */ /* 0x004fc400078e0010 */
[----:B------:R-:W-:Y:S01]  /*31440*/  IMAD.MOV.U32 R0, RZ, RZ, R17 ;  /* 0x000000ffff007224 */ /* 0x000fe200078e0011 */
[----:B---3--:R-:W-:-:S15]  /*31450*/  HMMA.16816.F32.BF16 R20, R4, R16, R20 ;  /* 0x000000100414723c */ /* 0x008fde0000041814 */
[----:B------:R-:W-:-:S08]  /*31460*/  NOP ;  /* 0x0000000000007918 */ /* 0x000fd00000000000 */
[----:B------:R-:W-:Y:S04]  /*31470*/  STL.64 [R1+0x850], R20 ;  /* 0x0008501401007387 */ /* 0x000fe80000100a00 */
[----:B------:R0:W-:Y:S04]  /*31480*/  STL.64 [R1+0x858], R22 ;  /* 0x0008581601007387 */ /* 0x0001e80000100a00 */
[----:B0-----:R-:W2:Y:S04]  /*31490*/  LDL.LU.64 R22, [R1+0x4100] ;  /* 0x0041000001167983 */ /* 0x001ea80000300a00 */
[----:B------:R-:W2:Y:S04]  /*314a0*/  LDL.LU.64 R20, [R1+0x40f8] ;  /* 0x0040f80001147983 */ /* 0x000ea80000300a00 */
[----:B------:R-:W2:Y:S04]  /*314b0*/  LDL.LU.64 R16, [R1+0x40f0] ;  /* 0x0040f00001107983 */ /* 0x000ea80000300a00 */
[----:B------:R-:W-:Y:S01]  /*314c0*/  STL [R1+0x3f88], R2 ;  /* 0x003f880201007387 */ /* 0x000fe20000100800 */
[----:B--2---:R-:W-:Y:S03]  /*314d0*/  HMMA.16816.F32.BF16 R16, R4, R16, R20 ;  /* 0x000000100410723c */ /* 0x004fe60000041814 */
[----:B------:R-:W2:-:S15]  /*314e0*/  LDL.LU.64 R22, [R1+0x40e8] ;  /* 0x0040e80001167983 */ /* 0x000e9e0000300a00 */
[----:B------:R-:W-:-:S05]  /*314f0*/  NOP ;  /* 0x0000000000007918 */ /* 0x000fca0000000000 */
[----:B------:R0:W-:Y:S04]  /*31500*/  STL.64 [R1+0x840], R16 ;  /* 0x0008401001007387 */ /* 0x0001e80000100a00 */
[----:B------:R-:W-:Y:S04]  /*31510*/  STL.64 [R1+0x848], R18 ;  /* 0x0008481201007387 */ /* 0x000fe80000100a00 */
[----:B0-----:R-:W4:Y:S04]  /*31520*/  LDL.LU.64 R16, [R1+0x40e0] ;  /* 0x0040e00001107983 */ /* 0x001f280000300a00 */
[----:B------:R-:W3:Y:S04]  /*31530*/  LDL.64 R12, [R1+0x190] ;  /* 0x00019000010c7983 */ /* 0x000ee80000100a00 */
[----:B---3--:R0:W-:Y:S04]  /*31540*/  STL.64 [R1+0x40b0], R12 ;  /* 0x0040b00c01007387 */ /* 0x0081e80000100a00 */
[----:B0-----:R-:W3:Y:S01]  /*31550*/  LDL.64 R12, [R1+0x1a0] ;  /* 0x0001a000010c7983 */ /* 0x001ee20000100a00 */
[----:B----4-:R-:W-:Y:S03]  /*31560*/  HMMA.16816.F32.BF16 R8, R4, R16, R8 ;  /* 0x000000100408723c */ /* 0x010fe60000041808 */
[----:B---3--:R0:W-:Y:S04]  /*31570*/  STL.64 [R1+0x40b8], R12 ;  /* 0x0040b80c01007387 */ /* 0x0081e80000100a00 */
[----:B------:R-:W3:Y:S04]  /*31580*/  LDL.64 R20, [R1+0x120] ;  /* 0x0001200001147983 */ /* 0x000ee80000100a00 */
[----:B0-----:R-:W4:Y:S04]  /*31590*/  LDL R12, [R1+0x1b0] ;  /* 0x0001b000010c7983 */ /* 0x001f280000100800 */
[----:B---3--:R-:W-:Y:S08]  /*315a0*/  STL.64 [R1+0x4040], R20 ;  /* 0x0040401401007387 */ /* 0x008ff00000100a00 */
[----:B------:R0:W-:Y:S04]  /*315b0*/  STL.64 [R1+0x830], R8 ;  /* 0x0008300801007387 */ /* 0x0001e80000100a00 */
[----:B------:R-:W-:Y:S04]  /*315c0*/  STL.64 [R1+0x838], R10 ;  /* 0x0008380a01007387 */ /* 0x000fe80000100a00 */
[----:B------:R-:W3:Y:S01]  /*315d0*/  LDL.LU.64 R18, [R1+0x40d8] ;  /* 0x0040d80001127983 */ /* 0x000ee20000300a00 */
[----:B0-----:R-:W-:-:S02]  /*315e0*/  IMAD.MOV.U32 R9, RZ, RZ, R16 ;  /* 0x000000ffff097224 */ /* 0x001fc400078e0010 */
[----:B------:R-:W-:Y:S02]  /*315f0*/  IMAD.MOV.U32 R8, RZ, RZ, R17 ;  /* 0x000000ffff087224 */ /* 0x000fe400078e0011 */
[----:B------:R-:W-:Y:S02]  /*31600*/  IMAD.MOV.U32 R20, RZ, RZ, R28 ;  /* 0x000000ffff147224 */ /* 0x000fe400078e001c */
[----:B------:R-:W-:Y:S01]  /*31610*/  IMAD.MOV.U32 R21, RZ, RZ, R27 ;  /* 0x000000ffff157224 */ /* 0x000fe200078e001b */
[----:B------:R-:W4:Y:S04]  /*31620*/  LDL.LU.64 R16, [R1+0x40d0] ;  /* 0x0040d00001107983 */ /* 0x000f280000300a00 */
[----:B------:R0:W-:Y:S04]  /*31630*/  STL.64 [R1+0x4090], R8 ;  /* 0x0040900801007387 */ /* 0x0001e80000100a00 */
[----:B0-----:R-:W4:Y:S04]  /*31640*/  LDL.LU.64 R8, [R1+0x820] ;  /* 0x0008200001087983 */ /* 0x001f280000300a00 */
[----:B------:R-:W4:Y:S04]  /*31650*/  LDL.LU.64 R10, [R1+0x828] ;  /* 0x00082800010a7983 */ /* 0x000f280000300a00 */
[----:B------:R0:W-:Y:S02]  /*31660*/  STL.64 [R1+0x4068], R20 ;  /* 0x0040681401007387 */ /* 0x0001e40000100a00 */
[----:B0-----:R-:W-:-:S02]  /*31670*/  IMAD.MOV.U32 R20, RZ, RZ, R26 ;  /* 0x000000ffff147224 */ /* 0x001fc400078e001a */
[----:B--2---:R-:W-:-:S05]  /*31680*/  IMAD.MOV.U32 R21, RZ, RZ, R23 ;  /* 0x000000ffff157224 */ /* 0x004fca00078e0017 */
[----:B------:R0:W-:Y:S04]  /*31690*/  STL.64 [R1+0x4078], R20 ;  /* 0x0040781401007387 */ /* 0x0001e80000100a00 */
[----:B------:R-:W2:Y:S04]  /*316a0*/  LDL.LU.64 R24, [R1+0x800] ;  /* 0x0008000001187983 */ /* 0x000ea80000300a00 */
[----:B------:R-:W4:Y:S01]  /*316b0*/  LDL.LU.64 R26, [R1+0x808] ;  /* 0x00080800011a7983 */ /* 0x000f220000300a00 */
[----:B0-----:R-:W-:Y:S02]  /*316c0*/  IMAD.MOV.U32 R20, RZ, RZ, R22 ;  /* 0x000000ffff147224 */ /* 0x001fe400078e0016 */
[----:B---3--:R-:W-:Y:S01]  /*316d0*/  IMAD.MOV.U32 R21, RZ, RZ, R19 ;  /* 0x000000ffff157224 */ /* 0x008fe200078e0013 */
[----:B----4-:R-:W-:Y:S04]  /*316e0*/  STL.64 [R1+0x40c8], R26 ;  /* 0x0040c81a01007387 */ /* 0x010fe80000100a00 */
[----:B--2---:R0:W-:Y:S04]  /*316f0*/  STL.64 [R1+0x40c0], R24 ;  /* 0x0040c01801007387 */ /* 0x0041e80000100a00 */
[----:B0-----:R-:W2:Y:S04]  /*31700*/  LDL.LU.64 R24, [R1+0x810] ;  /* 0x0008100001187983 */ /* 0x001ea80000300a00 */
[----:B------:R-:W2:Y:S04]  /*31710*/  LDL.LU.64 R26, [R1+0x818] ;  /* 0x00081800011a7983 */ /* 0x000ea80000300a00 */
[----:B------:R0:W-:Y:S04]  /*31720*/  STL.64 [R1+0x4088], R20 ;  /* 0x0040881401007387 */ /* 0x0001e80000100a00 */
[----:B0-----:R-:W3:Y:S01]  /*31730*/  LDL.64 R20, [R1+0x170] ;  /* 0x0001700001147983 */ /* 0x001ee20000100a00 */
[----:B------:R-:W-:Y:S01]  /*31740*/  HMMA.16816.F32.BF16 R8, R4, R16, R8 ;  /* 0x000000100408723c */ /* 0x000fe20000041808 */
[----:B------:R-:W-:-:S02]  /*31750*/  IMAD.MOV.U32 R13, RZ, RZ, R29 ;  /* 0x000000ffff0d7224 */ /* 0x000fc400078e001d */
[----:B---3--:R-:W-:-:S15]  /*31760*/  STL.64 [R1+0x4098], R20 ;  /* 0x0040981401007387 */ /* 0x008fde0000100a00 */
[----:B------:R-:W-:-:S05]  /*31770*/  NOP ;  /* 0x0000000000007918 */ /* 0x000fca0000000000 */
[----:B------:R0:W-:Y:S04]  /*31780*/  STL.64 [R1+0x820], R8 ;  /* 0x0008200801007387 */ /* 0x0001e80000100a00 */
[----:B------:R1:W-:Y:S04]  /*31790*/  STL.64 [R1+0x828], R10 ;  /* 0x0008280a01007387 */ /* 0x0003e80000100a00 */
[----:B0-----:R-:W3:Y:S04]  /*317a0*/  LDL.LU.64 R8, [R1+0x7d0] ;  /* 0x0007d00001087983 */ /* 0x001ee80000300a00 */
[----:B-1----:R-:W4:Y:S01]  /*317b0*/  LDL.LU.64 R10, [R1+0x7d8] ;  /* 0x0007d800010a7983 */ /* 0x002f220000300a00 */
[----:B------:R-:W-:-:S02]  /*317c0*/  IMAD.MOV.U32 R21, RZ, RZ, R15 ;  /* 0x000000ffff157224 */ /* 0x000fc400078e000f */
[C---:B--2---:R-:W-:Y:S01]  /*317d0*/  HMMA.16816.F32.BF16 R12, R4.reuse, R12, R24 ;  /* 0x0000000c040c723c */ /* 0x044fe20000041818 */
[----:B------:R-:W-:Y:S01]  /*317e0*/  IMAD.MOV.U32 R20, RZ, RZ, R18 ;  /* 0x000000ffff147224 */ /* 0x000fe200078e0012 */
[----:B----4-:R-:W-:Y:S04]  /*317f0*/  STL.64 [R1+0x40a8], R10 ;  /* 0x0040a80a01007387 */ /* 0x010fe80000100a00 */
[----:B---3--:R0:W-:Y:S04]  /*31800*/  STL.64 [R1+0x40a0], R8 ;  /* 0x0040a00801007387 */ /* 0x0081e80000100a00 */
[----:B0-----:R-:W2:Y:S04]  /*31810*/  LDL.LU.64 R8, [R1+0x7e0] ;  /* 0x0007e00001087983 */ /* 0x001ea80000300a00 */
[----:B------:R-:W2:Y:S04]  /*31820*/  LDL.LU.64 R10, [R1+0x7e8] ;  /* 0x0007e800010a7983 */ /* 0x000ea80000300a00 */
[----:B------:R0:W-:Y:S04]  /*31830*/  STL.64 [R1+0x4070], R16 ;  /* 0x0040701001007387 */ /* 0x0001e80000100a00 */
[----:B0-----:R-:W3:Y:S04]  /*31840*/  LDL.LU.64 R16, [R1+0x7f0] ;  /* 0x0007f00001107983 */ /* 0x001ee80000300a00 */
[----:B------:R-:W3:Y:S04]  /*31850*/  LDL.LU.64 R18, [R1+0x7f8] ;  /* 0x0007f80001127983 */ /* 0x000ee80000300a00 */
[----:B------:R-:W4:Y:S04]  /*31860*/  LDL.LU.64 R26, [R1+0x40c8] ;  /* 0x0040c800011a7983 */ /* 0x000f280000300a00 */
[----:B------:R-:W4:Y:S04]  /*31870*/  LDL.LU.64 R24, [R1+0x40c0] ;  /* 0x0040c00001187983 */ /* 0x000f280000300a00 */
[----:B------:R0:W-:Y:S04]  /*31880*/  STL.64 [R1+0x810], R12 ;  /* 0x0008100c01007387 */ /* 0x0001e80000100a00 */
[----:B------:R-:W-:Y:S04]  /*31890*/  STL.64 [R1+0x818], R14 ;  /* 0x0008180e01007387 */ /* 0x000fe80000100a00 */
[----:B0-----:R-:W4:Y:S02]  /*318a0*/  LDL.LU.64 R12, [R1+0x40b8] ;  /* 0x0040b800010c7983 */ /* 0x001f240000300a00 */
[----:B----4-:R-:W-:-:S15]  /*318b0*/  HMMA.16816.F32.BF16 R24, R4, R12, R24 ;  /* 0x0000000c0418723c */ /* 0x010fde0000041818 */
[----:B------:R-:W-:-:S08]  /*318c0*/  NOP ;  /* 0x0000000000007918 */ /* 0x000fd00000000000 */
[----:B------:R-:W-:Y:S04]  /*318d0*/  STL.64 [R1+0x800], R24 ;  /* 0x0008001801007387 */ /* 0x000fe80000100a00 */
[----:B------:R0:W-:Y:S02]  /*318e0*/  STL.64 [R1+0x808], R26 ;  /* 0x0008081a01007387 */ /* 0x0001e40000100a00 */
[----:B0-----:R-:W-:Y:S02]  /*318f0*/  IMAD.MOV.U32 R27, RZ, RZ, R12 ;  /* 0x000000ffff1b7224 */ /* 0x001fe400078e000c */
[----:B------:R-:W-:Y:S02]  /*31900*/  IMAD.MOV.U32 R26, RZ, RZ, R13 ;  /* 0x000000ffff1a7224 */ /* 0x000fe400078e000d */
[----:B------:R-:W3:Y:S04]  /*31910*/  LDL.LU.64 R12, [R1+0x40b0] ;  /* 0x0040b000010c7983 */ /* 0x000ee80000300a00 */
[----:B------:R-:W-:Y:S04]  /*31920*/  STL.64 [R1+0x3f90], R26 ;  /* 0x003f901a01007387 */ /* 0x000fe80000100a00 */
[----:B------:R-:W4:Y:S01]  /*31930*/  LDL.64 R24, [R1+0x140] ;  /* 0x0001400001187983 */ /* 0x000f220000100a00 */
[C---:B--2---:R-:W-:Y:S06]  /*31940*/  HMMA.16816.F32.BF16 R20, R4.reuse, R20, R8 ;  /* 0x000000140414723c */ /* 0x044fec0000041808 */
[----:B---3--:R-:W-:Y:S01]  /*31950*/  HMMA.16816.F32.BF16 R16, R4, R12, R16 ;  /* 0x0000000c0410723c */ /* 0x008fe20000041810 */
[----:B----4-:R0:W-:Y:S05]  /*31960*/  STL.64 [R1+0x4080], R24 ;  /* 0x0040801801007387 */ /* 0x0101ea0000100a00 */
[----:B------:R-:W-:Y:S01]  /*31970*/  IMAD.MOV.U32 R2, RZ, RZ, R12 ;  /* 0x000000ffff027224 */ /* 0x000fe200078e000c */
[----:B0-----:R-:W2:-:S15]  /*31980*/  LDL.LU.64 R24, [R1+0x7c0] ;  /* 0x0007c00001187983 */ /* 0x001e9e0000300a00 */
[----:B------:R-:W-:-:S01]  /*31990*/  NOP ;  /* 0x0000000000007918 */ /* 0x000fc20000000000 */
[----:B------:R0:W-:Y:S04]  /*319a0*/  STL.64 [R1+0x7f0], R16 ;  /* 0x0007f01001007387 */ /* 0x0001e80000100a00 */
[----:B------:R1:W-:Y:S04]  /*319b0*/  STL.64 [R1+0x7f8], R18 ;  /* 0x0007f81201007387 */ /* 0x0003e80000100a00 */
[----:B------:R-:W2:Y:S04]  /*319c0*/  LDL.LU.64 R26, [R1+0x7c8] ;  /* 0x0007c800011a7983 */ /* 0x000ea80000300a00 */
[----:B0-----:R-:W3:Y:S04]  /*319d0*/  LDL.LU.64 R16, [R1+0x7b0] ;  /* 0x0007b00001107983 */ /* 0x001ee80000300a00 */
[----:B-1----:R-:W3:Y:S04]  /*319e0*/  LDL.LU.64 R18, [R1+0x7b8] ;  /* 0x0007b80001127983 */ /* 0x002ee80000300a00 */
[----:B------:R-:W4:Y:S04]  /*319f0*/  LDL.LU.64 R12, [R1+0x7a0] ;  /* 0x0007a000010c7983 */ /* 0x000f280000300a00 */
[----:B------:R-:W4:Y:S04]  /*31a00*/  LDL.LU.64 R14, [R1+0x7a8] ;  /* 0x0007a800010e7983 */ /* 0x000f280000300a00 */
[----:B------:R-:W2:Y:S04]  /*31a10*/  LDL.LU.64 R10, [R1+0x40a8] ;  /* 0x0040a800010a7983 */ /* 0x000ea80000300a00 */
[----:B------:R-:W2:Y:S04]  /*31a20*/  LDL.LU.64 R8, [R1+0x40a0] ;  /* 0x0040a00001087983 */ /* 0x000ea80000300a00 */
[----:B------:R0:W-:Y:S04]  /*31a30*/  STL.64 [R1+0x7e0], R20 ;  /* 0x0007e01401007387 */ /* 0x0001e80000100a00 */
[----:B------:R-:W-:Y:S04]  /*31a40*/  STL.64 [R1+0x7e8], R22 ;  /* 0x0007e81601007387 */ /* 0x000fe80000100a00 */
[----:B0-----:R-:W2:Y:S02]  /*31a50*/  LDL.LU.64 R20, [R1+0x4098] ;  /* 0x0040980001147983 */ /* 0x001ea40000300a00 */
[----:B--2---:R-:W-:-:S15]  /*31a60*/  HMMA.16816.F32.BF16 R8, R4, R20, R8 ;  /* 0x000000140408723c */ /* 0x004fde0000041808 */
[----:B------:R-:W-:-:S08]  /*31a70*/  NOP ;  /* 0x0000000000007918 */ /* 0x000fd00000000000 */
[----:B------:R0:W-:Y:S04]  /*31a80*/  STL.64 [R1+0x7d0], R8 ;  /* 0x0007d00801007387 */ /* 0x0001e80000100a00 */
[----:B------:R1:W-:Y:S04]  /*31a90*/  STL.64 [R1+0x7d8], R10 ;  /* 0x0007d80a01007387 */ /* 0x0003e80000100a00 */
[----:B0-----:R-:W2:Y:S01]  /*31aa0*/  LDL.LU.64 R8, [R1+0x4090] ;  /* 0x0040900001087983 */ /* 0x001ea20000300a00 */
[----:B-1----:R-:W-:Y:S02]  /*31ab0*/  IMAD.MOV.U32 R11, RZ, RZ, R20 ;  /* 0x000000ffff0b7224 */ /* 0x002fe400078e0014 */
[----:B------:R-:W-:-:S02]  /*31ac0*/  IMAD.MOV.U32 R10, RZ, RZ, R21 ;  /* 0x000000ffff0a7224 */ /* 0x000fc400078e0015 */
[----:B------:R-:W3:Y:S04]  /*31ad0*/  LDL.LU.64 R20, [R1+0x4088] ;  /* 0x0040880001147983 */ /* 0x000ee80000300a00 */
[----:B------:R-:W-:Y:S04]  /*31ae0*/  STL.64 [R1+0x3fa0], R10 ;  /* 0x003fa00a01007387 */ /* 0x000fe80000100a00 */
[----:B--2---:R0:W-:Y:S04]  /*31af0*/  STL.64 [R1+0x3f98], R8 ;  /* 0x003f980801007387 */ /* 0x0041e80000100a00 */
[----:B0-----:R-:W2:Y:S01]  /*31b00*/  LDL.64 R8, [R1+0x110] ;  /* 0x0001100001087983 */ /* 0x001ea20000100a00 */
[C---:B---3--:R-:W-:Y:S03]  /*31b10*/  HMMA.16816.F32.BF16 R20, R4.reuse, R20, R24 ;  /* 0x000000140414723c */ /* 0x048fe60000041818 */
[----:B--2---:R0:W-:Y:S04]  /*31b20*/  STL.64 [R1+0x4038], R8 ;  /* 0x0040380801007387 */ /* 0x0041e80000100a00 */
[----:B0-----:R-:W2:Y:S04]  /*31b30*/  LDL.LU.64 R8, [R1+0x780] ;  /* 0x0007800001087983 */ /* 0x001ea80000300a00 */
[----:B------:R-:W3:Y:S04]  /*31b40*/  LDL.LU.64 R10, [R1+0x788] ;  /* 0x00078800010a7983 */ /* 0x000ee80000300a00 */
[----:B---3--:R-:W-:Y:S04]  /*31b50*/  STL.64 [R1+0x4050], R10 ;  /* 0x0040500a01007387 */ /* 0x008fe80000100a00 */
[----:B--2---:R0:W-:Y:S04]  /*31b60*/  STL.64 [R1+0x4048], R8 ;  /* 0x0040480801007387 */ /* 0x0041e80000100a00 */
[----:B0-----:R-:W2:Y:S04]  /*31b70*/  LDL.LU.64 R8, [R1+0x790] ;  /* 0x0007900001087983 */ /* 0x001ea80000300a00 */
[----:B------:R-:W2:Y:S04]  /*31b80*/  LDL.LU.64 R10, [R1+0x798] ;  /* 0x00079800010a7983 */ /* 0x000ea80000300a00 */
[----:B------:R-:W4:Y:S04]  /*31b90*/  LDL.LU.64 R24, [R1+0x4080] ;  /* 0x0040800001187983 */ /* 0x000f280000300a00 */
[----:B------:R0:W-:Y:S04]  /*31ba0*/  STL.64 [R1+0x7c0], R20 ;  /* 0x0007c01401007387 */ /* 0x0001e80000100a00 */
[----:B------:R1:W-:Y:S04]  /*31bb0*/  STL.64 [R1+0x7c8], R22 ;  /* 0x0007c81601007387 */ /* 0x0003e80000100a00 */
[----:B0-----:R-:W1:Y:S01]  /*31bc0*/  LDL.LU.64 R20, [R1+0x4078] ;  /* 0x0040780001147983 */ /* 0x001e620000300a00 */
[C---:B----4-:R-:W-:Y:S06]  /*31bd0*/  HMMA.16816.F32.BF16 R12, R4.reuse, R24, R12 ;  /* 0x00000018040c723c */ /* 0x050fec000004180c */
[----:B-1----:R-:W-:Y:S01]  /*31be0*/  HMMA.16816.F32.BF16 R20, R4, R20, R16 ;  /* 0x000000140414723c */ /* 0x002fe20000041810 */
[----:B------:R-:W3:Y:S06]  /*31bf0*/  LDL.LU.64 R16, [R1+0x4070] ;  /* 0x0040700001107983 */ /* 0x000eec0000300a00 */
[----:B------:R-:W-:-:S15]  /*31c00*/  IMAD.MOV.U32 R18, RZ, RZ, R24 ;  /* 0x000000ffff127224 */ /* 0x000fde00078e0018 */
[----:B------:R-:W-:-:S01]  /*31c10*/  NOP ;  /* 0x0000000000007918 */ /* 0x000fc20000000000 */
[----:B------:R0:W-:Y:S04]  /*31c20*/  STL.64 [R1+0x7b0], R20 ;  /* 0x0007b01401007387 */ /* 0x0001e80000100a00 */
[----:B------:R-:W-:Y:S04]  /*31c30*/  STL.64 [R1+0x7b8], R22 ;  /* 0x0007b81601007387 */ /* 0x000fe80000100a00 */
[----:B0-----:R-:W2:Y:S04]  /*31c40*/  LDL.LU.64 R20, [R1+0x4068] ;  /* 0x0040680001147983 */ /* 0x001ea80000300a00 */
[----:B------:R-:W-:Y:S04]  /*31c50*/  STL.64 [R1+0x7a0], R12 ;  /* 0x0007a00c01007387 */ /* 0x000fe80000100a00 */
[----:B------:R0:W-:Y:S04]  /*31c60*/  STL.64 [R1+0x7a8], R14 ;  /* 0x0007a80e01007387 */ /* 0x0001e80000100a00 */
[----:B0-----:R-:W4:Y:S04]  /*31c70*/  LDL.LU R14, [R1+0x4060] ;  /* 0x00406000010e7983 */ /* 0x001f280000300800 */
[----:B------:R-:W3:Y:S01]  /*31c80*/  LDL.LU.64 R12, [R1+0x4058] ;  /* 0x00405800010c7983 */ /* 0x000ee20000300a00 */
[----:B------:R-:W-:-:S03]  /*31c90*/  IMAD.MOV.U32 R15, RZ, RZ, R25 ;  /* 0x000000ffff0f7224 */ /* 0x000fc600078e0019 */
[----:B------:R-:W4:Y:S01]  /*31ca0*/  LDL.64 R24, [R1+0xe0] ;  /* 0x0000e00001187983 */ /* 0x000f220000100a00 */
[C---:B--2---:R-:W-:Y:S03]  /*31cb0*/  HMMA.16816.F32.BF16 R20, R4.reuse, R20, R8 ;  /* 0x000000140414723c */ /* 0x044fe60000041808 */
[----:B----4-:R0:W-:Y:S04]  /*31cc0*/  STL.64 [R1+0x4010], R24 ;  /* 0x0040101801007387 */ /* 0x0101e80000100a00 */
[----:B0-----:R-:W2:Y:S04]  /*31cd0*/  LDL.LU.64 R24, [R1+0x770] ;  /* 0x0007700001187983 */ /* 0x001ea80000300a00 */
[----:B------:R-:W2:Y:S04]  /*31ce0*/  LDL.LU.64 R26, [R1+0x778] ;  /* 0x00077800011a7983 */ /* 0x000ea80000300a00 */
[----:B------:R-:W-:Y:S04]  /*31cf0*/  STL [R1+0x3e7c], R15 ;  /* 0x003e7c0f01007387 */ /* 0x000fe80000100800 */
[----:B---3--:R-:W-:Y:S04]  /*31d00*/  STL.64 [R1+0x3fc8], R12 ;  /* 0x003fc80c01007387 */ /* 0x008fe80000100a00 */
[----:B------:R-:W-:Y:S04]  /*31d10*/  STL [R1+0x3e78], R18 ;  /* 0x003e781201007387 */ /* 0x000fe80000100800 */
[----:B------:R-:W3:Y:S04]  /*31d20*/  LDL.LU.64 R10, [R1+0x4050] ;  /* 0x00405000010a7983 */ /* 0x000ee80000300a00 */
[----:B------:R-:W3:Y:S04]  /*31d30*/  LDL.LU.64 R8, [R1+0x4048] ;  /* 0x0040480001087983 */ /* 0x000ee80000300a00 */
[----:B------:R0:W-:Y:S04]  /*31d40*/  STL.64 [R1+0x790], R20 ;  /* 0x0007901401007387 */ /* 0x0001e80000100a00 */
[----:B------:R-:W-:Y:S04]  /*31d50*/  STL.64 [R1+0x798], R22 ;  /* 0x0007981601007387 */ /* 0x000fe80000100a00 */
[----:B0-----:R-:W3:Y:S02]  /*31d60*/  LDL.LU.64 R20, [R1+0x4040] ;  /* 0x0040400001147983 */ /* 0x001ee40000300a00 */
[----:B---3--:R-:W-:-:S15]  /*31d70*/  HMMA.16816.F32.BF16 R8, R4, R20, R8 ;  /* 0x000000140408723c */ /* 0x008fde0000041808 */
[----:B------:R-:W-:-:S08]  /*31d80*/  NOP ;  /* 0x0000000000007918 */ /* 0x000fd00000000000 */
[----:B------:R0:W-:Y:S04]  /*31d90*/  STL.64 [R1+0x780], R8 ;  /* 0x0007800801007387 */ /* 0x0001e80000100a00 */
[----:B------:R-:W-:Y:S04]  /*31da0*/  STL.64 [R1+0x788], R10 ;  /* 0x0007880a01007387 */ /* 0x000fe80000100a00 */
[----:B0-----:R-:W2:Y:S01]  /*31db0*/  LDL.LU.64 R8, [R1+0x4038] ;  /* 0x0040380001087983 */ /* 0x001ea20000300a00 */
[----:B------:R-:W-:Y:S02]  /*31dc0*/  IMAD.MOV.U32 R19, RZ, RZ, R21 ;  /* 0x000000ffff137224 */ /* 0x000fe400078e0015 */
[----:B------:R-:W-:-:S02]  /*31dd0*/  IMAD.MOV.U32 R28, RZ, RZ, R20 ;  /* 0x000000ffff1c7224 */ /* 0x000fc400078e0014 */
[----:B------:R-:W3:Y:S04]  /*31de0*/  LDL.LU.64 R20, [R1+0x4030] ;  /* 0x0040300001147983 */ /* 0x000ee80000300a00 */
[----:B------:R-:W-:Y:S04]  /*31df0*/  STL [R1+0x3e84], R19 ;  /* 0x003e841301007387 */ /* 0x000fe80000100800 */
[----:B------:R0:W-:Y:S04]  /*31e00*/  STL.64 [R1+0x4028], R16 ;  /* 0x0040281001007387 */ /* 0x0001e80000100a00 */
[----:B0-----:R-:W4:Y:S04]  /*31e10*/  LDL.LU.64 R16, [R1+0x760] ;  /* 0x0007600001107983 */ /* 0x001f280000300a00 */
[----:B------:R-:W4:Y:S04]  /*31e20*/  LDL.LU.64 R18, [R1+0x768] ;  /* 0x0007680001127983 */ /* 0x000f280000300a00 */
[----:B------:R-:W-:Y:S01]  /*31e30*/  STL [R1+0x3e80], R28 ;  /* 0x003e801c01007387 */ /* 0x000fe20000100800 */
[----:B--2---:R-:W-:-:S15]  /*31e40*/  HMMA.16816.F32.BF16 R24, R4, R8, R24 ;  /* 0x000000080418723c */ /* 0x004fde0000041818 */
[----:B------:R-:W-:-:S08]  /*31e50*/  NOP ;  /* 0x0000000000007918 */ /* 0x000fd00000000000 */
[----:B------:R0:W-:Y:S04]  /*31e60*/  STL.64 [R1+0x770], R24 ;  /* 0x0007701801007387 */ /* 0x0001e80000100a00 */
[----:B------:R1:W-:Y:S04]  /*31e70*/  STL.64 [R1+0x778], R26 ;  /* 0x0007781a01007387 */ /* 0x0003e80000100a00 */
[----:B0-----:R-:W2:Y:S04]  /*31e80*/  LDL.LU.64 R24, [R1+0x750] ;  /* 0x0007500001187983 */ /* 0x001ea80000300a00 */
[----:B-1----:R-:W3:Y:S01]  /*31e90*/  LDL.LU.64 R26, [R1+0x758] ;  /* 0x00075800011a7983 */ /* 0x002ee20000300a00 */
[----:B------:R-:W-:-:S02]  /*31ea0*/  IMAD.MOV.U32 R23, RZ, RZ, R8 ;  /* 0x000000ffff177224 */ /* 0x000fc400078e0008 */
[----:B------:R-:W-:Y:S01]  /*31eb0*/  IMAD.MOV.U32 R22, RZ, RZ, R9 ;  /* 0x000000ffff167224 */ /* 0x000fe200078e0009 */
[----:B---3--:R-:W-:Y:S04]  /*31ec0*/  STL.64 [R1+0x4020], R26 ;  /* 0x0040201a01007387 */ /* 0x008fe80000100a00 */
[----:B--2---:R0:W-:Y:S04]  /*31ed0*/  STL.64 [R1+0x4018], R24 ;  /* 0x0040181801007387 */ /* 0x0041e80000100a00 */
[----:B0-----:R-:W4:Y:S04]  /*31ee0*/  LDL.64 R24, [R1+0x100] ;  /* 0x0001000001187983 */ /* 0x001f280000100a00 */
[----:B------:R-:W2:Y:S04]  /*31ef0*/  LDL.LU.64 R8, [R1+0x740] ;  /* 0x0007400001087983 */ /* 0x000ea80000300a00 */
[----:B------:R-:W2:Y:S04]  /*31f00*/  LDL.LU.64 R10, [R1+0x748] ;  /* 0x00074800010a7983 */ /* 0x000ea80000300a00 */
[----:B------:R-:W3:Y:S01]  /*31f10*/  LDL.64 R12, [R1+0xa0] ;  /* 0x0000a000010c7983 */ /* 0x000ee20000100a00 */
[----:B----4-:R-:W-:Y:S03]  /*31f20*/  HMMA.16816.F32.BF16 R16, R4, R24, R16 ;  /* 0x000000180410723c */ /* 0x010fe60000041810 */
[----:B---3--:R-:W-:Y:S04]  /*31f30*/  STL.64 [R1+0x3fd8], R12 ;  /* 0x003fd80c01007387 */ /* 0x008fe80000100a00 */
[----:B------:R-:W-:Y:S04]  /*31f40*/  STL [R1+0x3e8c], R22 ;  /* 0x003e8c1601007387 */ /* 0x000fe80000100800 */
[----:B------:R-:W-:Y:S01]  /*31f50*/  STL [R1+0x3e88], R23 ;  /* 0x003e881701007387 */ /* 0x000fe20000100800 */
[----:B------:R-:W-:-:S11]  /*31f60*/  IMAD.MOV.U32 R29, RZ, RZ, R25 ;  /* 0x000000ffff1d7224 */ /* 0x000fd600078e0019 */
[----:B------:R0:W-:Y:S04]  /*31f70*/  STL.64 [R1+0x760], R16 ;  /* 0x0007601001007387 */ /* 0x0001e80000100a00 */
[----:B------:R1:W-:Y:S04]  /*31f80*/  STL.64 [R1+0x768], R18 ;  /* 0x0007681201007387 */ /* 0x0003e80000100a00 */
[----:B0-----:R-:W3:Y:S01]  /*31f90*/  LDL.LU.64 R16, [R1+0x4028] ;  /* 0x0040280001107983 */ /* 0x001ee20000300a00 */
[----:B-1----:R-:W-:-:S03]  /*31fa0*/  IMAD.MOV.U32 R18, RZ, RZ, R24 ;  /* 0x000000ffff127224 */ /* 0x002fc600078e0018 */
[----:B------:R-:W4:Y:S04]  /*31fb0*/  LDL.LU.64 R26, [R1+0x4020] ;  /* 0x00402000011a7983 */ /* 0x000f280000300a00 */
[----:B------:R-:W4:Y:S04]  /*31fc0*/  LDL.LU.64 R24, [R1+0x4018] ;  /* 0x0040180001187983 */ /* 0x000f280000300a00 */
[----:B------:R-:W2:Y:S04]  /*31fd0*/  LDL R12, [R1+0xb0] ;  /* 0x0000b000010c7983 */ /* 0x000ea80000100800 */
[----:B------:R-:W2:Y:S04]  /*31fe0*/  LDL R13, [R1+0xb4] ;  /* 0x0000b400010d7983 */ /* 0x000ea80000100800 */
[----:B--2---:R0:W-:Y:S04]  /*31ff0*/  STL.64 [R1+0x3ff0], R12 ;  /* 0x003ff00c01007387 */ /* 0x0041e80000100a00 */
[----:B0-----:R-:W2:Y:S01]  /*32000*/  LDL R12, [R1+0xc0] ;  /* 0x0000c000010c7983 */ /* 0x001ea20000100800 */
[----:B------:R-:W-:-:S05]  /*32010*/  IMAD.MOV.U32 R13, RZ, RZ, R14 ;  /* 0x000000ffff0d7224 */ /* 0x000fca00078e000e */
[----:B--2---:R0:W-:Y:S04]  /*32020*/  STL.64 [R1+0x4008], R12 ;  /* 0x0040080c01007387 */ /* 0x0041e80000100a00 */
[----:B0-----:R-:W4:Y:S04]  /*32030*/  LDL.64 R12, [R1+0xf0] ;  /* 0x0000f000010c7983 */ /* 0x001f280000100a00 */
[----:B------:R-:W-:Y:S04]  /*32040*/  STL [R1+0x3eb0], R29 ;  /* 0x003eb01d01007387 */ /* 0x000fe80000100800 */
[----:B------:R-:W-:Y:S01]  /*32050*/  STL [R1+0x3e90], R18 ;  /* 0x003e901201007387 */ /* 0x000fe20000100800 */
[----:B----4-:R-:W-:-:S15]  /*32060*/  HMMA.16816.F32.BF16 R24, R4, R12, R24 ;  /* 0x0000000c0418723c */ /* 0x010fde0000041818 */
[----:B------:R-:W-:-:S08]  /*32070*/  NOP ;  /* 0x0000000000007918 */ /* 0x000fd00000000000 */
[----:B------:R0:W-:Y:S04]  /*32080*/  STL.64 [R1+0x750], R24 ;  /* 0x0007501801007387 */ /* 0x0001e80000100a00 */
[----:B------:R-:W-:Y:S04]  /*32090*/  STL.64 [R1+0x758], R26 ;  /* 0x0007581a01007387 */ /* 0x000fe80000100a00 */
[----:B0-----:R-:W2:Y:S01]  /*320a0*/  LDL.LU.64 R24, [R1+0x4010] ;  /* 0x0040100001187983 */ /* 0x001ea20000300a00 */
[----:B------:R-:W-:Y:S02]  /*320b0*/  IMAD.MOV.U32 R23, RZ, RZ, R12 ;  /* 0x000000ffff177224 */ /* 0x000fe400078e000c */
[----:B------:R-:W-:Y:S01]  /*320c0*/  IMAD.MOV.U32 R19, RZ, RZ, R13 ;  /* 0x000000ffff137224 */ /* 0x000fe200078e000d */
[----:B--2---:R-:W-:Y:S06]  /*320d0*/  HMMA.16816.F32.BF16 R8, R4, R24, R8 ;  /* 0x000000180408723c */ /* 0x004fec0000041808 */
[----:B------:R-:W-:-:S15]  /*320e0*/  IMAD.MOV.U32 R22, RZ, RZ, R25 ;  /* 0x000000ffff167224 */ /* 0x000fde00078e0019 */
[----:B------:R-:W-:-:S02]  /*320f0*/  NOP ;  /* 0x0000000000007918 */ /* 0x000fc40000000000 */
[----:B------:R-:W-:Y:S04]  /*32100*/  STL.64 [R1+0x740], R8 ;  /* 0x0007400801007387 */ /* 0x000fe80000100a00 */
[----:B------:R-:W-:Y:S04]  /*32110*/  STL.64 [R1+0x748], R10 ;  /* 0x0007480a01007387 */ /* 0x000fe80000100a00 */
[----:B------:R-:W2:Y:S04]  /*32120*/  LDL.LU.64 R12, [R1+0x730] ;  /* 0x00073000010c7983 */ /* 0x000ea80000300a00 */
[----:B------:R-:W2:Y:S04]  /*32130*/  LDL.LU.64 R14, [R1+0x738] ;  /* 0x00073800010e7983 */ /* 0x000ea80000300a00 */
[----:B------:R-:W-:Y:S04]  /*32140*/  STL.64 [R1+0x3fb0], R22 ;  /* 0x003fb01601007387 */ /* 0x000fe80000100a00 */
[----:B------:R0:W-:Y:S04]  /*32150*/  STL.64 [R1+0x3fa8], R20 ;  /* 0x003fa81401007387 */ /* 0x0001e80000100a00 */
[----:B0-----:R-:W4:Y:S01]  /*32160*/  LDL R20, [R1+0x90] ;  /* 0x0000900001147983 */ /* 0x001f220000100800 */
[----:B------:R-:W-:-:S05]  /*32170*/  IMAD.MOV.U32 R21, RZ, RZ, R3 ;  /* 0x000000ffff157224 */ /* 0x000fca00078e0003 */
[----:B----4-:R0:W-:Y:S04]  /*32180*/  STL.64 [R1+0x3fd0], R20 ;  /* 0x003fd01401007387 */ /* 0x0101e80000100a00 */
[----:B0-----:R-:W4:Y:S04]  /*32190*/  LDL.LU.64 R20, [R1+0x700] ;  /* 0x0007000001147983 */ /* 0x001f280000300a00 */
[----:B------:R-:W3:Y:S04]  /*321a0*/  LDL.LU.64 R22, [R1+0x708] ;  /* 0x0007080001167983 */ /* 0x000ee80000300a00 */
[----:B---3--:R-:W-:Y:S04]  /*321b0*/  STL.64 [R1+0x3fe8], R22 ;  /* 0x003fe81601007387 */ /* 0x008fe80000100a00 */
[----:B----4-:R0:W-:Y:S04]  /*321c0*/  STL.64 [R1+0x3fe0], R20 ;  /* 0x003fe01401007387 */ /* 0x0101e80000100a00 */
[----:B0-----:R-:W3:Y:S04]  /*321d0*/  LDL.LU.64 R20, [R1+0x710] ;  /* 0x0007100001147983 */ /* 0x001ee80000300a00 */
[----:B------:R-:W4:Y:S04]  /*321e0*/  LDL.LU.64 R22, [R1+0x718] ;  /* 0x0007180001167983 */ /* 0x000f280000300a00 */
[----:B----4-:R-:W-:Y:S04]  /*321f0*/  STL.64 [R1+0x4000], R22 ;  /* 0x0040001601007387 */ /* 0x010fe80000100a00 */
[----:B---3--:R0:W-:Y:S04]  /*32200*/  STL.64 [R1+0x3ff8], R20 ;  /* 0x003ff81401007387 */ /* 0x0081e80000100a00 */
[----:B0-----:R-:W3:Y:S04]  /*32210*/  LDL.LU.64 R20, [R1+0x720] ;  /* 0x0007200001147983 */ /* 0x001ee80000300a00 */
[----:B------:R-:W3:Y:S04]  /*32220*/  LDL.LU.64 R22, [R1+0x728] ;  /* 0x0007280001167983 */ /* 0x000ee80000300a00 */
[----:B------:R-:W4:Y:S04]  /*32230*/  LDL.LU.64 R8, [R1+0x6e0] ;  /* 0x0006e00001087983 */ /* 0x000f280000300a00 */
[----:B------:R-:W2:Y:S01]  /*32240*/  LDL.LU.64 R10, [R1+0x6e8] ;  /* 0x0006e800010a7983 */ /* 0x000ea20000300a00 */
[----:B------:R-:W-:-:S03]  /*32250*/  IMAD.MOV.U32 R18, RZ, RZ, R24 ;  /* 0x000000ffff127224 */ /* 0x000fc600078e0018 */
[----:B--2---:R-:W-:Y:S04]  /*32260*/  STL.64 [R1+0x3fc0], R10 ;  /* 0x003fc00a01007387 */ /* 0x004fe80000100a00 */
[----:B----4-:R0:W-:Y:S04]  /*32270*/  STL.64 [R1+0x3fb8], R8 ;  /* 0x003fb80801007387 */ /* 0x0101e80000100a00 */
[----:B0-----:R-:W2:Y:S04]  /*32280*/  LDL.LU.64 R8, [R1+0x6f0] ;  /* 0x0006f00001087983 */ /* 0x001ea80000300a00 */
[----:B------:R-:W2:Y:S04]  /*32290*/  LDL.LU.64 R10, [R1+0x6f8] ;  /* 0x0006f800010a7983 */ /* 0x000ea80000300a00 */
[----:B------:R-:W4:Y:S04]  /*322a0*/  LDL.LU.64 R24, [R1+0x6d0] ;  /* 0x0006d00001187983 */ /* 0x000f280000300a00 */
[----:B------:R-:W4:Y:S04]  /*322b0*/  LDL.LU.64 R26, [R1+0x6d8] ;  /* 0x0006d800011a7983 */ /* 0x000f280000300a00 */
[----:B------:R-:W-:Y:S04]  /*322c0*/  STL.64 [R1+0x3f18], R18 ;  /* 0x003f181201007387 */ /* 0x000fe80000100a00 */
[----:B------:R0:W-:Y:S04]  /*322d0*/  STL.64 [R1+0x3f10], R16 ;  /* 0x003f101001007387 */ /* 0x0001e80000100a00 */
[----:B0-----:R-:W3:Y:S02]  /*322e0*/  LDL.64 R16, [R1+0xd0] ;  /* 0x0000d00001107983 */ /* 0x001ee40000100a00 */
[----:B---3--:R-:W-:-:S15]  /*322f0*/  HMMA.16816.F32.BF16 R12, R4, R16, R12 ;  /* 0x00000010040c723c */ /* 0x008fde000004180c */
[----:B------:R-:W-:-:S08]  /*32300*/  NOP ;  /* 0x0000000000007918 */ /* 0x000fd00000000000 */
[----:B------:R0:W-:Y:S04]  /*32310*/  STL.64 [R1+0x730], R12 ;  /* 0x0007300c01007387 */ /* 0x0001e80000100a00 */
[----:B------:R1:W-:Y:S04]  /*32320*/  STL.64 [R1+0x738], R14 ;  /* 0x0007380e01007387 */ /* 0x0003e80000100a00 */
[----:B0-----:R-:W1:Y:S01]  /*32330*/  LDL.LU.64 R12, [R1+0x4008] ;  /* 0x00400800010c7983 */ /* 0x001e620000300a00 */
[----:B------:R-:W-:-:S03]  /*32340*/  IMAD.MOV.U32 R29, RZ, RZ, R17 ;  /* 0x000000ffff1d7224 */ /* 0x000fc600078e0011 */
[----:B------:R-:W3:Y:S04]  /*32350*/  LDL.LU.64 R16, [R1+0x6c0] ;  /* 0x0006c00001107983 */ /* 0x000ee80000300a00 */
[----:B------:R-:W3:Y:S01]  /*32360*/  LDL.LU.64 R18, [R1+0x6c8] ;  /* 0x0006c80001127983 */ /* 0x000ee20000300a00 */
        /* <DEDUP_REMOVED lines=8> */
[----:B------:R-:W2:Y:S04]  /*323f0*/  LDL.LU.64 R22, [R1+0x3fe8] ;  /* 0x003fe80001167983 */ /* 0x000ea80000300a00 */
[----:B------:R-:W2:-:S15]  /*32400*/  LDL.LU.64 R20, [R1+0x3fe0] ;  /* 0x003fe00001147983 */ /* 0x000e9e0000300a00 */
[----:B------:R-:W-:-:S02]  /*32410*/  NOP ;  /* 0x0000000000007918 */ /* 0x000fc40000000000 */
[----:B------:R0:W-:Y:S04]  /*32420*/  STL.64 [R1+0x710], R12 ;  /* 0x0007100c01007387 */ /* 0x0001e80000100a00 */
[----:B------:R-:W-:Y:S04]  /*32430*/  STL.64 [R1+0x718], R14 ;  /* 0x0007180e01007387 */ /* 0x000fe80000100a00 */
[----:B0-----:R-:W2:Y:S02]  /*32440*/  LDL.LU.64 R12, [R1+0x3fd8] ;  /* 0x003fd800010c7983 */ /* 0x001ea40000300a00 */
[----:B--2---:R-:W-:-:S15]  /*32450*/  HMMA.16816.F32.BF16 R20, R4, R12, R20 ;  /* 0x0000000c0414723c */ /* 0x004fde0000041814 */
[----:B------:R-:W-:-:S08]  /*32460*/  NOP ;  /* 0x0000000000007918 */ /* 0x000fd00000000000 */
[----:B------:R0:W-:Y:S04]  /*32470*/  STL.64 [R1+0x700], R20 ;  /* 0x0007001401007387 */ /* 0x0001e80000100a00 */
[----:B------:R1:W-:Y:S04]  /*32480*/  STL.64 [R1+0x708], R22 ;  /* 0x0007081601007387 */ /* 0x0003e80000100a00 */
[----:B0-----:R-:W1:Y:S01]  /*32490*/  LDL.LU.64 R20, [R1+0x3fd0] ;  /* 0x003fd00001147983 */ /* 0x001e620000300a00 */
[----:B------:R-:W-:Y:S02]  /*324a0*/  IMAD.MOV.U32 R28, RZ, RZ, R12 ;  /* 0x000000ffff1c7224 */ /* 0x000fe400078e000c */
[----:B------:R-:W-:-:S02]  /*324b0*/  IMAD.MOV.U32 R15, RZ, RZ, R13 ;  /* 0x000000ffff0f7224 */ /* 0x000fc400078e000d */
[----:B------:R-:W3:Y:S01]  /*324c0*/  LDL.LU.64 R12, [R1+0x3fc8] ;  /* 0x003fc800010c7983 */ /* 0x000ee20000300a00 */
[----:B-1----:R-:W-:Y:S03]  /*324d0*/  HMMA.16816.F32.BF16 R20, R4, R20, R8 ;  /* 0x000000140414723c */ /* 0x002fe60000041808 */
[----:B------:R-:W2:Y:S04]  /*324e0*/  LDL.LU.64 R10, [R1+0x3fc0] ;  /* 0x003fc000010a7983 */ /* 0x000ea80000300a00 */
[----:B------:R-:W2:-:S15]  /*324f0*/  LDL.LU.64 R8, [R1+0x3fb8] ;  /* 0x003fb80001087983 */ /* 0x000e9e0000300a00 */
[----:B------:R-:W-:-:S01]  /*32500*/  NOP ;  /* 0x0000000000007918 */ /* 0x000fc20000000000 */
[----:B------:R-:W-:Y:S04]  /*32510*/  STL.64 [R1+0x6f0], R20 ;  /* 0x0006f01401007387 */ /* 0x000fe80000100a00 */
[----:B------:R0:W-:Y:S04]  /*32520*/  STL.64 [R1+0x6f8], R22 ;  /* 0x0006f81601007387 */ /* 0x0001e80000100a00 */
[----:B0-----:R-:W4:Y:S04]  /*32530*/  LDL.LU.64 R22, [R1+0x3fb0] ;  /* 0x003fb00001167983 */ /* 0x001f280000300a00 */
[----:B------:R-:W2:Y:S02]  /*32540*/  LDL.LU.64 R20, [R1+0x3fa8] ;  /* 0x003fa80001147983 */ /* 0x000ea40000300a00 */
[----:B--2---:R-:W-:-:S15]  /*32550*/  HMMA.16816.F32.BF16 R8, R4, R20, R8 ;  /* 0x000000140408723c */ /* 0x004fde0000041808 */
[----:B------:R-:W-:-:S08]  /*32560*/  NOP ;  /* 0x0000000000007918 */ /* 0x000fd00000000000 */
[----:B------:R-:W-:Y:S04]  /*32570*/  STL.64 [R1+0x6e0], R8 ;  /* 0x0006e00801007387 */ /* 0x000fe80000100a00 */
[----:B------:R0:W-:Y:S04]  /*32580*/  STL.64 [R1+0x6e8], R10 ;  /* 0x0006e80a01007387 */ /* 0x0001e80000100a00 */
[----:B0-----:R-:W2:Y:S04]  /*32590*/  LDL.LU.64 R10, [R1+0x3fa0] ;  /* 0x003fa000010a7983 */ /* 0x001ea80000300a00 */
[----:B------:R-:W2:Y:S04]  /*325a0*/  LDL.LU.64 R8, [R1+0x3f98] ;  /* 0x003f980001087983 */ /* 0x000ea80000300a00 */
[----:B----4-:R-:W-:Y:S04]  /*325b0*/  STL.64 [R1+0x3ea0], R22 ;  /* 0x003ea01601007387 */ /* 0x010fe80000100a00 */
[----:B------:R0:W-:Y:S04]  /*325c0*/  STL.64 [R1+0x3e98], R20 ;  /* 0x003e981401007387 */ /* 0x0001e80000100a00 */
[----:B0-----:R-:W4:Y:S02]  /*325d0*/  LDL.64 R20, [R1+0x70] ;  /* 0x0000700001147983 */ /* 0x001f240000100a00 */
[----:B----4-:R-:W-:-:S15]  /*325e0*/  HMMA.16816.F32.BF16 R24, R4, R20, R24 ;  /* 0x000000140418723c */ /* 0x010fde0000041818 */
[----:B------:R-:W-:-:S08]  /*325f0*/  NOP ;  /* 0x0000000000007918 */ /* 0x000fd00000000000 */
[----:B------:R-:W-:Y:S04]  /*32600*/  STL.64 [R1+0x6d0], R24 ;  /* 0x0006d01801007387 */ /* 0x000fe80000100a00 */
[----:B------:R0:W-:Y:S04]  /*32610*/  STL.64 [R1+0x6d8], R26 ;  /* 0x0006d81a01007387 */ /* 0x0001e80000100a00 */
[----:B0-----:R-:W4:Y:S04]  /*32620*/  LDL.LU.64 R26, [R1+0x3f90] ;  /* 0x003f9000011a7983 */ /* 0x001f280000300a00 */
[----:B------:R-:W2:Y:S04]  /*32630*/  LDL R24, [R1+0x30] ;  /* 0x0000300001187983 */ /* 0x000ea80000100800 */
[----:B------:R-:W2:Y:S01]  /*32640*/  LDL R25, [R1+0x34] ;  /* 0x0000340001197983 */ /* 0x000ea20000100800 */
[----:B---3--:R-:W-:Y:S03]  /*32650*/  HMMA.16816.F32.BF16 R16, R4, R12, R16 ;  /* 0x0000000c0410723c */ /* 0x008fe60000041810 */
[----:B--2---:R0:W-:Y:S04]  /*32660*/  STL.64 [R1+0x3f58], R24 ;  /* 0x003f581801007387 */ /* 0x0041e80000100a00 */
[----:B0-----:R-:W2:-:S15]  /*32670*/  LDL R24, [R1+0x40] ;  /* 0x0000400001187983 */ /* 0x001e9e0000100800 */
[----:B------:R-:W-:-:S01]  /*32680*/  NOP ;  /* 0x0000000000007918 */ /* 0x000fc20000000000 */
[----:B------:R0:W-:Y:S04]  /*32690*/  STL.64 [R1+0x6c0], R16 ;  /* 0x0006c01001007387 */ /* 0x0001e80000100a00 */
[----:B------:R-:W-:Y:S04]  /*326a0*/  STL.64 [R1+0x6c8], R18 ;  /* 0x0006c81201007387 */ /* 0x000fe80000100a00 */
[----:B------:R-:W2:Y:S04]  /*326b0*/  LDL R25, [R1+0x44] ;  /* 0x0000440001197983 */ /* 0x000ea80000100800 */
[----:B--2---:R1:W-:Y:S04]  /*326c0*/  STL.64 [R1+0x3f70], R24 ;  /* 0x003f701801007387 */ /* 0x0043e80000100a00 */
[----:B0-----:R-:W2:Y:S01]  /*326d0*/  LDL.64 R16, [R1+0x1e0] ;  /* 0x0001e00001107983 */ /* 0x001ea20000100a00 */
[----:B------:R-:W-:-:S02]  /*326e0*/  IMAD.MOV.U32 R14, RZ, RZ, R20 ;  /* 0x000000ffff0e7224 */ /* 0x000fc400078e0014 */
[----:B------:R-:W-:Y:S01]  /*326f0*/  IMAD.MOV.U32 R3, RZ, RZ, R21 ;  /* 0x000000ffff037224 */ /* 0x000fe200078e0015 */
[----:B-1----:R-:W3:Y:S04]  /*32700*/  LDL R24, [R1+0x50] ;  /* 0x0000500001187983 */ /* 0x002ee80000100800 */
[----:B------:R-:W3:Y:S04]  /*32710*/  LDL R25, [R1+0x54] ;  /* 0x0000540001197983 */ /* 0x000ee80000100800 */
[----:B--2---:R-:W-:Y:S04]  /*32720*/  STL.64 [R1+0x3f28], R16 ;  /* 0x003f281001007387 */ /* 0x004fe80000100a00 */
[----:B------:R-:W2:Y:S04]  /*32730*/  LDL.64 R20, [R1+0x160] ;  /* 0x0001600001147983 */ /* 0x000ea80000100a00 */
[----:B--2---:R0:W-:Y:S02]  /*32740*/  STL.64 [R1+0x3eb8], R20 ;  /* 0x003eb81401007387 */ /* 0x0041e40000100a00 */
[----:B0-----:R-:W-:-:S02]  /*32750*/  IMAD.MOV.U32 R20, RZ, RZ, R11 ;  /* 0x000000ffff147224 */ /* 0x001fc400078e000b */
[----:B------:R-:W-:-:S05]  /*32760*/  IMAD.MOV.U32 R21, RZ, RZ, R10 ;  /* 0x000000ffff157224 */ /* 0x000fca00078e000a */
[----:B------:R0:W-:Y:S02]  /*32770*/  STL.64 [R1+0x3ed0], R20 ;  /* 0x003ed01401007387 */ /* 0x0001e40000100a00 */
[----:B0-----:R-:W-:Y:S02]  /*32780*/  IMAD.MOV.U32 R20, RZ, RZ, R9 ;  /* 0x000000ffff147224 */ /* 0x001fe400078e0009 */
[----:B------:R-:W-:Y:S02]  /*32790*/  IMAD.MOV.U32 R21, RZ, RZ, R8 ;  /* 0x000000ffff157224 */ /* 0x000fe400078e0008 */
[----:B------:R-:W2:Y:S04]  /*327a0*/  LDL.LU.64 R8, [R1+0x680] ;  /* 0x0006800001087983 */ /* 0x000ea80000300a00 */
[----:B------:R-:W4:Y:S04]  /*327b0*/  LDL.LU.64 R10, [R1+0x688] ;  /* 0x00068800010a7983 */ /* 0x000f280000300a00 */
[----:B----4-:R-:W-:Y:S04]  /*327c0*/  STL.64 [R1+0x3f50], R10 ;  /* 0x003f500a01007387 */ /* 0x010fe80000100a00 */
[----:B--2---:R0:W-:Y:S04]  /*327d0*/  STL.64 [R1+0x3f48], R8 ;  /* 0x003f480801007387 */ /* 0x0041e80000100a00 */
[----:B0-----:R-:W2:Y:S04]  /*327e0*/  LDL.LU.64 R8, [R1+0x690] ;  /* 0x0006900001087983 */ /* 0x001ea80000300a00 */
[----:B------:R-:W4:Y:S04]  /*327f0*/  LDL.LU.64 R10, [R1+0x698] ;  /* 0x00069800010a7983 */ /* 0x000f280000300a00 */
[----:B----4-:R-:W-:Y:S04]  /*32800*/  STL.64 [R1+0x3f68], R10 ;  /* 0x003f680a01007387 */ /* 0x010fe80000100a00 */
[----:B--2---:R0:W-:Y:S04]  /*32810*/  STL.64 [R1+0x3f60], R8 ;  /* 0x003f600801007387 */ /* 0x0041e80000100a00 */
[----:B0-----:R-:W2:Y:S04]  /*32820*/  LDL.LU.64 R8, [R1+0x6a0] ;  /* 0x0006a00001087983 */ /* 0x001ea80000300a00 */
[----:B------:R-:W4:Y:S04]  /*32830*/  LDL.LU.64 R10, [R1+0x6a8] ;  /* 0x0006a800010a7983 */ /* 0x000f280000300a00 */
[----:B----4-:R-:W-:Y:S04]  /*32840*/  STL.64 [R1+0x3f80], R10 ;  /* 0x003f800a01007387 */ /* 0x010fe80000100a00 */
[----:B--2---:R0:W-:Y:S04]  /*32850*/  STL.64 [R1+0x3f78], R8 ;  /* 0x003f780801007387 */ /* 0x0041e80000100a00 */
[----:B0-----:R-:W3:Y:S04]  /*32860*/  LDL.LU.64 R8, [R1+0x6b0] ;  /* 0x0006b00001087983 */ /* 0x001ee80000300a00 */
[----:B------:R-:W3:Y:S04]  /*32870*/  LDL.LU.64 R10, [R1+0x6b8] ;  /* 0x0006b800010a7983 */ /* 0x000ee80000300a00 */
[----:B------:R-:W-:Y:S04]  /*32880*/  STL.64 [R1+0x3f20], R20 ;  /* 0x003f201401007387 */ /* 0x000fe80000100a00 */
[----:B------:R0:W-:Y:S04]  /*32890*/  STL.64 [R1+0x3d88], R12 ;  /* 0x003d880c01007387 */ /* 0x0001e80000100a00 */
[----:B------:R-:W-:Y:S04]  /*328a0*/  STL [R1+0x3dc0], R14 ;  /* 0x003dc00e01007387 */ /* 0x000fe80000100800 */
[----:B------:R-:W-:Y:S01]  /*328b0*/  STL [R1+0x3ed8], R15 ;  /* 0x003ed80f01007387 */ /* 0x000fe20000100800 */
[----:B0-----:R-:W-:-:S03]  /*328c0*/  IMAD.MOV.U32 R12, RZ, RZ, R2 ;  /* 0x000000ffff0c7224 */ /* 0x001fc600078e0002 */
[----:B------:R-:W2:Y:S04]  /*328d0*/  LDL.LU R2, [R1+0x3f88] ;  /* 0x003f880001027983 */ /* 0x000ea80000300800 */
[----:B------:R-:W4:Y:S04]  /*328e0*/  LDL R13, [R1+0x194] ;  /* 0x00019400010d7983 */ /* 0x000f280000100800 */
[----:B------:R-:W2:Y:S04]  /*328f0*/  LDL.LU.64 R16, [R1+0x630] ;  /* 0x0006300001107983 */ /* 0x000ea80000300a00 */
[----:B------:R-:W2:Y:S04]  /*32900*/  LDL.LU.64 R18, [R1+0x638] ;  /* 0x0006380001127983 */ /* 0x000ea80000300a00 */
[----:B------:R-:W2:Y:S04]  /*32910*/  LDL.LU.64 R20, [R1+0x620] ;  /* 0x0006200001147983 */ /* 0x000ea80000300a00 */
[----:B------:R-:W2:Y:S04]  /*32920*/  LDL.LU.64 R22, [R1+0x628] ;  /* 0x0006280001167983 */ /* 0x000ea80000300a00 */
[----:B----4-:R0:W-:Y:S02]  /*32930*/  STL.64 [R1+0x3ee8], R12 ;  /* 0x003ee80c01007387 */ /* 0x0101e40000100a00 */
[----:B0-----:R-:W-:-:S02]  /*32940*/  IMAD.MOV.U32 R12, RZ, RZ, R27 ;  /* 0x000000ffff0c7224 */ /* 0x001fc400078e001b */
[----:B------:R-:W-:Y:S02]  /*32950*/  IMAD.MOV.U32 R13, RZ, RZ, R26 ;  /* 0x000000ffff0d7224 */ /* 0x000fe400078e001a */
[----:B---3--:R-:W-:Y:S03]  /*32960*/  HMMA.16816.F32.BF16 R24, R4, R24, R8 ;  /* 0x000000180418723c */ /* 0x008fe60000041808 */
[----:B------:R-:W-:Y:S04]  /*32970*/  STL.64 [R1+0x3f00], R12 ;  /* 0x003f000c01007387 */ /* 0x000fe80000100a00 */
[----:B------:R-:W3:Y:S04]  /*32980*/  LDL.LU.64 R10, [R1+0x3f80] ;  /* 0x003f8000010a7983 */ /* 0x000ee80000300a00 */
[----:B------:R-:W3:-:S12]  /*32990*/  LDL.LU.64 R8, [R1+0x3f78] ;  /* 0x003f780001087983 */ /* 0x000ed80000300a00 */
[----:B------:R0:W-:Y:S04]  /*329a0*/  STL.64 [R1+0x6b0], R24 ;  /* 0x0006b01801007387 */ /* 0x0001e80000100a00 */
[----:B------:R3:W-:Y:S04]  /*329b0*/  STL.64 [R1+0x6b8], R26 ;  /* 0x0006b81a01007387 */ /* 0x0007e80000100a00 */
[----:B0-----:R-:W3:Y:S02]  /*329c0*/  LDL.LU.64 R24, [R1+0x3f70] ;  /* 0x003f700001187983 */ /* 0x001ee40000300a00 */
[----:B---3--:R-:W-:Y:S02]  /*329d0*/  HMMA.16816.F32.BF16 R24, R4, R24, R8 ;  /* 0x000000180418723c */ /* 0x008fe40000041808 */
[----:B------:R-:W3:Y:S04]  /*329e0*/  LDL.LU.64 R10, [R1+0x3f68] ;  /* 0x003f6800010a7983 */ /* 0x000ee80000300a00 */
[----:B------:R-:W3:-:S15]  /*329f0*/  LDL.LU.64 R8, [R1+0x3f60] ;  /* 0x003f600001087983 */ /* 0x000ede0000300a00 */
[----:B------:R-:W-:-:S02]  /*32a00*/  NOP ;  /* 0x0000000000007918 */ /* 0x000fc40000000000 */
        /* <DEDUP_REMOVED lines=8> */
[----:B------:R-:W-:Y:S04]  /*32a90*/  STL.64 [R1+0x698], R26 ;  /* 0x0006981a01007387 */ /* 0x000fe80000100a00 */
[----:B0-----:R-:W3:Y:S02]  /*32aa0*/  LDL.LU.64 R24, [R1+0x3f40] ;  /* 0x003f400001187983 */ /* 0x001ee40000300a00 */
[----:B---3--:R-:W-:Y:S02]  /*32ab0*/  HMMA.16816.F32.BF16 R4, R4, R24, R8 ;  /* 0x000000180404723c */ /* 0x008fe40000041808 */
[----:B------:R-:W3:Y:S04]  /*32ac0*/  LDL.LU.64 R10, [R1+0x3f38] ;  /* 0x003f3800010a7983 */ /* 0x000ee80000300a00 */
[----:B------:R-:W3:Y:S04]  /*32ad0*/  LDL.LU.64 R8, [R1+0x3f30] ;  /* 0x003f300001087983 */ /* 0x000ee80000300a00 */
[----:B------:R0:W-:Y:S04]  /*32ae0*/  STL.64 [R1+0x3f08], R24 ;  /* 0x003f081801007387 */ /* 0x0001e80000100a00 */
[----:B0-----:R-:W4:Y:S09]  /*32af0*/  LDL.LU.64 R24, [R1+0x600] ;  /* 0x0006000001187983 */ /* 0x001f320000300a00 */
[----:B------:R0:W-:Y:S04]  /*32b00*/  STL.64 [R1+0x680], R4 ;  /* 0x0006800401007387 */ /* 0x0001e80000100a00 */
[----:B------:R-:W-:Y:S04]  /*32b10*/  STL.64 [R1+0x688], R6 ;  /* 0x0006880601007387 */ /* 0x000fe80000100a00 */
[----:B------:R-:W4:Y:S04]  /*32b20*/  LDL.LU.64 R26, [R1+0x608] ;  /* 0x00060800011a7983 */ /* 0x000f280000300a00 */
[----:B0-----:R-:W4:Y:S01]  /*32b30*/  LDL.64 R4, [R1+0x180] ;  /* 0x0001800001047983 */ /* 0x001f220000100a00 */
[----:B--2---:R-:W-:-:S02]  /*32b40*/  IMAD.MOV.U32 R12, RZ, RZ, R2 ;  /* 0x000000ffff0c7224 */ /* 0x004fc400078e0002 */
[----:B------:R-:W-:-:S07]  /*32b50*/  IMAD.MOV.U32 R13, RZ, RZ, R0 ;  /* 0x000000ffff0d7224 */ /* 0x000fce00078e0000 */
[C---:B---3--:R-:W-:Y:S01]  /*32b60*/  HMMA.16816.F32.BF16 R12, R8.reuse, R12, R16 ;  /* 0x0000000c080c723c */ /* 0x048fe20000041810 */
[----:B----4-:R0:W-:Y:S04]  /*32b70*/  STL.64 [R1+0x3ee0], R4 ;  /* 0x003ee00401007387 */ /* 0x0101e80000100a00 */
[----:B0-----:R-:W2:Y:S04]  /*32b80*/  LDL.LU.64 R4, [R1+0x610] ;  /* 0x0006100001047983 */ /* 0x001ea80000300a00 */
[----:B------:R-:W2:Y:S04]  /*32b90*/  LDL.LU.64 R6, [R1+0x618] ;  /* 0x0006180001067983 */ /* 0x000ea80000300a00 */
[----:B------:R-:W3:Y:S10]  /*32ba0*/  LDL.LU.64 R16, [R1+0x3f28] ;  /* 0x003f280001107983 */ /* 0x000ef40000300a00 */
[----:B------:R0:W-:Y:S04]  /*32bb0*/  STL.64 [R1+0x630], R12 ;  /* 0x0006300c01007387 */ /* 0x0001e80000100a00 */
[----:B------:R1:W-:Y:S04]  /*32bc0*/  STL.64 [R1+0x638], R14 ;  /* 0x0006380e01007387 */ /* 0x0003e80000100a00 */
[----:B0-----:R-:W4:Y:S04]  /*32bd0*/  LDL.LU.64 R12, [R1+0x5f0] ;  /* 0x0005f000010c7983 */ /* 0x001f280000300a00 */
[----:B-1----:R-:W4:Y:S01]  /*32be0*/  LDL.LU.64 R14, [R1+0x5f8] ;  /* 0x0005f800010e7983 */ /* 0x002f220000300a00 */
[----:B---3--:R-:W-:-:S15]  /*32bf0*/  HMMA.16816.F32.BF16 R20, R8, R16, R20 ;  /* 0x000000100814723c */ /* 0x008fde0000041814 */
[----:B------:R-:W-:-:S08]  /*32c00*/  NOP ;  /* 0x0000000000007918 */ /* 0x000fd00000000000 */
[----:B------:R0:W-:Y:S04]  /*32c10*/  STL.64 [R1+0x620], R20 ;  /* 0x0006201401007387 */ /* 0x0001e80000100a00 */
[----:B------:R2:W-:Y:S04]  /*32c20*/  STL.64 [R1+0x628], R22 ;  /* 0x0006281601007387 */ /* 0x0005e80000100a00 */
[----:B0-----:R-:W2:Y:S01]  /*32c30*/  LDL.LU.64 R20, [R1+0x3f20] ;  /* 0x003f200001147983 */ /* 0x001ea20000300a00 */
[----:B------:R-:W-:Y:S02]  /*32c40*/  IMAD.MOV.U32 R2, RZ, RZ, R16 ;  /* 0x000000ffff027224 */ /* 0x000fe400078e0010 */
[----:B------:R-:W-:Y:S01]  /*32c50*/  IMAD.MOV.U32 R0, RZ, RZ, R17 ;  /* 0x000000ffff007224 */ /* 0x000fe200078e0011 */
[----:B------:R-:W3:Y:S04]  /*32c60*/  LDL.LU.64 R18, [R1+0x3f18] ;  /* 0x003f180001127983 */ /* 0x000ee80000300a00 */
[----:B------:R-:W4:Y:S01]  /*32c70*/  LDL.LU.64 R16, [R1+0x3f10] ;  /* 0x003f100001107983 */ /* 0x000f220000300a00 */
[C---:B--2---:R-:W-:Y:S03]  /*32c80*/  HMMA.16816.F32.BF16 R20, R8.reuse, R20, R4 ;  /* 0x000000140814723c */ /* 0x044fe60000041804 */
[----:B------:R-:W2:Y:S04]  /*32c90*/  LDL.LU.64 R4, [R1+0x5d0] ;  /* 0x0005d00001047983 */ /* 0x000ea80000300a00 */
[----:B------:R-:W3:Y:S01]  /*32ca0*/  LDL.LU.64 R6, [R1+0x5d8] ;  /* 0x0005d80001067983 */ /* 0x000ee20000300a00 */
[----:B----4-:R-:W-:-:S15]  /*32cb0*/  HMMA.16816.F32.BF16 R24, R8, R16, R24 ;  /* 0x000000100818723c */ /* 0x010fde0000041818 */
[----:B------:R-:W-:Y:S04]  /*32cc0*/  STL.64 [R1+0x610], R20 ;  /* 0x0006101401007387 */ /* 0x000fe80000100a00 */
[----:B------:R-:W-:Y:S04]  /*32cd0*/  STL.64 [R1+0x618], R22 ;  /* 0x0006181601007387 */ /* 0x000fe80000100a00 */
[----:B---3--:R-:W-:Y:S04]  /*32ce0*/  STL.64 [R1+0x3ef8], R6 ;  /* 0x003ef80601007387 */ /* 0x008fe80000100a00 */
[----:B--2---:R0:W-:Y:S04]  /*32cf0*/  STL.64 [R1+0x3ef0], R4 ;  /* 0x003ef00401007387 */ /* 0x0041e80000100a00 */
[----:B0-----:R-:W2:Y:S04]  /*32d00*/  LDL.LU.64 R4, [R1+0x5e0] ;  /* 0x0005e00001047983 */ /* 0x001ea80000300a00 */
[----:B------:R-:W2:Y:S04]  /*32d10*/  LDL.LU.64 R6, [R1+0x5e8] ;  /* 0x0005e80001067983 */ /* 0x000ea80000300a00 */
[----:B------:R-:W3:Y:S04]  /*32d20*/  LDL.LU.64 R20, [R1+0x5c0] ;  /* 0x0005c00001147983 */ /* 0x000ee80000300a00 */
[----:B------:R-:W3:Y:S04]  /*32d30*/  LDL.LU.64 R22, [R1+0x5c8] ;  /* 0x0005c80001167983 */ /* 0x000ee80000300a00 */
[----:B------:R0:W-:Y:S04]  /*32d40*/  STL.64 [R1+0x600], R24 ;  /* 0x0006001801007387 */ /* 0x0001e80000100a00 */
[----:B------:R-:W-:Y:S04]  /*32d50*/  STL.64 [R1+0x608], R26 ;  /* 0x0006081a01007387 */ /* 0x000fe80000100a00 */
[----:B0-----:R-:W4:Y:S04]  /*32d60*/  LDL.LU.64 R24, [R1+0x3f08] ;  /* 0x003f080001187983 */ /* 0x001f280000300a00 */
[----:B------:R0:W-:Y:S04]  /*32d70*/  STL.64 [R1+0x3d20], R16 ;  /* 0x003d201001007387 */ /* 0x0001e80000100a00 */
[----:B------:R-:W-:Y:S04]  /*32d80*/  STL.64 [R1+0x3ea8], R18 ;  /* 0x003ea81201007387 */ /* 0x000fe80000100a00 */
[----:B0-----:R-:W2:Y:S02]  /*32d90*/  LDL.64 R16, [R1+0x1b0] ;  /* 0x0001b00001107983 */ /* 0x001ea40000100a00 */
[----:B--2---:R-:W-:Y:S06]  /*32da0*/  HMMA.16816.F32.BF16 R12, R8, R16, R12 ;  /* 0x00000010080c723c */ /* 0x004fec000004180c */
[----:B------:R-:W-:-:S02]  /*32db0*/  IMAD.MOV.U32 R27, RZ, RZ, R16 ;  /* 0x000000ffff1b7224 */ /* 0x000fc400078e0010 */
[----:B------:R-:W-:-:S15]  /*32dc0*/  IMAD.MOV.U32 R26, RZ, RZ, R17 ;  /* 0x000000ffff1a7224 */ /* 0x000fde00078e0011 */
[----:B------:R0:W-:Y:S04]  /*32dd0*/  STL.64 [R1+0x5f0], R12 ;  /* 0x0005f00c01007387 */ /* 0x0001e80000100a00 */
[----:B------:R1:W-:Y:S04]  /*32de0*/  STL.64 [R1+0x5f8], R14 ;  /* 0x0005f80e01007387 */ /* 0x0003e80000100a00 */
[----:B0-----:R-:W1:Y:S04]  /*32df0*/  LDL.LU.64 R12, [R1+0x3f00] ;  /* 0x003f0000010c7983 */ /* 0x001e680000300a00 */
[----:B------:R-:W2:Y:S04]  /*32e00*/  LDL.LU.64 R16, [R1+0x5a0] ;  /* 0x0005a00001107983 */ /* 0x000ea80000300a00 */
[----:B------:R-:W3:Y:S01]  /*32e10*/  LDL.LU.64 R18, [R1+0x5a8] ;  /* 0x0005a80001127983 */ /* 0x000ee20000300a00 */
[C---:B-1----:R-:W-:Y:S03]  /*32e20*/  HMMA.16816.F32.BF16 R12, R8.reuse, R12, R4 ;  /* 0x0000000c080c723c */ /* 0x042fe60000041804 */
[----:B---3--:R-:W-:Y:S04]  /*32e30*/  STL.64 [R1+0x3ec8], R18 ;  /* 0x003ec81201007387 */ /* 0x008fe80000100a00 */
[----:B--2---:R0:W-:Y:S04]  /*32e40*/  STL.64 [R1+0x3ec0], R16 ;  /* 0x003ec01001007387 */ /* 0x0041e80000100a00 */
[----:B0-----:R-:W2:Y:S04]  /*32e50*/  LDL.LU.64 R16, [R1+0x5b0] ;  /* 0x0005b00001107983 */ /* 0x001ea80000300a00 */
[----:B------:R-:W2:Y:S04]  /*32e60*/  LDL.LU.64 R18, [R1+0x5b8] ;  /* 0x0005b80001127983 */ /* 0x000ea80000300a00 */
[----:B------:R-:W-:Y:S04]  /*32e70*/  STL [R1+0x3d1c], R27 ;  /* 0x003d1c1b01007387 */ /* 0x000fe80000100800 */
[----:B------:R-:W-:Y:S04]  /*32e80*/  STL [R1+0x3d18], R26 ;  /* 0x003d181a01007387 */ /* 0x000fe80000100800 */
[----:B------:R-:W3:Y:S04]  /*32e90*/  LDL.LU.64 R6, [R1+0x3ef8] ;  /* 0x003ef80001067983 */ /* 0x000ee80000300a00 */
[----:B------:R-:W3:Y:S04]  /*32ea0*/  LDL.LU.64 R4, [R1+0x3ef0] ;  /* 0x003ef00001047983 */ /* 0x000ee80000300a00 */
[----:B------:R0:W-:Y:S04]  /*32eb0*/  STL.64 [R1+0x5e0], R12 ;  /* 0x0005e00c01007387 */ /* 0x0001e80000100a00 */
[----:B------:R3:W-:Y:S04]  /*32ec0*/  STL.64 [R1+0x5e8], R14 ;  /* 0x0005e80e01007387 */ /* 0x0007e80000100a00 */
[----:B0-----:R-:W3:Y:S02]  /*32ed0*/  LDL.LU.64 R12, [R1+0x3ee8] ;  /* 0x003ee800010c7983 */ /* 0x001ee40000300a00 */
[----:B---3--:R-:W-:Y:S02]  /*32ee0*/  HMMA.16816.F32.BF16 R12, R8, R12, R4 ;  /* 0x0000000c080c723c */ /* 0x008fe40000041804 */
[----:B------:R-:W3:-:S15]  /*32ef0*/  LDL.LU.64 R4, [R1+0x3ee0] ;  /* 0x003ee00001047983 */ /* 0x000ede0000300a00 */
[----:B------:R-:W-:-:S06]  /*32f00*/  NOP ;  /* 0x0000000000007918 */ /* 0x000fcc0000000000 */
[----:B------:R-:W-:Y:S04]  /*32f10*/  STL.64 [R1+0x5d0], R12 ;  /* 0x0005d00c01007387 */ /* 0x000fe80000100a00 */
[----:B------:R0:W-:Y:S04]  /*32f20*/  STL.64 [R1+0x5d8], R14 ;  /* 0x0005d80e01007387 */ /* 0x0001e80000100a00 */
[----:B0-----:R-:W4:Y:S01]  /*32f30*/  LDL.LU R15, [R1+0x3ed8] ;  /* 0x003ed800010f7983 */ /* 0x001f220000300800 */
[----:B---3--:R-:W-:-:S15]  /*32f40*/  HMMA.16816.F32.BF16 R20, R8, R4, R20 ;  /* 0x000000040814723c */ /* 0x008fde0000041814 */
[----:B------:R-:W-:-:S08]  /*32f50*/  NOP ;  /* 0x0000000000007918 */ /* 0x000fd00000000000 */
[----:B------:R0:W-:Y:S04]  /*32f60*/  STL.64 [R1+0x5c0], R20 ;  /* 0x0005c01401007387 */ /* 0x0001e80000100a00 */
[----:B------:R2:W-:Y:S04]  /*32f70*/  STL.64 [R1+0x5c8], R22 ;  /* 0x0005c81601007387 */ /* 0x0005e80000100a00 */
[----:B0-----:R-:W2:Y:S04]  /*32f80*/  LDL.LU.64 R20, [R1+0x3ed0] ;  /* 0x003ed00001147983 */ /* 0x001ea80000300a00 */
[----:B------:R-:W3:Y:S04]  /*32f90*/  LDL R12, [R1+0xc0] ;  /* 0x0000c000010c7983 */ /* 0x000ee80000100800 */
[----:B------:R-:W3:Y:S01]  /*32fa0*/  LDL R13, [R1+0xc4] ;  /* 0x0000c400010d7983 */ /* 0x000ee20000100800 */
[----:B------:R-:W-:-:S03]  /*32fb0*/  IMAD.MOV.U32 R26, RZ, RZ, R4 ;  /* 0x000000ffff1a7224 */ /* 0x000fc600078e0004 */
[----:B------:R-:W4:Y:S01]  /*32fc0*/  LDL.64 R4, [R1+0x150] ;  /* 0x0001500001047983 */ /* 0x000f220000100a00 */
[----:B--2---:R-:W-:Y:S03]  /*32fd0*/  HMMA.16816.F32.BF16 R20, R8, R20, R16 ;  /* 0x000000140814723c */ /* 0x004fe60000041810 */
[----:B---3--:R-:W-:Y:S04]  /*32fe0*/  STL.64 [R1+0x3dd0], R12 ;  /* 0x003dd00c01007387 */ /* 0x008fe80000100a00 */
[----:B------:R-:W2:Y:S04]  /*32ff0*/  LDL.LU.64 R18, [R1+0x3ec8] ;  /* 0x003ec80001127983 */ /* 0x000ea80000300a00 */
[----:B------:R-:W2:-:S12]  /*33000*/  LDL.LU.64 R16, [R1+0x3ec0] ;  /* 0x003ec00001107983 */ /* 0x000e980000300a00 */
[----:B------:R0:W-:Y:S04]  /*33010*/  STL.64 [R1+0x5b0], R20 ;  /* 0x0005b01401007387 */ /* 0x0001e80000100a00 */
[----:B------:R-:W-:Y:S04]  /*33020*/  STL.64 [R1+0x5b8], R22 ;  /* 0x0005b81601007387 */ /* 0x000fe80000100a00 */
[----:B0-----:R-:W2:Y:S04]  /*33030*/  LDL.LU.64 R20, [R1+0x3eb8] ;  /* 0x003eb80001147983 */ /* 0x001ea80000300a00 */
[----:B------:R-:W3:Y:S01]  /*33040*/  LDL R12, [R1+0xd0] ;  /* 0x0000d000010c7983 */ /* 0x000ee20000100800 */
[----:B------:R-:W-:-:S03]  /*33050*/  IMAD.MOV.U32 R13, RZ, RZ, R29 ;  /* 0x000000ffff0d7224 */ /* 0x000fc600078e001d */
[----:B------:R-:W4:Y:S01]  /*33060*/  LDL.LU R29, [R1+0x3eb0] ;  /* 0x003eb000011d7983 */ /* 0x000f220000300800 */
[----:B--2---:R-:W-:Y:S03]  /*33070*/  HMMA.16816.F32.BF16 R16, R8, R20, R16 ;  /* 0x000000140810723c */ /* 0x004fe60000041810 */
[----:B---3--:R-:W-:-:S15]  /*33080*/  STL.64 [R1+0x3de8], R12 ;  /* 0x003de80c01007387 */ /* 0x008fde0000100a00 */
[----:B------:R-:W-:-:S05]  /*33090*/  NOP ;  /* 0x0000000000007918 */ /* 0x000fca0000000000 */
[----:B------:R-:W-:Y:S04]  /*330a0*/  STL.64 [R1+0x5a0], R16 ;  /* 0x0005a01001007387 */ /* 0x000fe80000100a00 */
[----:B------:R0:W-:Y:S04]  /*330b0*/  STL.64 [R1+0x5a8], R18 ;  /* 0x0005a81201007387 */ /* 0x0001e80000100a00 */
[----:B0-----:R-:W2:Y:S04]  /*330c0*/  LDL.LU.64 R18, [R1+0x3ea8] ;  /* 0x003ea80001127983 */ /* 0x001ea80000300a00 */
[----:B------:R-:W3:Y:S01]  /*330d0*/  LDL.LU.64 R22, [R1+0x3ea0] ;  /* 0x003ea00001167983 */ /* 0x000ee20000300a00 */
[----:B------:R-:W-:-:S03]  /*330e0*/  IMAD.MOV.U32 R27, RZ, RZ, R21 ;  /* 0x000000ffff1b7224 */ /* 0x000fc600078e0015 */
[----:B------:R-:W4:Y:S01]  /*330f0*/  LDL.LU.64 R20, [R1+0x3e98] ;  /* 0x003e980001147983 */ /* 0x000f220000300a00 */
[----:B--2---:R-:W-:Y:S02]  /*33100*/  IMAD.MOV.U32 R12, RZ, RZ, R18 ;  /* 0x000000ffff0c7224 */ /* 0x004fe400078e0012 */
[----:B---3--:R-:W-:Y:S01]  /*33110*/  IMAD.MOV.U32 R13, RZ, RZ, R22 ;  /* 0x000000ffff0d7224 */ /* 0x008fe200078e0016 */
[----:B------:R-:W2:Y:S04]  /*33120*/  LDL.LU R18, [R1+0x3e90] ;  /* 0x003e900001127983 */ /* 0x000ea80000300800 */
[----:B------:R-:W3:Y:S04]  /*33130*/  LDL.LU R22, [R1+0x3e8c] ;  /* 0x003e8c0001167983 */ /* 0x000ee80000300800 */
[----:B------:R0:W-:Y:S02]  /*33140*/  STL.64 [R1+0x3e00], R12 ;  /* 0x003e000c01007387 */ /* 0x0001e40000100a00 */
[----:B0-----:R-:W-:-:S02]  /*33150*/  IMAD.MOV.U32 R12, RZ, RZ, R23 ;  /* 0x000000ffff0c7224 */ /* 0x001fc400078e0017 */
[----:B------:R-:W-:Y:S01]  /*33160*/  IMAD.MOV.U32 R13, RZ, RZ, R19 ;  /* 0x000000ffff0d7224 */ /* 0x000fe200078e0013 */
[----:B------:R-:W3:Y:S04]  /*33170*/  LDL.LU R23, [R1+0x3e88] ;  /* 0x003e880001177983 */ /* 0x000ee80000300800 */
[----:B------:R-:W3:Y:S04]  /*33180*/  LDL.LU R19, [R1+0x3e84] ;  /* 0x003e840001137983 */ /* 0x000ee80000300800 */
[----:B------:R-:W-:Y:S04]  /*33190*/  STL.64 [R1+0x3e18], R12 ;  /* 0x003e180c01007387 */ /* 0x000fe80000100a00 */
[----:B------:R-:W-:Y:S04]  /*331a0*/  STL.64 [R1+0x3d58], R26 ;  /* 0x003d581a01007387 */ /* 0x000fe80000100a00 */
[----:B----4-:R0:W-:Y:S04]  /*331b0*/  STL.64 [R1+0x3d50], R24 ;  /* 0x003d501801007387 */ /* 0x0101e80000100a00 */
[----:B0-----:R-:W4:Y:S01]  /*331c0*/  LDL.64 R24, [R1+0x90] ;  /* 0x0000900001187983 */ /* 0x001f220000100a00 */
[----:B------:R-:W-:-:S02]  /*331d0*/  IMAD.MOV.U32 R13, RZ, RZ, R29 ;  /* 0x000000ffff0d7224 */ /* 0x000fc400078e001d */
[----:B--2---:R-:W-:Y:S01]  /*331e0*/  IMAD.MOV.U32 R12, RZ, RZ, R18 ;  /* 0x000000ffff0c7224 */ /* 0x004fe200078e0012 */
[----:B----4-:R0:W-:Y:S02]  /*331f0*/  STL.64 [R1+0x3da0], R24 ;  /* 0x003da01801007387 */ /* 0x0101e40000100a00 */
[----:B0-----:R-:W-:Y:S02]  /*33200*/  IMAD.MOV.U32 R24, RZ, RZ, R28 ;  /* 0x000000ffff187224 */ /* 0x001fe400078e001c */
[----:B------:R-:W-:Y:S01]  /*33210*/  IMAD.MOV.U32 R25, RZ, RZ, R15 ;  /* 0x000000ffff197224 */ /* 0x000fe200078e000f */
[----:B------:R-:W2:Y:S04]  /*33220*/  LDL.LU R28, [R1+0x3e80] ;  /* 0x003e8000011c7983 */ /* 0x000ea80000300800 */
[----:B------:R-:W4:Y:S04]  /*33230*/  LDL.LU R15, [R1+0x3e7c] ;  /* 0x003e7c00010f7983 */ /* 0x000f280000300800 */
[----:B------:R-:W4:Y:S04]  /*33240*/  LDL.LU R18, [R1+0x3e78] ;  /* 0x003e780001127983 */ /* 0x000f280000300800 */
[----:B------:R3:W-:Y:S02]  /*33250*/  STL.64 [R1+0x3e30], R12 ;  /* 0x003e300c01007387 */ /* 0x0007e40000100a00 */
[----:B---3--:R-:W-:-:S02]  /*33260*/  IMAD.MOV.U32 R12, RZ, RZ, R23 ;  /* 0x000000ffff0c7224 */ /* 0x008fc400078e0017 */
[----:B------:R-:W-:-:S05]  /*33270*/  IMAD.MOV.U32 R13, RZ, RZ, R22 ;  /* 0x000000ffff0d7224 */ /* 0x000fca00078e0016 */
[----:B------:R-:W-:Y:S04]  /*33280*/  STL.64 [R1+0x3e48], R12 ;  /* 0x003e480c01007387 */ /* 0x000fe80000100a00 */
[----:B------:R0:W-:Y:S04]  /*33290*/  STL.64 [R1+0x3db8], R24 ;  /* 0x003db81801007387 */ /* 0x0001e80000100a00 */
[----:B0-----:R-:W3:Y:S04]  /*332a0*/  LDL.64 R24, [R1+0xb0] ;  /* 0x0000b00001187983 */ /* 0x001ee80000100a00 */
[----:B---3--:R0:W-:Y:S04]  /*332b0*/  STL.64 [R1+0x3dc8], R24 ;  /* 0x003dc81801007387 */ /* 0x0081e80000100a00 */
[----:B0-----:R-:W3:Y:S04]  /*332c0*/  LDL.LU.64 R24, [R1+0x590] ;  /* 0x0005900001187983 */ /* 0x001ee80000300a00 */
[----:B------:R-:W3:Y:S01]  /*332d0*/  LDL.LU.64 R26, [R1+0x598] ;  /* 0x00059800011a7983 */ /* 0x000ee20000300a00 */
[----:B--2---:R-:W-:-:S02]  /*332e0*/  IMAD.MOV.U32 R12, RZ, RZ, R28 ;  /* 0x000000ffff0c7224 */ /* 0x004fc400078e001c */
[----:B------:R-:W-:Y:S01]  /*332f0*/  IMAD.MOV.U32 R13, RZ, RZ, R19 ;  /* 0x000000ffff0d7224 */ /* 0x000fe200078e0013 */
[----:B---3--:R-:W-:-:S15]  /*33300*/  HMMA.16816.F32.BF16 R24, R8, R4, R24 ;  /* 0x000000040818723c */ /* 0x008fde0000041818 */
[----:B------:R-:W-:-:S08]  /*33310*/  NOP ;  /* 0x0000000000007918 */ /* 0x000fd00000000000 */
[----:B------:R-:W-:Y:S04]  /*33320*/  STL.64 [R1+0x1370], R24 ;  /* 0x0013701801007387 */ /* 0x000fe80000100a00 */
[----:B------:R-:W-:Y:S04]  /*33330*/  STL.64 [R1+0x1378], R26 ;  /* 0x0013781a01007387 */ /* 0x000fe80000100a00 */
[----:B------:R4:W-:Y:S04]  /*33340*/  STL.64 [R1+0x3e60], R12 ;  /* 0x003e600c01007387 */ /* 0x0009e80000100a00 */
[----:B------:R-:W2:Y:S01]  /*33350*/  LDL.LU.64 R16, [R1+0x570] ;  /* 0x0005700001107983 */ /* 0x000ea20000300a00 */
[----:B----4-:R-:W-:-:S03]  /*33360*/  IMAD.MOV.U32 R12, RZ, RZ, R18 ;  /* 0x000000ffff0c7224 */ /* 0x010fc600078e0012 */
[----:B------:R-:W3:Y:S04]  /*33370*/  LDL.LU.64 R18, [R1+0x578] ;  /* 0x0005780001127983 */ /* 0x000ee80000300a00 */
[----:B---3--:R-:W-:Y:S04]  /*33380*/  STL.64 [R1+0x3e70], R18 ;  /* 0x003e701201007387 */ /* 0x008fe80000100a00 */
        /* <DEDUP_REMOVED lines=20> */
[----:B------:R-:W4:Y:S01]  /*334d0*/  LDL.LU.64 R26, [R1+0x548] ;  /* 0x00054800011a7983 */ /* 0x000f220000300a00 */
[----:B------:R-:W-:-:S03]  /*334e0*/  IMAD.MOV.U32 R13, RZ, RZ, R15 ;  /* 0x000000ffff0d7224 */ /* 0x000fc600078e000f */
[----:B----4-:R-:W-:Y:S04]  /*334f0*/  STL.64 [R1+0x3e40], R26 ;  /* 0x003e401a01007387 */ /* 0x010fe80000100a00 */
[----:B---3--:R0:W-:Y:S04]  /*33500*/  STL.64 [R1+0x3e38], R24 ;  /* 0x003e381801007387 */ /* 0x0081e80000100a00 */
[----:B0-----:R-:W3:Y:S04]  /*33510*/  LDL.LU.64 R24, [R1+0x550] ;  /* 0x0005500001187983 */ /* 0x001ee80000300a00 */
[----:B------:R-:W4:Y:S01]  /*33520*/  LDL.LU.64 R26, [R1+0x558] ;  /* 0x00055800011a7983 */ /* 0x000f220000300a00 */
[----:B--2---:R-:W-:Y:S01]  /*33530*/  HMMA.16816.F32.BF16 R12, R8, R12, R16 ;  /* 0x0000000c080c723c */ /* 0x004fe20000041810 */
[----:B------:R-:W-:-:S02]  /*33540*/  IMAD.MOV.U32 R23, RZ, RZ, R4 ;  /* 0x000000ffff177224 */ /* 0x000fc400078e0004 */
[----:B------:R-:W-:Y:S01]  /*33550*/  IMAD.MOV.U32 R22, RZ, RZ, R5 ;  /* 0x000000ffff167224 */ /* 0x000fe200078e0005 */
[----:B----4-:R-:W-:Y:S04]  /*33560*/  STL.64 [R1+0x3e58], R26 ;  /* 0x003e581a01007387 */ /* 0x010fe80000100a00 */
[----:B---3--:R0:W-:Y:S04]  /*33570*/  STL.64 [R1+0x3e50], R24 ;  /* 0x003e501801007387 */ /* 0x0081e80000100a00 */
[----:B0-----:R-:W2:Y:S04]  /*33580*/  LDL.LU.64 R24, [R1+0x560] ;  /* 0x0005600001187983 */ /* 0x001ea80000300a00 */
[----:B------:R-:W2:Y:S04]  /*33590*/  LDL.LU.64 R26, [R1+0x568] ;  /* 0x00056800011a7983 */ /* 0x000ea80000300a00 */
[----:B------:R-:W3:Y:S04]  /*335a0*/  LDL.LU.64 R4, [R1+0x4f0] ;  /* 0x0004f00001047983 */ /* 0x000ee80000300a00 */
[----:B------:R-:W3:Y:S04]  /*335b0*/  LDL.LU.64 R6, [R1+0x4f8] ;  /* 0x0004f80001067983 */ /* 0x000ee80000300a00 */
[----:B------:R-:W-:Y:S04]  /*335c0*/  STL.64 [R1+0x3db0], R22 ;  /* 0x003db01601007387 */ /* 0x000fe80000100a00 */
[----:B------:R0:W-:Y:S04]  /*335d0*/  STL.64 [R1+0x3da8], R20 ;  /* 0x003da81401007387 */ /* 0x0001e80000100a00 */
[----:B0-----:R-:W4:Y:S04]  /*335e0*/  LDL.64 R20, [R1+0x130] ;  /* 0x0001300001147983 */ /* 0x001f280000100a00 */
[----:B------:R-:W4:Y:S04]  /*335f0*/  LDL.LU.64 R18, [R1+0x3e70] ;  /* 0x003e700001127983 */ /* 0x000f280000300a00 */
[----:B------:R-:W4:Y:S04]  /*33600*/  LDL.LU.64 R16, [R1+0x3e68] ;  /* 0x003e680001107983 */ /* 0x000f280000300a00 */
[----:B------:R0:W-:Y:S04]  /*33610*/  STL.64 [R1+0x1360], R12 ;  /* 0x0013600c01007387 */ /* 0x0001e80000100a00 */
[----:B------:R2:W-:Y:S04]  /*33620*/  STL.64 [R1+0x1368], R14 ;  /* 0x0013680e01007387 */ /* 0x0005e80000100a00 */
[----:B0-----:R-:W2:Y:S01]  /*33630*/  LDL.LU.64 R12, [R1+0x3e60] ;  /* 0x003e6000010c7983 */ /* 0x001ea20000300a00 */
[C---:B----4-:R-:W-:Y:S06]  /*33640*/  HMMA.16816.F32.BF16 R16, R8.reuse, R20, R16 ;  /* 0x000000140810723c */ /* 0x050fec0000041810 */
[----:B--2---:R-:W-:-:S15]  /*33650*/  HMMA.16816.F32.BF16 R12, R8, R12, R24 ;  /* 0x0000000c080c723c */ /* 0x004fde0000041818 */
[----:B------:R-:W-:-:S02]  /*33660*/  NOP ;  /* 0x0000000000007918 */ /* 0x000fc40000000000 */
[----:B------:R-:W-:Y:S04]  /*33670*/  STL.64 [R1+0x1350], R16 ;  /* 0x0013501001007387 */ /* 0x000fe80000100a00 */
[----:B------:R0:W-:Y:S02]  /*33680*/  STL.64 [R1+0x1358], R18 ;  /* 0x0013581201007387 */ /* 0x0001e40000100a00 */
[----:B0-----:R-:W-:Y:S02]  /*33690*/  IMAD.MOV.U32 R19, RZ, RZ, R20 ;  /* 0x000000ffff137224 */ /* 0x001fe400078e0014 */
[----:B------:R-:W-:Y:S02]  /*336a0*/  IMAD.MOV.U32 R18, RZ, RZ, R21 ;  /* 0x000000ffff127224 */ /* 0x000fe400078e0015 */
[----:B------:R-:W2:Y:S04]  /*336b0*/  LDL.LU.64 R20, [R1+0x4e0] ;  /* 0x0004e00001147983 */ /* 0x000ea80000300a00 */
[----:B------:R-:W2:Y:S04]  /*336c0*/  LDL.LU.64 R22, [R1+0x4e8] ;  /* 0x0004e80001167983 */ /* 0x000ea80000300a00 */
[----:B------:R-:W4:Y:S04]  /*336d0*/  LDL.LU.64 R26, [R1+0x3e58] ;  /* 0x003e5800011a7983 */ /* 0x000f280000300a00 */
[----:B------:R-:W4:Y:S04]  /*336e0*/  LDL.LU.64 R24, [R1+0x3e50] ;  /* 0x003e500001187983 */ /* 0x000f280000300a00 */
[----:B------:R0:W-:Y:S04]  /*336f0*/  STL.64 [R1+0x1340], R12 ;  /* 0x0013400c01007387 */ /* 0x0001e80000100a00 */
[----:B------:R4:W-:Y:S04]  /*33700*/  STL.64 [R1+0x1348], R14 ;  /* 0x0013480e01007387 */ /* 0x0009e80000100a00 */
[----:B0-----:R-:W4:Y:S02]  /*33710*/  LDL.LU.64 R12, [R1+0x3e48] ;  /* 0x003e4800010c7983 */ /* 0x001f240000300a00 */
[----:B----4-:R-:W-:Y:S02]  /*33720*/  HMMA.16816.F32.BF16 R12, R8, R12, R24 ;  /* 0x0000000c080c723c */ /* 0x010fe40000041818 */
[----:B------:R-:W4:Y:S04]  /*33730*/  LDL.LU.64 R26, [R1+0x3e40] ;  /* 0x003e4000011a7983 */ /* 0x000f280000300a00 */
[----:B------:R-:W4:-:S15]  /*33740*/  LDL.LU.64 R24, [R1+0x3e38] ;  /* 0x003e380001187983 */ /* 0x000f1e0000300a00 */
[----:B------:R-:W-:-:S02]  /*33750*/  NOP ;  /* 0x0000000000007918 */ /* 0x000fc40000000000 */
        /* <DEDUP_REMOVED lines=32> */
[----:B------:R-:W3:-:S15]  /*33960*/  LDL.LU.64 R24, [R1+0x3dc8] ;  /* 0x003dc80001187983 */ /* 0x000ede0000300a00 */
[----:B------:R-:W-:-:S06]  /*33970*/  NOP ;  /* 0x0000000000007918 */ /* 0x000fcc0000000000 */
[----:B------:R-:W-:Y:S04]  /*33980*/  STL.64 [R1+0x12e0], R12 ;  /* 0x0012e00c01007387 */ /* 0x000fe80000100a00 */
[----:B------:R0:W-:Y:S04]  /*33990*/  STL.64 [R1+0x12e8], R14 ;  /* 0x0012e80e01007387 */ /* 0x0001e80000100a00 */
[----:B0-----:R-:W4:Y:S01]  /*339a0*/  LDL.LU R14, [R1+0x3dc0] ;  /* 0x003dc000010e7983 */ /* 0x001f220000300800 */
[----:B---3--:R-:W-:-:S15]  /*339b0*/  HMMA.16816.F32.BF16 R4, R8, R24, R4 ;  /* 0x000000180804723c */ /* 0x008fde0000041804 */
[----:B------:R-:W-:-:S08]  /*339c0*/  NOP ;  /* 0x0000000000007918 */ /* 0x000fd00000000000 */
[----:B------:R-:W-:Y:S04]  /*339d0*/  STL.64 [R1+0x12d0], R4 ;  /* 0x0012d00401007387 */ /* 0x000fe80000100a00 */
[----:B------:R0:W-:Y:S02]  /*339e0*/  STL.64 [R1+0x12d8], R6 ;  /* 0x0012d80601007387 */ /* 0x0001e40000100a00 */
[----:B0-----:R-:W-:Y:S02]  /*339f0*/  IMAD.MOV.U32 R7, RZ, RZ, R24 ;  /* 0x000000ffff077224 */ /* 0x001fe400078e0018 */
[----:B------:R-:W-:Y:S02]  /*33a00*/  IMAD.MOV.U32 R6, RZ, RZ, R25 ;  /* 0x000000ffff067224 */ /* 0x000fe400078e0019 */
[----:B------:R-:W2:Y:S04]  /*33a10*/  LDL.LU.64 R24, [R1+0x3db8] ;  /* 0x003db80001187983 */ /* 0x000ea80000300a00 */
[----:B------:R0:W-:Y:S04]  /*33a20*/  STL.64 [R1+0x3d60], R6 ;  /* 0x003d600601007387 */ /* 0x0001e80000100a00 */
[----:B------:R-:W3:Y:S04]  /*33a30*/  LDL.LU.64 R4, [R1+0x4d0] ;  /* 0x0004d00001047983 */ /* 0x000ee80000300a00 */
[----:B0-----:R-:W3:Y:S01]  /*33a40*/  LDL.LU.64 R6, [R1+0x4d8] ;  /* 0x0004d80001067983 */ /* 0x001ee20000300a00 */
[----:B--2---:R-:W-:Y:S03]  /*33a50*/  HMMA.16816.F32.BF16 R24, R8, R24, R20 ;  /* 0x000000180818723c */ /* 0x004fe60000041814 */
[----:B------:R-:W2:Y:S04]  /*33a60*/  LDL.LU.64 R22, [R1+0x3db0] ;  /* 0x003db00001167983 */ /* 0x000ea80000300a00 */
[----:B------:R-:W4:-:S15]  /*33a70*/  LDL.LU.64 R20, [R1+0x3da8] ;  /* 0x003da80001147983 */ /* 0x000f1e0000300a00 */
[----:B------:R-:W-:-:S01]  /*33a80*/  NOP ;  /* 0x0000000000007918 */ /* 0x000fc20000000000 */
[----:B------:R0:W-:Y:S04]  /*33a90*/  STL.64 [R1+0x12c0], R24 ;  /* 0x0012c01801007387 */ /* 0x0001e80000100a00 */
[----:B------:R1:W-:Y:S04]  /*33aa0*/  STL.64 [R1+0x12c8], R26 ;  /* 0x0012c81a01007387 */ /* 0x0003e80000100a00 */
[----:B0-----:R-:W3:Y:S01]  /*33ab0*/  LDL.LU.64 R24, [R1+0x3da0] ;  /* 0x003da00001187983 */ /* 0x001ee20000300a00 */
[----:B------:R-:W-:Y:S01]  /*33ac0*/  IMAD.MOV.U32 R13, RZ, RZ, R3 ;  /* 0x000000ffff0d7224 */ /* 0x000fe200078e0003 */
[----:B---3--:R-:W-:Y:S06]  /*33ad0*/  HMMA.16816.F32.BF16 R4, R8, R24, R4 ;  /* 0x000000180804723c */ /* 0x008fec0000041804 */
[----:B------:R-:W-:-:S02]  /*33ae0*/  IMAD.MOV.U32 R28, RZ, RZ, R24 ;  /* 0x000000ffff1c7224 */ /* 0x000fc400078e0018 */
[----:B------:R-:W-:-:S15]  /*33af0*/  IMAD.MOV.U32 R3, RZ, RZ, R25 ;  /* 0x000000ffff037224 */ /* 0x000fde00078e0019 */
[----:B------:R0:W-:Y:S04]  /*33b00*/  STL.64 [R1+0x12b0], R4 ;  /* 0x0012b00401007387 */ /* 0x0001e80000100a00 */
[----:B------:R3:W-:Y:S04]  /*33b10*/  STL.64 [R1+0x12b8], R6 ;  /* 0x0012b80601007387 */ /* 0x0007e80000100a00 */
[----:B------:R-:W4:Y:S04]  /*33b20*/  LDL.LU.64 R24, [R1+0x4c0] ;  /* 0x0004c00001187983 */ /* 0x000f280000300a00 */
[----:B-1----:R-:W4:Y:S04]  /*33b30*/  LDL.LU.64 R26, [R1+0x4c8] ;  /* 0x0004c800011a7983 */ /* 0x002f280000300a00 */
[----:B0-----:R-:W2:Y:S04]  /*33b40*/  LDL.LU.64 R4, [R1+0x480] ;  /* 0x0004800001047983 */ /* 0x001ea80000300a00 */
[----:B---3--:R-:W3:Y:S04]  /*33b50*/  LDL.LU.64 R6, [R1+0x488] ;  /* 0x0004880001067983 */ /* 0x008ee80000300a00 */
[----:B---3--:R-:W-:Y:S04]  /*33b60*/  STL.64 [R1+0x3d70], R6 ;  /* 0x003d700601007387 */ /* 0x008fe80000100a00 */
[----:B--2---:R0:W-:Y:S04]  /*33b70*/  STL.64 [R1+0x3d68], R4 ;  /* 0x003d680401007387 */ /* 0x0041e80000100a00 */
[----:B0-----:R-:W2:Y:S04]  /*33b80*/  LDL.64 R4, [R1+0x50] ;  /* 0x0000500001047983 */ /* 0x001ea80000100a00 */
[----:B--2---:R0:W-:Y:S04]  /*33b90*/  STL.64 [R1+0x3d80], R4 ;  /* 0x003d800401007387 */ /* 0x0041e80000100a00 */
[----:B0-----:R-:W2:Y:S04]  /*33ba0*/  LDL.LU.64 R4, [R1+0x4a0] ;  /* 0x0004a00001047983 */ /* 0x001ea80000300a00 */
[----:B------:R-:W3:Y:S01]  /*33bb0*/  LDL.LU.64 R6, [R1+0x4a8] ;  /* 0x0004a80001067983 */ /* 0x000ee20000300a00 */
[----:B------:R-:W-:-:S02]  /*33bc0*/  IMAD.MOV.U32 R16, RZ, RZ, R2 ;  /* 0x000000ffff107224 */ /* 0x000fc400078e0002 */
[----:B------:R-:W-:Y:S01]  /*33bd0*/  IMAD.MOV.U32 R17, RZ, RZ, R0 ;  /* 0x000000ffff117224 */ /* 0x000fe200078e0000 */
[C---:B----4-:R-:W-:Y:S01]  /*33be0*/  HMMA.16816.F32.BF16 R24, R8.reuse, R20, R24 ;  /* 0x000000140818723c */ /* 0x050fe20000041818 */
[----:B------:R-:W-:Y:S01]  /*33bf0*/  IMAD.MOV.U32 R12, RZ, RZ, R14 ;  /* 0x000000ffff0c7224 */ /* 0x000fe200078e000e */
[----:B---3--:R-:W-:Y:S04]  /*33c00*/  STL.64 [R1+0x3d98], R6 ;  /* 0x003d980601007387 */ /* 0x008fe80000100a00 */
[----:B--2---:R0:W-:Y:S04]  /*33c10*/  STL.64 [R1+0x3d90], R4 ;  /* 0x003d900401007387 */ /* 0x0041e80000100a00 */
[----:B0-----:R-:W2:Y:S04]  /*33c20*/  LDL.LU.64 R4, [R1+0x4b0] ;  /* 0x0004b00001047983 */ /* 0x001ea80000300a00 */
[----:B------:R-:W2:Y:S04]  /*33c30*/  LDL.LU.64 R6, [R1+0x4b8] ;  /* 0x0004b80001067983 */ /* 0x000ea80000300a00 */
[----:B------:R-:W-:Y:S04]  /*33c40*/  STL.64 [R1+0x3d38], R18 ;  /* 0x003d381201007387 */ /* 0x000fe80000100a00 */
[----:B------:R0:W-:Y:S04]  /*33c50*/  STL.64 [R1+0x3d30], R16 ;  /* 0x003d301001007387 */ /* 0x0001e80000100a00 */
[----:B0-----:R-:W3:Y:S01]  /*33c60*/  LDL.64 R16, [R1+0x40] ;  /* 0x0000400001107983 */ /* 0x001ee20000100a00 */
[C---:B--2---:R-:W-:Y:S03]  /*33c70*/  HMMA.16816.F32.BF16 R12, R8.reuse, R12, R4 ;  /* 0x0000000c080c723c */ /* 0x044fe60000041804 */
[----:B---3--:R0:W-:Y:S04]  /*33c80*/  STL.64 [R1+0x3d78], R16 ;  /* 0x003d781001007387 */ /* 0x0081e80000100a00 */
[----:B0-----:R-:W2:Y:S04]  /*33c90*/  LDL.LU.64 R16, [R1+0x490] ;  /* 0x0004900001107983 */ /* 0x001ea80000300a00 */
[----:B------:R-:W2:Y:S04]  /*33ca0*/  LDL.LU.64 R18, [R1+0x498] ;  /* 0x0004980001127983 */ /* 0x000ea80000300a00 */
[----:B------:R0:W-:Y:S04]  /*33cb0*/  STL.64 [R1+0x12a0], R24 ;  /* 0x0012a01801007387 */ /* 0x0001e80000100a00 */
[----:B------:R1:W-:Y:S04]  /*33cc0*/  STL.64 [R1+0x12a8], R26 ;  /* 0x0012a81a01007387 */ /* 0x0003e80000100a00 */
[----:B0-----:R-:W3:Y:S04]  /*33cd0*/  LDL.LU.64 R24, [R1+0x470] ;  /* 0x0004700001187983 */ /* 0x001ee80000300a00 */
[----:B-1----:R-:W3:Y:S04]  /*33ce0*/  LDL.LU.64 R26, [R1+0x478] ;  /* 0x00047800011a7983 */ /* 0x002ee80000300a00 */
[----:B------:R0:W-:Y:S04]  /*33cf0*/  STL.64 [R1+0x3d10], R20 ;  /* 0x003d101401007387 */ /* 0x0001e80000100a00 */
[----:B------:R-:W-:Y:S04]  /*33d00*/  STL.64 [R1+0x3d28], R22 ;  /* 0x003d281601007387 */ /* 0x000fe80000100a00 */
[----:B0-----:R-:W3:Y:S04]  /*33d10*/  LDL.64 R20, [R1+0x30] ;  /* 0x0000300001147983 */ /* 0x001ee80000100a00 */
[----:B------:R-:W4:Y:S04]  /*33d20*/  LDL.LU.64 R6, [R1+0x3d98] ;  /* 0x003d980001067983 */ /* 0x000f280000300a00 */
[----:B------:R-:W4:Y:S04]  /*33d30*/  LDL.LU.64 R4, [R1+0x3d90] ;  /* 0x003d900001047983 */ /* 0x000f280000300a00 */
[----:B------:R0:W-:Y:S04]  /*33d40*/  STL.64 [R1+0x1290], R12 ;  /* 0x0012900c01007387 */ /* 0x0001e80000100a00 */
[----:B------:R-:W-:Y:S04]  /*33d50*/  STL.64 [R1+0x1298], R14 ;  /* 0x0012980e01007387 */ /* 0x000fe80000100a00 */
[----:B0-----:R-:W4:Y:S02]  /*33d60*/  LDL.LU.64 R12, [R1+0x3d88] ;  /* 0x003d8800010c7983 */ /* 0x001f240000300a00 */
[----:B----4-:R-:W-:-:S15]  /*33d70*/  HMMA.16816.F32.BF16 R4, R8, R12, R4 ;  /* 0x0000000c0804723c */ /* 0x010fde0000041804 */
[----:B------:R-:W-:-:S08]  /*33d80*/  NOP ;  /* 0x0000000000007918 */ /* 0x000fd00000000000 */
[----:B------:R0:W-:Y:S04]  /*33d90*/  STL.64 [R1+0x1280], R4 ;  /* 0x0012800401007387 */ /* 0x0001e80000100a00 */
[----:B------:R-:W-:Y:S04]  /*33da0*/  STL.64 [R1+0x1288], R6 ;  /* 0x0012880601007387 */ /* 0x000fe80000100a00 */
[----:B0-----:R-:W2:Y:S01]  /*33db0*/  LDL.LU.64 R4, [R1+0x3d80] ;  /* 0x003d800001047983 */ /* 0x001ea20000300a00 */
[----:B------:R-:W-:Y:S02]  /*33dc0*/  IMAD.MOV.U32 R2, RZ, RZ, R12 ;  /* 0x000000ffff027224 */ /* 0x000fe400078e000c */
[----:B------:R-:W-:-:S02]  /*33dd0*/  IMAD.MOV.U32 R0, RZ, RZ, R13 ;  /* 0x000000ffff007224 */ /* 0x000fc400078e000d */
[----:B------:R-:W4:Y:S04]  /*33de0*/  LDL.LU.64 R12, [R1+0x460] ;  /* 0x00046000010c7983 */ /* 0x000f280000300a00 */
[----:B------:R-:W4:Y:S01]  /*33df0*/  LDL.LU.64 R14, [R1+0x468] ;  /* 0x00046800010e7983 */ /* 0x000f220000300a00 */
[----:B--2---:R-:W-:Y:S06]  /*33e00*/  HMMA.16816.F32.BF16 R16, R8, R4, R16 ;  /* 0x000000040810723c */ /* 0x004fec0000041810 */
[----:B------:R-:W-:-:S15]  /*33e10*/  IMAD.MOV.U32 R29, RZ, RZ, R5 ;  /* 0x000000ffff1d7224 */ /* 0x000fde00078e0005 */
[----:B------:R-:W-:-:S02]  /*33e20*/  NOP ;  /* 0x0000000000007918 */ /* 0x000fc40000000000 */
[----:B------:R0:W-:Y:S04]  /*33e30*/  STL.64 [R1+0x1270], R16 ;  /* 0x0012701001007387 */ /* 0x0001e80000100a00 */
[----:B------:R-:W-:Y:S04]  /*33e40*/  STL.64 [R1+0x1278], R18 ;  /* 0x0012781201007387 */ /* 0x000fe80000100a00 */
[----:B0-----:R-:W2:Y:S04]  /*33e50*/  LDL.LU.64 R16, [R1+0x3d78] ;  /* 0x003d780001107983 */ /* 0x001ea80000300a00 */
[----:B------:R-:W2:Y:S04]  /*33e60*/  LDL.LU.64 R6, [R1+0x3d70] ;  /* 0x003d700001067983 */ /* 0x000ea80000300a00 */
[----:B------:R-:W2:Y:S01]  /*33e70*/  LDL.LU.64 R4, [R1+0x3d68] ;  /* 0x003d680001047983 */ /* 0x000ea20000300a00 */
[C---:B---3--:R-:W-:Y:S06]  /*33e80*/  HMMA.16816.F32.BF16 R24, R8.reuse, R20, R24 ;  /* 0x000000140818723c */ /* 0x048fec0000041818 */
[----:B--2---:R-:W-:-:S15]  /*33e90*/  HMMA.16816.F32.BF16 R4, R8, R16, R4 ;  /* 0x000000100804723c */ /* 0x004fde0000041804 */
[----:B------:R-:W-:-:S08]  /*33ea0*/  NOP ;  /* 0x0000000000007918 */ /* 0x000fd00000000000 */
[----:B------:R0:W-:Y:S04]  /*33eb0*/  STL.64 [R1+0x1260], R4 ;  /* 0x0012600401007387 */ /* 0x0001e80000100a00 */
[----:B------:R1:W-:Y:S01]  /*33ec0*/  STL.64 [R1+0x1268], R6 ;  /* 0x0012680601007387 */ /* 0x0003e20000100a00 */
[----:B0-----:R-:W-:Y:S02]  /*33ed0*/  IMAD.MOV.U32 R4, RZ, RZ, R16 ;  /* 0x000000ffff047224 */ /* 0x001fe400078e0010 */
[----:B------:R-:W-:Y:S01]  /*33ee0*/  IMAD.MOV.U32 R5, RZ, RZ, R17 ;  /* 0x000000ffff057224 */ /* 0x000fe200078e0011 */
[----:B-1----:R-:W2:Y:S04]  /*33ef0*/  LDL.LU.64 R6, [R1+0x3d60] ;  /* 0x003d600001067983 */ /* 0x002ea80000300a00 */
[----:B------:R-:W3:Y:S04]  /*33f00*/  LDL.LU.64 R16, [R1+0x410] ;  /* 0x0004100001107983 */ /* 0x000ee80000300a00 */
[----:B------:R-:W3:Y:S04]  /*33f10*/  LDL.LU.64 R18, [R1+0x418] ;  /* 0x0004180001127983 */ /* 0x000ee80000300a00 */
[----:B------:R-:W-:Y:S04]  /*33f20*/  STL.64 [R1+0x3c68], R4 ;  /* 0x003c680401007387 */ /* 0x000fe80000100a00 */
[----:B------:R-:W-:Y:S04]  /*33f30*/  STL.64 [R1+0x1250], R24 ;  /* 0x0012501801007387 */ /* 0x000fe80000100a00 */
[----:B------:R0:W-:Y:S04]  /*33f40*/  STL.64 [R1+0x1258], R26 ;  /* 0x0012581a01007387 */ /* 0x0001e80000100a00 */
[----:B0-----:R-:W3:Y:S04]  /*33f50*/  LDL.LU.64 R26, [R1+0x3d58] ;  /* 0x003d5800011a7983 */ /* 0x001ee80000300a00 */
[----:B------:R-:W4:Y:S01]  /*33f60*/  LDL.LU.64 R24, [R1+0x3d50] ;  /* 0x003d500001187983 */ /* 0x000f220000300a00 */
[----:B------:R-:W-:-:S02]  /*33f70*/  IMAD.MOV.U32 R5, RZ, RZ, R20 ;  /* 0x000000ffff057224 */ /* 0x000fc400078e0014 */
[----:B------:R-:W-:Y:S02]  /*33f80*/  IMAD.MOV.U32 R4, RZ, RZ, R21 ;  /* 0x000000ffff047224 */ /* 0x000fe400078e0015 */
[----:B------:R-:W3:Y:S04]  /*33f90*/  LDL.LU.64 R20, [R1+0x400] ;  /* 0x0004000001147983 */ /* 0x000ee80000300a00 */
[----:B------:R-:W3:Y:S04]  /*33fa0*/  LDL.LU.64 R22, [R1+0x408] ;  /* 0x0004080001167983 */ /* 0x000ee80000300a00 */
[----:B--2---:R-:W-:Y:S04]  /*33fb0*/  STL.64 [R1+0x3ca8], R6 ;  /* 0x003ca80601007387 */ /* 0x004fe80000100a00 */
[----:B------:R0:W-:Y:S04]  /*33fc0*/  STL.64 [R1+0x3ca0], R4 ;  /* 0x003ca00401007387 */ /* 0x0001e80000100a00 */
[----:B0-----:R-:W2:Y:S01]  /*33fd0*/  LDL.64 R4, [R1+0x1d0] ;  /* 0x0001d00001047983 */ /* 0x001ea20000100a00 */
[----:B----4-:R-:W-:Y:S03]  /*33fe0*/  HMMA.16816.F32.BF16 R8, R8, R24, R12 ;  /* 0x000000180808723c */ /* 0x010fe6000004180c */
[----:B------:R-:W3:Y:S04]  /*33ff0*/  LDL.LU.64 R14, [R1+0x3d48] ;  /* 0x003d4800010e7983 */ /* 0x000ee80000300a00 */
[----:B------:R-:W3:Y:S04]  /*34000*/  LDL.LU.64 R12, [R1+0x3d40] ;  /* 0x003d4000010c7983 */ /* 0x000ee80000300a00 */
[----:B------:R0:W-:Y:S04]  /*34010*/  STL.64 [R1+0x3cd8], R24 ;  /* 0x003cd81801007387 */ /* 0x0001e80000100a00 */
[----:B0-----:R-:W4:Y:S08]  /*34020*/  LDL.64 R24, [R1+0x1a0] ;  /* 0x0001a00001187983 */ /* 0x001f300000100a00 */
[----:B------:R0:W-:Y:S04]  /*34030*/  STL.64 [R1+0x1230], R8 ;  /* 0x0012300801007387 */ /* 0x0001e80000100a00 */
[----:B------:R-:W-:Y:S04]  /*34040*/  STL.64 [R1+0x1238], R10 ;  /* 0x0012380a01007387 */ /* 0x000fe80000100a00 */
[----:B0-----:R-:W3:Y:S04]  /*34050*/  LDL R8, [R1+0x1f0] ;  /* 0x0001f00001087983 */ /* 0x001ee80000100800 */
[----:B------:R-:W3:Y:S02]  /*34060*/  LDL R9, [R1+0x1f4] ;  /* 0x0001f40001097983 */ /* 0x000ee40000100800 */
[----:B---3--:R-:W-:-:S15]  /*34070*/  HMMA.16816.F32.BF16 R16, R12, R8, R16 ;  /* 0x000000080c10723c */ /* 0x008fde0000041810 */
[----:B------:R-:W-:-:S08]  /*34080*/  NOP ;  /* 0x0000000000007918 */ /* 0x000fd00000000000 */
[----:B------:R-:W-:Y:S04]  /*34090*/  STL.64 [R1+0x13e0], R16 ;  /* 0x0013e01001007387 */ /* 0x000fe80000100a00 */
[----:B------:R0:W-:Y:S04]  /*340a0*/  STL.64 [R1+0x13e8], R18 ;  /* 0x0013e81201007387 */ /* 0x0001e80000100a00 */
[----:B0-----:R-:W3:Y:S04]  /*340b0*/  LDL.LU.64 R18, [R1+0x3d38] ;  /* 0x003d380001127983 */ /* 0x001ee80000300a00 */
[----:B------:R-:W2:Y:S04]  /*340c0*/  LDL.LU.64 R16, [R1+0x3d30] ;  /* 0x003d300001107983 */ /* 0x000ea80000300a00 */
[----:B------:R3:W-:Y:S02]  /*340d0*/  STL.64 [R1+0x3c78], R8 ;  /* 0x003c780801007387 */ /* 0x0007e40000100a00 */
[----:B---3--:R-:W-:-:S02]  /*340e0*/  IMAD.MOV.U32 R8, RZ, RZ, R19 ;  /* 0x000000ffff087224 */ /* 0x008fc400078e0013 */
[----:B------:R-:W-:-:S05]  /*340f0*/  IMAD.MOV.U32 R9, RZ, RZ, R18 ;  /* 0x000000ffff097224 */ /* 0x000fca00078e0012 */
[----:B------:R0:W-:Y:S04]  /*34100*/  STL.64 [R1+0x3cb0], R8 ;  /* 0x003cb00801007387 */ /* 0x0001e80000100a00 */
[----:B0-----:R-:W3:Y:S04]  /*34110*/  LDL.LU.64 R8, [R1+0x3f0] ;  /* 0x0003f00001087983 */ /* 0x001ee80000300a00 */
[----:B------:R-:W3:Y:S01]  /*34120*/  LDL.LU.64 R10, [R1+0x3f8] ;  /* 0x0003f800010a7983 */ /* 0x000ee20000300a00 */
[----:B--2---:R-:W-:Y:S03]  /*34130*/  HMMA.16816.F32.BF16 R16, R12, R16, R20 ;  /* 0x000000100c10723c */ /* 0x004fe60000041814 */
[----:B------:R-:W2:-:S15]  /*34140*/  LDL.LU.64 R22, [R1+0x3d28] ;  /* 0x003d280001167983 */ /* 0x000e9e0000300a00 */
[----:B------:R-:W-:-:S05]  /*34150*/  NOP ;  /* 0x0000000000007918 */ /* 0x000fca0000000000 */
[----:B------:R0:W-:Y:S04]  /*34160*/  STL.64 [R1+0x13d0], R16 ;  /* 0x0013d01001007387 */ /* 0x0001e80000100a00 */
[----:B------:R1:W-:Y:S04]  /*34170*/  STL.64 [R1+0x13d8], R18 ;  /* 0x0013d81201007387 */ /* 0x0003e80000100a00 */
[----:B0-----:R-:W4:Y:S01]  /*34180*/  LDL.LU.64 R16, [R1+0x3d20] ;  /* 0x003d200001107983 */ /* 0x001f220000300a00 */
[----:B-1----:R-:W-:Y:S02]  /*34190*/  IMAD.MOV.U32 R19, RZ, RZ, R4 ;  /* 0x000000ffff137224 */ /* 0x002fe400078e0004 */
[----:B------:R-:W-:Y:S01]  /*341a0*/  IMAD.MOV.U32 R18, RZ, RZ, R5 ;  /* 0x000000ffff127224 */ /* 0x000fe200078e0005 */
[----:B---3--:R-:W-:Y:S07]  /*341b0*/  HMMA.16816.F32.BF16 R8, R12, R4, R8 ;  /* 0x000000040c08723c */ /* 0x008fee0000041808 */
[----:B--2---:R-:W-:-:S02]  /*341c0*/  IMAD.MOV.U32 R4, RZ, RZ, R23 ;  /* 0x000000ffff047224 */ /* 0x004fc400078e0017 */
[----:B------:R-:W-:-:S14]  /*341d0*/  IMAD.MOV.U32 R5, RZ, RZ, R22 ;  /* 0x000000ffff057224 */ /* 0x000fdc00078e0016 */
[----:B------:R0:W-:Y:S04]  /*341e0*/  STL.64 [R1+0x13c0], R8 ;  /* 0x0013c00801007387 */ /* 0x0001e80000100a00 */
[----:B------:R1:W-:Y:S04]  /*341f0*/  STL.64 [R1+0x13c8], R10 ;  /* 0x0013c80a01007387 */ /* 0x0003e80000100a00 */
[----:B0-----:R-:W2:Y:S04]  /*34200*/  LDL.LU.64 R8, [R1+0x3c0] ;  /* 0x0003c00001087983 */ /* 0x001ea80000300a00 */
[----:B-1----:R-:W2:Y:S04]  /*34210*/  LDL.LU.64 R10, [R1+0x3c8] ;  /* 0x0003c800010a7983 */ /* 0x002ea80000300a00 */
[----:B------:R-:W3:Y:S04]  /*34220*/  LDL.LU.64 R20, [R1+0x3d0] ;  /* 0x0003d00001147983 */ /* 0x000ee80000300a00 */
[----:B------:R-:W3:Y:S04]  /*34230*/  LDL.LU.64 R22, [R1+0x3d8] ;  /* 0x0003d80001167983 */ /* 0x000ee80000300a00 */
[----:B------:R0:W-:Y:S04]  /*34240*/  STL.64 [R1+0x3cb8], R4 ;  /* 0x003cb80401007387 */ /* 0x0001e80000100a00 */
[----:B0-----:R-:W4:Y:S04]  /*34250*/  LDL.LU.64 R4, [R1+0x3e0] ;  /* 0x0003e00001047983 */ /* 0x001f280000300a00 */
[----:B------:R-:W4:Y:S02]  /*34260*/  LDL.LU.64 R6, [R1+0x3e8] ;  /* 0x0003e80001067983 */ /* 0x000f240000300a00 */
[----:B----4-:R-:W-:-:S15]  /*34270*/  HMMA.16816.F32.BF16 R4, R12, R16, R4 ;  /* 0x000000100c04723c */ /* 0x010fde0000041804 */
[----:B------:R-:W-:-:S08]  /*34280*/  NOP ;  /* 0x0000000000007918 */ /* 0x000fd00000000000 */
[----:B------:R0:W-:Y:S04]  /*34290*/  STL.64 [R1+0x15a0], R4 ;  /* 0x0015a00401007387 */ /* 0x0001e80000100a00 */
[----:B------:R-:W-:Y:S04]  /*342a0*/  STL.64 [R1+0x15a8], R6 ;  /* 0x0015a80601007387 */ /* 0x000fe80000100a00 */
[----:B0-----:R-:W4:Y:S01]  /*342b0*/  LDL R4, [R1+0x160] ;  /* 0x0001600001047983 */ /* 0x001f220000100800 */
[----:B------:R-:W-:-:S03]  /*342c0*/  IMAD.MOV.U32 R5, RZ, RZ, R27 ;  /* 0x000000ffff057224 */ /* 0x000fc600078e001b */
[----:B------:R-:W3:Y:S04]  /*342d0*/  LDL.LU R27, [R1+0x3d1c] ;  /* 0x003d1c00011b7983 */ /* 0x000ee80000300800 */
[----:B----4-:R0:W-:Y:S04]  /*342e0*/  STL.64 [R1+0x3cd0], R4 ;  /* 0x003cd00401007387 */ /* 0x0101e80000100a00 */
[----:B0-----:R-:W4:Y:S04]  /*342f0*/  LDL.64 R4, [R1+0x170] ;  /* 0x0001700001047983 */ /* 0x001f280000100a00 */
[----:B----4-:R0:W-:Y:S02]  /*34300*/  STL.64 [R1+0x3ce0], R4 ;  /* 0x003ce00401007387 */ /* 0x0101e40000100a00 */
[----:B0-----:R-:W-:-:S02]  /*34310*/  IMAD.MOV.U32 R4, RZ, RZ, R26 ;  /* 0x000000ffff047224 */ /* 0x001fc400078e001a */
[----:B------:R-:W4:Y:S04]  /*34320*/  LDL.LU R26, [R1+0x3d18] ;  /* 0x003d1800011a7983 */ /* 0x000f280000300800 */
[----:B------:R-:W3:Y:S01]  /*34330*/  LDL R5, [R1+0x184] ;  /* 0x0001840001057983 */ /* 0x000ee20000100800 */
[----:B--2---:R-:W-:Y:S03]  /*34340*/  HMMA.16816.F32.BF16 R8, R12, R24, R8 ;  /* 0x000000180c08723c */ /* 0x004fe60000041808 */
[----:B---3--:R0:W-:Y:S04]  /*34350*/  STL.64 [R1+0x3cf8], R4 ;  /* 0x003cf80401007387 */ /* 0x0081e80000100a00 */
[----:B0-----:R-:W2:Y:S04]  /*34360*/  LDL R4, [R1+0x190] ;  /* 0x0001900001047983 */ /* 0x001ea80000100800 */
[----:B------:R-:W2:Y:S04]  /*34370*/  LDL R5, [R1+0x194] ;  /* 0x0001940001057983 */ /* 0x000ea80000100800 */
[----:B------:R0:W-:Y:S04]  /*34380*/  STL.64 [R1+0x3b90], R16 ;  /* 0x003b901001007387 */ /* 0x0001e80000100a00 */
[----:B------:R1:W-:Y:S01]  /*34390*/  STL.64 [R1+0x3ba0], R18 ;  /* 0x003ba01201007387 */ /* 0x0003e20000100a00 */
[----:B0-----:R-:W-:-:S02]  /*343a0*/  IMAD.MOV.U32 R16, RZ, RZ, R27 ;  /* 0x000000ffff107224 */ /* 0x001fc400078e001b */
[----:B----4-:R-:W-:-:S07]  /*343b0*/  IMAD.MOV.U32 R17, RZ, RZ, R26 ;  /* 0x000000ffff117224 */ /* 0x010fce00078e001a */
[----:B-1----:R-:W-:Y:S01]  /*343c0*/  HMMA.16816.F32.BF16 R16, R12, R16, R20 ;  /* 0x000000100c10723c */ /* 0x002fe20000041814 */
[----:B------:R-:W3:Y:S06]  /*343d0*/  LDL.LU.64 R20, [R1+0x3d10] ;  /* 0x003d100001147983 */ /* 0x000eec0000300a00 */
[----:B------:R-:W-:Y:S02]  /*343e0*/  IMAD.MOV.U32 R23, RZ, RZ, R24 ;  /* 0x000000ffff177224 */ /* 0x000fe400078e0018 */
[----:B------:R-:W-:-:S14]  /*343f0*/  IMAD.MOV.U32 R22, RZ, RZ, R25 ;  /* 0x000000ffff167224 */ /* 0x000fdc00078e0019 */
[----:B------:R-:W-:Y:S04]  /*34400*/  STL.64 [R1+0x1590], R16 ;  /* 0x0015901001007387 */ /* 0x000fe80000100a00 */
[----:B------:R-:W-:Y:S04]  /*34410*/  STL.64 [R1+0x1598], R18 ;  /* 0x0015981201007387 */ /* 0x000fe80000100a00 */
[----:B------:R-:W-:Y:S04]  /*34420*/  STL.64 [R1+0x1580], R8 ;  /* 0x0015800801007387 */ /* 0x000fe80000100a00 */
[----:B------:R-:W-:Y:S04]  /*34430*/  STL.64 [R1+0x1588], R10 ;  /* 0x0015880a01007387 */ /* 0x000fe80000100a00 */
        /* <DEDUP_REMOVED lines=10> */
[----:B------:R-:W4:Y:S04]  /*344e0*/  LDL.LU.64 R8, [R1+0x370] ;  /* 0x0003700001087983 */ /* 0x000f280000300a00 */
[----:B------:R-:W3:Y:S04]  /*344f0*/  LDL.LU.64 R10, [R1+0x378] ;  /* 0x00037800010a7983 */ /* 0x000ee80000300a00 */
[----:B---3--:R-:W-:Y:S04]  /*34500*/  STL.64 [R1+0x3cc8], R10 ;  /* 0x003cc80a01007387 */ /* 0x008fe80000100a00 */
[----:B----4-:R0:W-:Y:S04]  /*34510*/  STL.64 [R1+0x3cc0], R8 ;  /* 0x003cc00801007387 */ /* 0x0101e80000100a00 */
[----:B0-----:R-:W3:Y:S04]  /*34520*/  LDL.LU.64 R8, [R1+0x380] ;  /* 0x0003800001087983 */ /* 0x001ee80000300a00 */
[----:B------:R-:W3:Y:S04]  /*34530*/  LDL.LU.64 R10, [R1+0x388] ;  /* 0x00038800010a7983 */ /* 0x000ee80000300a00 */
[----:B------:R-:W4:Y:S04]  /*34540*/  LDL.LU.64 R16, [R1+0x350] ;  /* 0x0003500001107983 */ /* 0x000f280000300a00 */
[----:B------:R-:W4:Y:S04]  /*34550*/  LDL.LU.64 R18, [R1+0x358] ;  /* 0x0003580001127983 */ /* 0x000f280000300a00 */
[----:B------:R-:W-:Y:S04]  /*34560*/  STL.64 [R1+0x3c28], R22 ;  /* 0x003c281601007387 */ /* 0x000fe80000100a00 */
[----:B------:R0:W-:Y:S04]  /*34570*/  STL.64 [R1+0x3c20], R20 ;  /* 0x003c201401007387 */ /* 0x0001e80000100a00 */
[----:B0-----:R-:W2:Y:S04]  /*34580*/  LDL.64 R20, [R1+0xe0] ;  /* 0x0000e00001147983 */ /* 0x001ea80000100a00 */
[----:B--2---:R0:W-:Y:S04]  /*34590*/  STL.64 [R1+0x3c70], R20 ;  /* 0x003c701401007387 */ /* 0x0041e80000100a00 */
[----:B0-----:R-:W2:Y:S01]  /*345a0*/  LDL.64 R20, [R1+0x100] ;  /* 0x0001000001147983 */ /* 0x001ea20000100a00 */
[C---:B------:R-:W-:Y:S03]  /*345b0*/  HMMA.16816.F32.BF16 R4, R12.reuse, R4, R24 ;  /* 0x000000040c04723c */ /* 0x040fe60000041818 */
[----:B--2---:R0:W-:Y:S04]  /*345c0*/  STL.64 [R1+0x3c80], R20 ;  /* 0x003c801401007387 */ /* 0x0041e80000100a00 */
[----:B0-----:R-:W2:Y:S04]  /*345d0*/  LDL R20, [R1+0x110] ;  /* 0x0001100001147983 */ /* 0x001ea80000100800 */
[----:B------:R-:W2:Y:S04]  /*345e0*/  LDL R21, [R1+0x114] ;  /* 0x0001140001157983 */ /* 0x000ea80000100800 */
[----:B--2---:R0:W-:Y:S04]  /*345f0*/  STL.64 [R1+0x3c98], R20 ;  /* 0x003c981401007387 */ /* 0x0041e80000100a00 */
        /* <DEDUP_REMOVED lines=14> */
[----:B---3--:R-:W-:-:S15]  /*346e0*/  HMMA.16816.F32.BF16 R24, R12, R4, R24 ;  /* 0x000000040c18723c */ /* 0x008fde0000041818 */
[----:B------:R-:W-:-:S08]  /*346f0*/  NOP ;  /* 0x0000000000007918 */ /* 0x000fd00000000000 */
[----:B------:R0:W-:Y:S04]  /*34700*/  STL.64 [R1+0x1550], R24 ;  /* 0x0015501801007387 */ /* 0x0001e80000100a00 */
[----:B------:R1:W-:Y:S04]  /*34710*/  STL.64 [R1+0x1558], R26 ;  /* 0x0015581a01007387 */ /* 0x0003e80000100a00 */
[----:B0-----:R-:W3:Y:S01]  /*34720*/  LDL.LU.64 R24, [R1+0x3cd8] ;  /* 0x003cd80001187983 */ /* 0x001ee20000300a00 */
[----:B-1----:R-:W-:Y:S02]  /*34730*/  IMAD.MOV.U32 R27, RZ, RZ, R4 ;  /* 0x000000ffff1b7224 */ /* 0x002fe400078e0004 */
[----:B------:R-:W-:-:S02]  /*34740*/  IMAD.MOV.U32 R26, RZ, RZ, R5 ;  /* 0x000000ffff1a7224 */ /* 0x000fc400078e0005 */
[----:B------:R-:W4:Y:S04]  /*34750*/  LDL.LU.64 R4, [R1+0x3cd0] ;  /* 0x003cd00001047983 */ /* 0x000f280000300a00 */
[----:B------:R-:W-:Y:S01]  /*34760*/  STL.64 [R1+0x3bb0], R26 ;  /* 0x003bb01a01007387 */ /* 0x000fe20000100a00 */
[C---:B----4-:R-:W-:Y:S03]  /*34770*/  HMMA.16816.F32.BF16 R4, R12.reuse, R4, R8 ;  /* 0x000000040c04723c */ /* 0x050fe60000041808 */
[----:B---3--:R0:W-:Y:S04]  /*34780*/  STL.64 [R1+0x3ba8], R24 ;  /* 0x003ba81801007387 */ /* 0x0081e80000100a00 */
[----:B0-----:R-:W2:Y:S04]  /*34790*/  LDL.LU.64 R24, [R1+0x360] ;  /* 0x0003600001187983 */ /* 0x001ea80000300a00 */
[----:B------:R-:W2:Y:S04]  /*347a0*/  LDL.LU.64 R26, [R1+0x368] ;  /* 0x00036800011a7983 */ /* 0x000ea80000300a00 */
[----:B------:R-:W3:Y:S04]  /*347b0*/  LDL.LU.64 R10, [R1+0x3cc8] ;  /* 0x003cc800010a7983 */ /* 0x000ee80000300a00 */
[----:B------:R-:W3:Y:S04]  /*347c0*/  LDL.LU.64 R8, [R1+0x3cc0] ;  /* 0x003cc00001087983 */ /* 0x000ee80000300a00 */
[----:B------:R0:W-:Y:S04]  /*347d0*/  STL.64 [R1+0x1540], R4 ;  /* 0x0015400401007387 */ /* 0x0001e80000100a00 */
[----:B------:R3:W-:Y:S04]  /*347e0*/  STL.64 [R1+0x1548], R6 ;  /* 0x0015480601007387 */ /* 0x0007e80000100a00 */
[----:B0-----:R-:W3:Y:S02]  /*347f0*/  LDL.LU.64 R4, [R1+0x3cb8] ;  /* 0x003cb80001047983 */ /* 0x001ee40000300a00 */
[C---:B---3--:R-:W-:Y:S02]  /*34800*/  HMMA.16816.F32.BF16 R4, R12.reuse, R4, R8 ;  /* 0x000000040c04723c */ /* 0x048fe40000041808 */
[----:B------:R-:W3:Y:S04]  /*34810*/  LDL.LU.64 R8, [R1+0x3cb0] ;  /* 0x003cb00001087983 */ /* 0x000ee80000300a00 */
[----:B--2---:R-:W-:-:S15]  /*34820*/  HMMA.16816.F32.BF16 R24, R12, R20, R24 ;  /* 0x000000140c18723c */ /* 0x004fde0000041818 */
[----:B------:R-:W-:-:S02]  /*34830*/  NOP ;  /* 0x0000000000007918 */ /* 0x000fc40000000000 */
[----:B------:R-:W-:Y:S04]  /*34840*/  STL.64 [R1+0x1530], R4 ;  /* 0x0015300401007387 */ /* 0x000fe80000100a00 */
[----:B------:R0:W-:Y:S04]  /*34850*/  STL.64 [R1+0x1538], R6 ;  /* 0x0015380601007387 */ /* 0x0001e80000100a00 */
[----:B0-----:R-:W2:Y:S04]  /*34860*/  LDL.LU.64 R6, [R1+0x3ca8] ;  /* 0x003ca80001067983 */ /* 0x001ea80000300a00 */
[----:B------:R-:W4:Y:S04]  /*34870*/  LDL.LU.64 R4, [R1+0x3ca0] ;  /* 0x003ca00001047983 */ /* 0x000f280000300a00 */
[----:B------:R-:W4:Y:S04]  /*34880*/  LDL.LU.64 R20, [R1+0x340] ;  /* 0x0003400001147983 */ /* 0x000f280000300a00 */
[----:B------:R-:W-:Y:S04]  /*34890*/  STL.64 [R1+0x1520], R24 ;  /* 0x0015201801007387 */ /* 0x000fe80000100a00 */
[----:B------:R-:W-:Y:S04]  /*348a0*/  STL.64 [R1+0x1528], R26 ;  /* 0x0015281a01007387 */ /* 0x000fe80000100a00 */
[----:B------:R-:W4:Y:S01]  /*348b0*/  LDL.LU.64 R22, [R1+0x348] ;  /* 0x0003480001167983 */ /* 0x000f220000300a00 */
[----:B---3--:R-:W-:-:S15]  /*348c0*/  HMMA.16816.F32.BF16 R8, R12, R8, R16 ;  /* 0x000000080c08723c */ /* 0x008fde0000041810 */
[----:B------:R-:W-:-:S08]  /*348d0*/  NOP ;  /* 0x0000000000007918 */ /* 0x000fd00000000000 */
[----:B------:R0:W-:Y:S04]  /*348e0*/  STL.64 [R1+0x1510], R8 ;  /* 0x0015100801007387 */ /* 0x0001e80000100a00 */
[----:B------:R1:W-:Y:S04]  /*348f0*/  STL.64 [R1+0x1518], R10 ;  /* 0x0015180a01007387 */ /* 0x0003e80000100a00 */
[----:B0-----:R-:W3:Y:S04]  /*34900*/  LDL.LU.64 R8, [R1+0x320] ;  /* 0x0003200001087983 */ /* 0x001ee80000300a00 */
[----:B-1----:R-:W3:Y:S01]  /*34910*/  LDL.LU.64 R10, [R1+0x328] ;  /* 0x00032800010a7983 */ /* 0x002ee20000300a00 */
[----:B--2---:R-:W-:-:S02]  /*34920*/  IMAD.MOV.U32 R16, RZ, RZ, R7 ;  /* 0x000000ffff107224 */ /* 0x004fc400078e0007 */
[----:B------:R-:W-:Y:S02]  /*34930*/  IMAD.MOV.U32 R17, RZ, RZ, R6 ;  /* 0x000000ffff117224 */ /* 0x000fe400078e0006 */
[----:B----4-:R-:W-:Y:S02]  /*34940*/  IMAD.MOV.U32 R24, RZ, RZ, R5 ;  /* 0x000000ffff187224 */ /* 0x010fe400078e0005 */
[----:B------:R-:W-:Y:S01]  /*34950*/  IMAD.MOV.U32 R25, RZ, RZ, R4 ;  /* 0x000000ffff197224 */ /* 0x000fe200078e0004 */
[----:B---3--:R-:W-:Y:S04]  /*34960*/  STL.64 [R1+0x3c90], R10 ;  /* 0x003c900a01007387 */ /* 0x008fe80000100a00 */
[----:B------:R0:W-:Y:S04]  /*34970*/  STL.64 [R1+0x3c88], R8 ;  /* 0x003c880801007387 */ /* 0x0001e80000100a00 */
[----:B0-----:R-:W2:Y:S04]  /*34980*/  LDL.LU.64 R8, [R1+0x330] ;  /* 0x0003300001087983 */ /* 0x001ea80000300a00 */
[----:B------:R-:W2:Y:S04]  /*34990*/  LDL.LU.64 R10, [R1+0x338] ;  /* 0x00033800010a7983 */ /* 0x000ea80000300a00 */
[----:B------:R-:W3:Y:S04]  /*349a0*/  LDL.LU.64 R4, [R1+0x310] ;  /* 0x0003100001047983 */ /* 0x000ee80000300a00 */
[----:B------:R-:W3:Y:S04]  /*349b0*/  LDL.LU.64 R6, [R1+0x318] ;  /* 0x0003180001067983 */ /* 0x000ee80000300a00 */
[----:B------:R0:W-:Y:S04]  /*349c0*/  STL.64 [R1+0x3c58], R16 ;  /* 0x003c581001007387 */ /* 0x0001e80000100a00 */
[----:B0-----:R-:W4:Y:S04]  /*349d0*/  LDL R16, [R1+0x120] ;  /* 0x0001200001107983 */ /* 0x001f280000100800 */
[----:B------:R-:W4:Y:S04]  /*349e0*/  LDL R17, [R1+0x124] ;  /* 0x0001240001117983 */ /* 0x000f280000100800 */
[----:B------:R0:W-:Y:S04]  /*349f0*/  STL.64 [R1+0x3bc8], R24 ;  /* 0x003bc81801007387 */ /* 0x0001e80000100a00 */
[----:B0-----:R-:W2:Y:S04]  /*34a00*/  LDL R24, [R1+0xc0] ;  /* 0x0000c00001187983 */ /* 0x001ea80000100800 */
[----:B------:R-:W2:Y:S01]  /*34a10*/  LDL R25, [R1+0xc4] ;  /* 0x0000c40001197983 */ /* 0x000ea20000100800 */
[C---:B----4-:R-:W-:Y:S03]  /*34a20*/  HMMA.16816.F32.BF16 R16, R12.reuse, R16, R20 ;  /* 0x000000100c10723c */ /* 0x050fe60000041814 */
[----:B--2---:R0:W-:Y:S04]  /*34a30*/  STL.64 [R1+0x3c60], R24 ;  /* 0x003c601801007387 */ /* 0x0041e80000100a00 */
[----:B0-----:R-:W2:Y:S04]  /*34a40*/  LDL.LU.64 R24, [R1+0x300] ;  /* 0x0003000001187983 */ /* 0x001ea80000300a00 */
[----:B------:R-:W2:Y:S04]  /*34a50*/  LDL.LU.64 R26, [R1+0x308] ;  /* 0x00030800011a7983 */ /* 0x000ea80000300a00 */
[----:B------:R-:W4:Y:S08]  /*34a60*/  LDL.LU.64 R20, [R1+0x3c98] ;  /* 0x003c980001147983 */ /* 0x000f300000300a00 */
[----:B------:R0:W-:Y:S04]  /*34a70*/  STL.64 [R1+0x1500], R16 ;  /* 0x0015001001007387 */ /* 0x0001e80000100a00 */
[----:B------:R-:W-:Y:S04]  /*34a80*/  STL.64 [R1+0x1508], R18 ;  /* 0x0015081201007387 */ /* 0x000fe80000100a00 */
[----:B0-----:R-:W2:Y:S04]  /*34a90*/  LDL R16, [R1+0xd0] ;  /* 0x0000d00001107983 */ /* 0x001ea80000100800 */
[----:B------:R-:W2:Y:S01]  /*34aa0*/  LDL R17, [R1+0xd4] ;  /* 0x0000d40001117983 */ /* 0x000ea20000100800 */
[----:B----4-:R-:W-:Y:S03]  /*34ab0*/  HMMA.16816.F32.BF16 R20, R12, R20, R8 ;  /* 0x000000140c14723c */ /* 0x010fe60000041808 */
[----:B------:R-:W4:Y:S04]  /*34ac0*/  LDL.LU.64 R10, [R1+0x3c90] ;  /* 0x003c9000010a7983 */ /* 0x000f280000300a00 */
[----:B------:R-:W4:-:S15]  /*34ad0*/  LDL.LU.64 R8, [R1+0x3c88] ;  /* 0x003c880001087983 */ /* 0x000f1e0000300a00 */
[----:B------:R-:W-:-:S01]  /*34ae0*/  NOP ;  /* 0x0000000000007918 */ /* 0x000fc20000000000 */
[----:B------:R0:W-:Y:S04]  /*34af0*/  STL.64 [R1+0x14f0], R20 ;  /* 0x0014f01401007387 */ /* 0x0001e80000100a00 */
[----:B------:R-:W-:Y:S04]  /*34b00*/  STL.64 [R1+0x14f8], R22 ;  /* 0x0014f81601007387 */ /* 0x000fe80000100a00 */
[----:B0-----:R-:W4:Y:S02]  /*34b10*/  LDL.LU.64 R20, [R1+0x3c80] ;  /* 0x003c800001147983 */ /* 0x001f240000300a00 */
[----:B----4-:R-:W-:-:S15]  /*34b20*/  HMMA.16816.F32.BF16 R8, R12, R20, R8 ;  /* 0x000000140c08723c */ /* 0x010fde0000041808 */
[----:B------:R-:W-:-:S08]  /*34b30*/  NOP ;  /* 0x0000000000007918 */ /* 0x000fd00000000000 */
[----:B------:R0:W-:Y:S04]  /*34b40*/  STL.64 [R1+0x14e0], R8 ;  /* 0x0014e00801007387 */ /* 0x0001e80000100a00 */
[----:B------:R1:W-:Y:S04]  /*34b50*/  STL.64 [R1+0x14e8], R10 ;  /* 0x0014e80a01007387 */ /* 0x0003e80000100a00 */
[----:B0-----:R-:W4:Y:S01]  /*34b60*/  LDL.LU.64 R8, [R1+0x3c78] ;  /* 0x003c780001087983 */ /* 0x001f220000300a00 */
[----:B-1----:R-:W-:Y:S02]  /*34b70*/  IMAD.MOV.U32 R11, RZ, RZ, R20 ;  /* 0x000000ffff0b7224 */ /* 0x002fe400078e0014 */
[----:B------:R-:W-:-:S02]  /*34b80*/  IMAD.MOV.U32 R10, RZ, RZ, R21 ;  /* 0x000000ffff0a7224 */ /* 0x000fc400078e0015 */
[----:B------:R-:W2:Y:S04]  /*34b90*/  LDL.LU.64 R20, [R1+0x3c70] ;  /* 0x003c700001147983 */ /* 0x000ea80000300a00 */
[----:B------:R-:W-:Y:S04]  /*34ba0*/  STL.64 [R1+0x3bc0], R10 ;  /* 0x003bc00a01007387 */ /* 0x000fe80000100a00 */
[----:B----4-:R0:W-:Y:S04]  /*34bb0*/  STL.64 [R1+0x3bb8], R8 ;  /* 0x003bb80801007387 */ /* 0x0101e80000100a00 */
[----:B0-----:R-:W3:Y:S04]  /*34bc0*/  LDL R8, [R1+0xf0] ;  /* 0x0000f00001087983 */ /* 0x001ee80000100800 */
[----:B------:R-:W3:Y:S02]  /*34bd0*/  LDL R9, [R1+0xf4] ;  /* 0x0000f40001097983 */ /* 0x000ee40000100800 */
[----:B---3--:R-:W-:Y:S02]  /*34be0*/  HMMA.16816.F32.BF16 R8, R12, R8, R4 ;  /* 0x000000080c08723c */ /* 0x008fe40000041804 */
[----:B------:R-:W3:-:S15]  /*34bf0*/  LDL.LU.64 R4, [R1+0x3c68] ;  /* 0x003c680001047983 */ /* 0x000ede0000300a00 */
[----:B------:R-:W-:-:S06]  /*34c00*/  NOP ;  /* 0x0000000000007918 */ /* 0x000fcc0000000000 */
[----:B------:R-:W-:Y:S04]  /*34c10*/  STL.64 [R1+0x14d0], R8 ;  /* 0x0014d00801007387 */ /* 0x000fe80000100a00 */
[----:B------:R2:W-:Y:S02]  /*34c20*/  STL.64 [R1+0x14d8], R10 ;  /* 0x0014d80a01007387 */ /* 0x0005e40000100a00 */
[----:B--2---:R-:W-:Y:S06]  /*34c30*/  HMMA.16816.F32.BF16 R8, R12, R20, R24 ;  /* 0x000000140c08723c */ /* 0x004fec0000041818 */
[----:B------:R-:W-:-:S02]  /*34c40*/  IMAD.MOV.U32 R7, RZ, RZ, R20 ;  /* 0x000000ffff077224 */ /* 0x000fc400078e0014 */
[----:B------:R-:W-:-:S15]  /*34c50*/  IMAD.MOV.U32 R6, RZ, RZ, R21 ;  /* 0x000000ffff067224 */ /* 0x000fde00078e0015 */
[----:B------:R0:W-:Y:S04]  /*34c60*/  STL.64 [R1+0x14c0], R8 ;  /* 0x0014c00801007387 */ /* 0x0001e80000100a00 */
[----:B------:R1:W-:Y:S04]  /*34c70*/  STL.64 [R1+0x14c8], R10 ;  /* 0x0014c80a01007387 */ /* 0x0003e80000100a00 */
[----:B------:R-:W2:Y:S04]  /*34c80*/  LDL.LU.64 R24, [R1+0x2f0] ;  /* 0x0002f00001187983 */ /* 0x000ea80000300a00 */
[----:B------:R-:W2:Y:S04]  /*34c90*/  LDL.LU.64 R26, [R1+0x2f8] ;  /* 0x0002f800011a7983 */ /* 0x000ea80000300a00 */
[----:B0-----:R-:W4:Y:S04]  /*34ca0*/  LDL.LU.64 R8, [R1+0x2d0] ;  /* 0x0002d00001087983 */ /* 0x001f280000300a00 */
[----:B-1----:R-:W4:Y:S04]  /*34cb0*/  LDL.LU.64 R10, [R1+0x2d8] ;  /* 0x0002d800010a7983 */ /* 0x002f280000300a00 */
[----:B------:R-:W-:Y:S04]  /*34cc0*/  STL.64 [R1+0x3b98], R6 ;  /* 0x003b980601007387 */ /* 0x000fe80000100a00 */
[----:B---3--:R0:W-:Y:S04]  /*34cd0*/  STL.64 [R1+0x3bd0], R4 ;  /* 0x003bd00401007387 */ /* 0x0081e80000100a00 */
[----:B0-----:R-:W3:Y:S01]  /*34ce0*/  LDL R4, [R1+0x50] ;  /* 0x0000500001047983 */ /* 0x001ee20000100800 */
[----:B------:R-:W-:-:S02]  /*34cf0*/  IMAD.MOV.U32 R20, RZ, RZ, R28 ;  /* 0x000000ffff147224 */ /* 0x000fc400078e001c */
[----:B------:R-:W-:Y:S02]  /*34d00*/  IMAD.MOV.U32 R21, RZ, RZ, R3 ;  /* 0x000000ffff157224 */ /* 0x000fe400078e0003 */
[----:B------:R-:W-:-:S03]  /*34d10*/  IMAD.MOV.U32 R5, RZ, RZ, R29 ;  /* 0x000000ffff057224 */ /* 0x000fc600078e001d */
[----:B------:R0:W-:Y:S04]  /*34d20*/  STL.64 [R1+0x3c40], R20 ;  /* 0x003c401401007387 */ /* 0x0001e80000100a00 */
[----:B---3--:R1:W-:Y:S04]  /*34d30*/  STL.64 [R1+0x3be8], R4 ;  /* 0x003be80401007387 */ /* 0x0083e80000100a00 */
[----:B0-----:R-:W3:Y:S01]  /*34d40*/  LDL.64 R20, [R1+0xa0] ;  /* 0x0000a00001147983 */ /* 0x001ee20000100a00 */
[----:B-1----:R-:W-:Y:S02]  /*34d50*/  IMAD.MOV.U32 R4, RZ, RZ, R2 ;  /* 0x000000ffff047224 */ /* 0x002fe400078e0002 */
[----:B------:R-:W-:-:S05]  /*34d60*/  IMAD.MOV.U32 R5, RZ, RZ, R0 ;  /* 0x000000ffff057224 */ /* 0x000fca00078e0000 */
[----:B------:R0:W-:Y:S04]  /*34d70*/  STL.64 [R1+0x3c00], R4 ;  /* 0x003c000401007387 */ /* 0x0001e80000100a00 */
[----:B0-----:R-:W4:Y:S01]  /*34d80*/  LDL.64 R4, [R1+0x70] ;  /* 0x0000700001047983 */ /* 0x001f220000100a00 */
[C---:B--2---:R-:W-:Y:S03]  /*34d90*/  HMMA.16816.F32.BF16 R16, R12.reuse, R16, R24 ;  /* 0x000000100c10723c */ /* 0x044fe60000041818 */
[----:B----4-:R0:W-:Y:S04]  /*34da0*/  STL.64 [R1+0x3c18], R4 ;  /* 0x003c180401007387 */ /* 0x0101e80000100a00 */
[----:B0-----:R-:W2:Y:S04]  /*34db0*/  LDL.LU.64 R4, [R1+0x2e0] ;  /* 0x0002e00001047983 */ /* 0x001ea80000300a00 */
[----:B------:R-:W2:Y:S04]  /*34dc0*/  LDL.LU.64 R6, [R1+0x2e8] ;  /* 0x0002e80001067983 */ /* 0x000ea80000300a00 */
[----:B------:R-:W2:Y:S08]  /*34dd0*/  LDL.LU.64 R24, [R1+0x3c60] ;  /* 0x003c600001187983 */ /* 0x000eb00000300a00 */
[----:B------:R0:W-:Y:S04]  /*34de0*/  STL.64 [R1+0x14b0], R16 ;  /* 0x0014b01001007387 */ /* 0x0001e80000100a00 */
[----:B------:R-:W-:Y:S04]  /*34df0*/  STL.64 [R1+0x14b8], R18 ;  /* 0x0014b81201007387 */ /* 0x000fe80000100a00 */
[----:B0-----:R-:W4:Y:S01]  /*34e00*/  LDL.LU.64 R16, [R1+0x3c58] ;  /* 0x003c580001107983 */ /* 0x001f220000300a00 */
[----:B--2---:R-:W-:Y:S03]  /*34e10*/  HMMA.16816.F32.BF16 R24, R12, R24, R4 ;  /* 0x000000180c18723c */ /* 0x004fe60000041804 */
[----:B------:R-:W2:-:S15]  /*34e20*/  LDL.LU.64 R4, [R1+0x2a0] ;  /* 0x0002a00001047983 */ /* 0x000e9e0000300a00 */
[----:B------:R-:W-:-:S05]  /*34e30*/  NOP ;  /* 0x0000000000007918 */ /* 0x000fca0000000000 */
[----:B------:R-:W-:Y:S04]  /*34e40*/  STL.64 [R1+0x14a0], R24 ;  /* 0x0014a01801007387 */ /* 0x000fe80000100a00 */
[----:B------:R-:W-:Y:S04]  /*34e50*/  STL.64 [R1+0x14a8], R26 ;  /* 0x0014a81a01007387 */ /* 0x000fe80000100a00 */
[----:B------:R-:W3:Y:S01]  /*34e60*/  LDL.LU.64 R6, [R1+0x2a8] ;  /* 0x0002a80001067983 */ /* 0x000ee20000300a00 */
[----:B----4-:R-:W-:-:S15]  /*34e70*/  HMMA.16816.F32.BF16 R8, R12, R16, R8 ;  /* 0x000000100c08723c */ /* 0x010fde0000041808 */
[----:B------:R-:W-:-:S08]  /*34e80*/  NOP ;  /* 0x0000000000007918 */ /* 0x000fd00000000000 */
[----:B------:R-:W-:Y:S04]  /*34e90*/  STL.64 [R1+0x1490], R8 ;  /* 0x0014900801007387 */ /* 0x000fe80000100a00 */
[----:B------:R-:W-:Y:S04]  /*34ea0*/  STL.64 [R1+0x1498], R10 ;  /* 0x0014980a01007387 */ /* 0x000fe80000100a00 */
[----:B---3--:R-:W-:Y:S04]  /*34eb0*/  STL.64 [R1+0x3c38], R6 ;  /* 0x003c380601007387 */ /* 0x008fe80000100a00 */
[----:B--2---:R0:W-:Y:S04]  /*34ec0*/  STL.64 [R1+0x3c30], R4 ;  /* 0x003c300401007387 */ /* 0x0041e80000100a00 */
[----:B0-----:R-:W2:Y:S04]  /*34ed0*/  LDL.LU.64 R4, [R1+0x2b0] ;  /* 0x0002b00001047983 */ /* 0x001ea80000300a00 */
        /* <DEDUP_REMOVED lines=10> */
[----:B------:R-:W4:Y:S01]  /*34f80*/  LDL.LU.64 R26, [R1+0x278] ;  /* 0x00027800011a7983 */ /* 0x000f220000300a00 */
[----:B--2---:R-:W-:Y:S03]  /*34f90*/  HMMA.16816.F32.BF16 R4, R12, R20, R4 ;  /* 0x000000140c04723c */ /* 0x004fe60000041804 */
[----:B----4-:R-:W-:Y:S04]  /*34fa0*/  STL.64 [R1+0x3bf8], R26 ;  /* 0x003bf81a01007387 */ /* 0x010fe80000100a00 */
[----:B---3--:R0:W-:Y:S04]  /*34fb0*/  STL.64 [R1+0x3bf0], R24 ;  /* 0x003bf01801007387 */ /* 0x0081e80000100a00 */
[----:B0-----:R-:W2:Y:S04]  /*34fc0*/  LDL.LU.64 R24, [R1+0x280] ;  /* 0x0002800001187983 */ /* 0x001ea80000300a00 */
[----:B------:R-:W3:Y:S01]  /*34fd0*/  LDL.LU.64 R26, [R1+0x288] ;  /* 0x00028800011a7983 */ /* 0x000ee20000300a00 */
[----:B------:R-:W-:-:S02]  /*34fe0*/  IMAD.MOV.U32 R2, RZ, RZ, R20 ;  /* 0x000000ffff027224 */ /* 0x000fc400078e0014 */
[----:B------:R-:W-:Y:S01]  /*34ff0*/  IMAD.MOV.U32 R0, RZ, RZ, R21 ;  /* 0x000000ffff007224 */ /* 0x000fe200078e0015 */
[----:B---3--:R-:W-:Y:S04]  /*35000*/  STL.64 [R1+0x3c10], R26 ;  /* 0x003c101a01007387 */ /* 0x008fe80000100a00 */
[----:B--2---:R0:W-:Y:S04]  /*35010*/  STL.64 [R1+0x3c08], R24 ;  /* 0x003c081801007387 */ /* 0x0041e80000100a00 */
[----:B0-----:R-:W2:Y:S04]  /*35020*/  LDL.LU.64 R24, [R1+0x290] ;  /* 0x0002900001187983 */ /* 0x001ea80000300a00 */
[----:B------:R-:W2:Y:S04]  /*35030*/  LDL.LU.64 R26, [R1+0x298] ;  /* 0x00029800011a7983 */ /* 0x000ea80000300a00 */
[----:B------:R-:W3:Y:S04]  /*35040*/  LDL.LU.64 R8, [R1+0x250] ;  /* 0x0002500001087983 */ /* 0x000ee80000300a00 */
[----:B------:R-:W3:Y:S04]  /*35050*/  LDL.LU.64 R10, [R1+0x258] ;  /* 0x00025800010a7983 */ /* 0x000ee80000300a00 */
[----:B------:R-:W4:Y:S04]  /*35060*/  LDL.LU.64 R16, [R1+0x240] ;  /* 0x0002400001107983 */ /* 0x000f280000300a00 */
[----:B------:R-:W4:Y:S04]  /*35070*/  LDL.LU.64 R18, [R1+0x248] ;  /* 0x0002480001127983 */ /* 0x000f280000300a00 */
[----:B------:R-:W-:Y:S04]  /*35080*/  STL.64 [R1+0x1480], R4 ;  /* 0x0014800401007387 */ /* 0x000fe80000100a00 */
[----:B------:R0:W-:Y:S04]  /*35090*/  STL.64 [R1+0x1488], R6 ;  /* 0x0014880601007387 */ /* 0x0001e80000100a00 */
[----:B0-----:R-:W2:Y:S04]  /*350a0*/  LDL.LU.64 R6, [R1+0x3c50] ;  /* 0x003c500001067983 */ /* 0x001ea80000300a00 */
[----:B------:R-:W2:Y:S04]  /*350b0*/  LDL.LU.64 R4, [R1+0x3c48] ;  /* 0x003c480001047983 */ /* 0x000ea80000300a00 */
[----:B------:R-:W2:Y:S02]  /*350c0*/  LDL.LU.64 R20, [R1+0x3c40] ;  /* 0x003c400001147983 */ /* 0x000ea40000300a00 */
[----:B--2---:R-:W-:Y:S02]  /*350d0*/  HMMA.16816.F32.BF16 R20, R12, R20, R4 ;  /* 0x000000140c14723c */ /* 0x004fe40000041804 */
[----:B------:R-:W2:Y:S04]  /*350e0*/  LDL.LU.64 R6, [R1+0x3c38] ;  /* 0x003c380001067983 */ /* 0x000ea80000300a00 */
[----:B------:R-:W2:-:S15]  /*350f0*/  LDL.LU.64 R4, [R1+0x3c30] ;  /* 0x003c300001047983 */ /* 0x000e9e0000300a00 */
[----:B------:R-:W-:-:S02]  /*35100*/  NOP ;  /* 0x0000000000007918 */ /* 0x000fc40000000000 */
[----:B------:R-:W-:Y:S04]  /*35110*/  STL.64 [R1+0x1470], R20 ;  /* 0x0014701401007387 */ /* 0x000fe80000100a00 */
[----:B------:R0:W-:Y:S04]  /*35120*/  STL.64 [R1+0x1478], R22 ;  /* 0x0014781601007387 */ /* 0x0001e80000100a00 */
[----:B0-----:R-:W4:Y:S04]  /*35130*/  LDL.LU.64 R22, [R1+0x3c28] ;  /* 0x003c280001167983 */ /* 0x001f280000300a00 */
[----:B------:R-:W2:Y:S02]  /*35140*/  LDL.LU.64 R20, [R1+0x3c20] ;  /* 0x003c200001147983 */ /* 0x000ea40000300a00 */
[----:B--2---:R-:W-:-:S15]  /*35150*/  HMMA.16816.F32.BF16 R4, R12, R20, R4 ;  /* 0x000000140c04723c */ /* 0x004fde0000041804 */
[----:B------:R-:W-:-:S08]  /*35160*/  NOP ;  /* 0x0000000000007918 */ /* 0x000fd00000000000 */
[----:B------:R0:W-:Y:S04]  /*35170*/  STL.64 [R1+0x1460], R4 ;  /* 0x0014600401007387 */ /* 0x0001e80000100a00 */
[----:B------:R-:W-:Y:S04]  /*35180*/  STL.64 [R1+0x1468], R6 ;  /* 0x0014680601007387 */ /* 0x000fe80000100a00 */
[----:B0-----:R-:W2:Y:S04]  /*35190*/  LDL.LU.64 R4, [R1+0x3c18] ;  /* 0x003c180001047983 */ /* 0x001ea80000300a00 */
[----:B------:R0:W-:Y:S01]  /*351a0*/  STL.64 [R1+0x3ab0], R20 ;  /* 0x003ab01401007387 */ /* 0x0001e20000100a00 */
[----:B--2---:R-:W-:Y:S06]  /*351b0*/  HMMA.16816.F32.BF16 R24, R12, R4, R24 ;  /* 0x000000040c18723c */ /* 0x004fec0000041818 */
[----:B0-----:R-:W-:-:S02]  /*351c0*/  IMAD.MOV.U32 R20, RZ, RZ, R4 ;  /* 0x000000ffff147224 */ /* 0x001fc400078e0004 */
[----:B------:R-:W-:-:S15]  /*351d0*/  IMAD.MOV.U32 R3, RZ, RZ, R5 ;  /* 0x000000ffff037224 */ /* 0x000fde00078e0005 */
[----:B------:R-:W-:Y:S04]  /*351e0*/  STL.64 [R1+0x1450], R24 ;  /* 0x0014501801007387 */ /* 0x000fe80000100a00 */
[----:B------:R0:W-:Y:S04]  /*351f0*/  STL.64 [R1+0x1458], R26 ;  /* 0x0014581a01007387 */ /* 0x0001e80000100a00 */
[----:B0-----:R-:W2:Y:S04]  /*35200*/  LDL.LU.64 R26, [R1+0x3c10] ;  /* 0x003c1000011a7983 */ /* 0x001ea80000300a00 */
[----:B------:R-:W2:Y:S04]  /*35210*/  LDL.LU.64 R24, [R1+0x3c08] ;  /* 0x003c080001187983 */ /* 0x000ea80000300a00 */
[----:B------:R-:W2:Y:S04]  /*35220*/  LDL.LU.64 R4, [R1+0x3c00] ;  /* 0x003c000001047983 */ /* 0x000ea80000300a00 */
[----:B------:R-:W-:Y:S01]  /*35230*/  STL [R1+0x3ae8], R20 ;  /* 0x003ae81401007387 */ /* 0x000fe20000100800 */
[----:B--2---:R-:W-:Y:S03]  /*35240*/  HMMA.16816.F32.BF16 R4, R12, R4, R24 ;  /* 0x000000040c04723c */ /* 0x004fe60000041818 */
        /* <DEDUP_REMOVED lines=11> */
[----:B------:R2:W-:Y:S04]  /*35300*/  STL.64 [R1+0x1438], R6 ;  /* 0x0014380601007387 */ /* 0x0005e80000100a00 */
[----:B0-----:R-:W2:Y:S02]  /*35310*/  LDL.LU.64 R4, [R1+0x3bd0] ;  /* 0x003bd00001047983 */ /* 0x001ea40000300a00 */
[----:B--2---:R-:W-:Y:S02]  /*35320*/  HMMA.16816.F32.BF16 R4, R12, R4, R24 ;  /* 0x000000040c04723c */ /* 0x004fe40000041818 */
[----:B------:R-:W3:-:S15]  /*35330*/  LDL.LU.64 R24, [R1+0x3bc8] ;  /* 0x003bc80001187983 */ /* 0x000ede0000300a00 */
[----:B------:R-:W-:-:S06]  /*35340*/  NOP ;  /* 0x0000000000007918 */ /* 0x000fcc0000000000 */
[----:B------:R0:W-:Y:S04]  /*35350*/  STL.64 [R1+0x1420], R4 ;  /* 0x0014200401007387 */ /* 0x0001e80000100a00 */
[----:B------:R1:W-:Y:S04]  /*35360*/  STL.64 [R1+0x1428], R6 ;  /* 0x0014280601007387 */ /* 0x0003e80000100a00 */
[----:B0-----:R-:W2:Y:S04]  /*35370*/  LDL.LU.64 R4, [R1+0xff0] ;  /* 0x000ff00001047983 */ /* 0x001ea80000300a00 */
[----:B-1----:R-:W2:Y:S01]  /*35380*/  LDL.LU.64 R6, [R1+0xff8] ;  /* 0x000ff80001067983 */ /* 0x002ea20000300a00 */
[----:B---3--:R-:W-:Y:S03]  /*35390*/  HMMA.16816.F32.BF16 R24, R12, R24, R8 ;  /* 0x000000180c18723c */ /* 0x008fe60000041808 */
[----:B------:R-:W3:Y:S04]  /*353a0*/  LDL.LU.64 R10, [R1+0x3bc0] ;  /* 0x003bc000010a7983 */ /* 0x000ee80000300a00 */
[----:B------:R-:W2:-:S15]  /*353b0*/  LDL.LU.64 R8, [R1+0x3bb8] ;  /* 0x003bb80001087983 */ /* 0x000e9e0000300a00 */
[----:B------:R-:W-:-:S01]  /*353c0*/  NOP ;  /* 0x0000000000007918 */ /* 0x000fc20000000000 */
[----:B------:R-:W-:Y:S04]  /*353d0*/  STL.64 [R1+0x1410], R24 ;  /* 0x0014101801007387 */ /* 0x000fe80000100a00 */
[----:B------:R0:W-:Y:S04]  /*353e0*/  STL.64 [R1+0x1418], R26 ;  /* 0x0014181a01007387 */ /* 0x0001e80000100a00 */
[----:B0-----:R-:W3:Y:S04]  /*353f0*/  LDL.LU.64 R26, [R1+0x3bb0] ;  /* 0x003bb000011a7983 */ /* 0x001ee80000300a00 */
[----:B------:R-:W4:Y:S02]  /*35400*/  LDL.LU.64 R24, [R1+0x3ba8] ;  /* 0x003ba80001187983 */ /* 0x000f240000300a00 */
[----:B----4-:R-:W-:Y:S02]  /*35410*/  HMMA.16816.F32.BF16 R12, R12, R24, R16 ;  /* 0x000000180c0c723c */ /* 0x010fe40000041810 */
[----:B------:R-:W4:Y:S04]  /*35420*/  LDL.LU.64 R18, [R1+0x3ba0] ;  /* 0x003ba00001127983 */ /* 0x000f280000300a00 */
[----:B------:R-:W2:Y:S04]  /*35430*/  LDL.64 R20, [R1+0x160] ;  /* 0x0001600001147983 */ /* 0x000ea80000100a00 */
[----:B------:R-:W4:-:S13]  /*35440*/  LDL.64 R16, [R1+0x1e0] ;  /* 0x0001e00001107983 */ /* 0x000f1a0000100a00 */
[----:B------:R0:W-:Y:S04]  /*35450*/  STL.64 [R1+0x13b0], R12 ;  /* 0x0013b00c01007387 */ /* 0x0001e80000100a00 */
[----:B------:R1:W-:Y:S04]  /*35460*/  STL.64 [R1+0x13b8], R14 ;  /* 0x0013b80e01007387 */ /* 0x0003e80000100a00 */
[----:B--2---:R3:W-:Y:S04]  /*35470*/  STL.64 [R1+0x3b30], R20 ;  /* 0x003b301401007387 */ /* 0x0047e80000100a00 */
[----:B------:R-:W-:Y:S04]  /*35480*/  STL [R1+0x3a54], R24 ;  /* 0x003a541801007387 */ /* 0x000fe80000100800 */
[----:B------:R-:W-:Y:S04]  /*35490*/  STL [R1+0x3a50], R25 ;  /* 0x003a501901007387 */ /* 0x000fe80000100800 */
[----:B0-----:R-:W2:Y:S04]  /*354a0*/  LDL.LU R12, [R1] ;  /* 0x00000000010c7983 */ /* 0x001ea80000300800 */
[----:B------:R-:W2:Y:S04]  /*354b0*/  LDL.LU R13, [R1+0x4] ;  /* 0x00000400010d7983 */ /* 0x000ea80000300800 */
[----:B-1----:R-:W2:Y:S04]  /*354c0*/  LDL.LU R14, [R1+0x8] ;  /* 0x00000800010e7983 */ /* 0x002ea80000300800 */
[----:B------:R-:W2:Y:S01]  /*354d0*/  LDL.LU R15, [R1+0xc] ;  /* 0x00000c00010f7983 */ /* 0x000ea20000300800 */
[----:B---3--:R-:W-:-:S02]  /*354e0*/  IMAD.MOV.U32 R20, RZ, RZ, R27 ;  /* 0x000000ffff147224 */ /* 0x008fc400078e001b */
[----:B------:R-:W-:-:S05]  /*354f0*/  IMAD.MOV.U32 R21, RZ, RZ, R26 ;  /* 0x000000ffff157224 */ /* 0x000fca00078e001a */
[----:B------:R0:W-:Y:S04]  /*35500*/  STL.64 [R1+0x3b40], R20 ;  /* 0x003b401401007387 */ /* 0x0001e80000100a00 */
[----:B0-----:R-:W3:Y:S01]  /*35510*/  LDL.64 R20, [R1+0x180] ;  /* 0x0001800001147983 */ /* 0x001ee20000100a00 */
[----:B--2---:R-:W-:Y:S03]  /*35520*/  HMMA.16816.F32.BF16 R24, R12, R8, R4 ;  /* 0x000000080c18723c */ /* 0x004fe60000041804 */
[----:B---3--:R-:W-:Y:S04]  /*35530*/  STL.64 [R1+0x3b58], R20 ;  /* 0x003b581401007387 */ /* 0x008fe80000100a00 */
[----:B------:R-:W4:Y:S04]  /*35540*/  LDL.LU.64 R4, [R1+0xfe0] ;  /* 0x000fe00001047983 */ /* 0x000f280000300a00 */
[----:B------:R-:W4:-:S12]  /*35550*/  LDL.LU.64 R6, [R1+0xfe8] ;  /* 0x000fe80001067983 */ /* 0x000f180000300a00 */
[----:B------:R0:W-:Y:S04]  /*35560*/  STL.64 [R1+0x230], R24 ;  /* 0x0002301801007387 */ /* 0x0001e80000100a00 */
[----:B------:R1:W-:Y:S04]  /*35570*/  STL.64 [R1+0x238], R26 ;  /* 0x0002381a01007387 */ /* 0x0003e80000100a00 */
[----:B0-----:R-:W2:Y:S04]  /*35580*/  LDL.LU.64 R24, [R1+0xfc0] ;  /* 0x000fc00001187983 */ /* 0x001ea80000300a00 */
[----:B-1----:R-:W2:Y:S04]  /*35590*/  LDL.LU.64 R26, [R1+0xfc8] ;  /* 0x000fc800011a7983 */ /* 0x002ea80000300a00 */
[----:B------:R-:W3:Y:S04]  /*355a0*/  LDL.64 R20, [R1+0x190] ;  /* 0x0001900001147983 */ /* 0x000ee80000100a00 */
[----:B---3--:R0:W-:Y:S02]  /*355b0*/  STL.64 [R1+0x3b70], R20 ;  /* 0x003b701401007387 */ /* 0x0081e40000100a00 */
[----:B0-----:R-:W-:-:S02]  /*355c0*/  IMAD.MOV.U32 R20, RZ, RZ, R23 ;  /* 0x000000ffff147224 */ /* 0x001fc400078e0017 */
[----:B------:R-:W-:-:S05]  /*355d0*/  IMAD.MOV.U32 R21, RZ, RZ, R22 ;  /* 0x000000ffff157224 */ /* 0x000fca00078e0016 */
[----:B------:R-:W-:Y:S04]  /*355e0*/  STL.64 [R1+0x3b88], R20 ;  /* 0x003b881401007387 */ /* 0x000fe80000100a00 */
[----:B------:R-:W-:Y:S04]  /*355f0*/  STL [R1+0x3a34], R8 ;  /* 0x003a340801007387 */ /* 0x000fe80000100800 */
[----:B------:R0:W-:Y:S04]  /*35600*/  STL [R1+0x3a30], R9 ;  /* 0x003a300901007387 */ /* 0x0001e80000100800 */
[----:B------:R-:W-:Y:S04]  /*35610*/  STL.64 [R1+0x3b20], R10 ;  /* 0x003b200a01007387 */ /* 0x000fe80000100a00 */
[----:B0-----:R-:W3:Y:S01]  /*35620*/  LDL.64 R8, [R1+0x150] ;  /* 0x0001500001087983 */ /* 0x001ee20000100a00 */
[----:B----4-:R-:W-:Y:S01]  /*35630*/  HMMA.16816.F32.BF16 R4, R12, R16, R4 ;  /* 0x000000100c04723c */ /* 0x010fe20000041804 */
[----:B------:R-:W-:-:S02]  /*35640*/  IMAD.MOV.U32 R20, RZ, RZ, R19 ;  /* 0x000000ffff147224 */ /* 0x000fc400078e0013 */
[----:B------:R-:W-:Y:S01]  /*35650*/  IMAD.MOV.U32 R21, RZ, RZ, R18 ;  /* 0x000000ffff157224 */ /* 0x000fe200078e0012 */
[----:B---3--:R0:W-:Y:S04]  /*35660*/  STL.64 [R1+0x3b38], R8 ;  /* 0x003b380801007387 */ /* 0x0081e80000100a00 */
[----:B0-----:R-:W3:Y:S04]  /*35670*/  LDL.LU.64 R8, [R1+0xfd0] ;  /* 0x000fd00001087983 */ /* 0x001ee80000300a00 */
[----:B------:R-:W3:Y:S11]  /*35680*/  LDL.LU.64 R10, [R1+0xfd8] ;  /* 0x000fd800010a7983 */ /* 0x000ef60000300a00 */
[----:B------:R0:W-:Y:S04]  /*35690*/  STL.64 [R1+0x220], R4 ;  /* 0x0002200401007387 */ /* 0x0001e80000100a00 */
[----:B------:R1:W-:Y:S01]  /*356a0*/  STL.64 [R1+0x228], R6 ;  /* 0x0002280601007387 */ /* 0x0003e20000100a00 */
[----:B0-----:R-:W-:-:S03]  /*356b0*/  IMAD.MOV.U32 R4, RZ, RZ, R16 ;  /* 0x000000ffff047224 */ /* 0x001fc600078e0010 */
[----:B-1----:R-:W4:Y:S01]  /*356c0*/  LDL.LU.64 R6, [R1+0x3b98] ;  /* 0x003b980001067983 */ /* 0x002f220000300a00 */
[----:B------:R-:W-:-:S03]  /*356d0*/  IMAD.MOV.U32 R5, RZ, RZ, R17 ;  /* 0x000000ffff057224 */ /* 0x000fc600078e0011 */
[----:B------:R-:W2:Y:S04]  /*356e0*/  LDL.LU.64 R16, [R1+0x3b90] ;  /* 0x003b900001107983 */ /* 0x000ea80000300a00 */
[----:B------:R-:W-:Y:S04]  /*356f0*/  STL [R1+0x3a14], R5 ;  /* 0x003a140501007387 */ /* 0x000fe80000100800 */
[----:B------:R-:W-:Y:S01]  /*35700*/  STL [R1+0x3a10], R4 ;  /* 0x003a100401007387 */ /* 0x000fe20000100800 */
[C---:B---3--:R-:W-:Y:S06]  /*35710*/  HMMA.16816.F32.BF16 R20, R12.reuse, R20, R8 ;  /* 0x000000140c14723c */ /* 0x048fec0000041808 */
[----:B--2---:R-:W-:-:S15]  /*35720*/  HMMA.16816.F32.BF16 R8, R12, R16, R24 ;  /* 0x000000100c08723c */ /* 0x004fde0000041818 */
[----:B------:R-:W-:-:S02]  /*35730*/  NOP ;  /* 0x0000000000007918 */ /* 0x000fc40000000000 */
[----:B------:R0:W-:Y:S04]  /*35740*/  STL.64 [R1+0x10], R20 ;  /* 0x0000101401007387 */ /* 0x0001e80000100a00 */
[----:B------:R1:W-:Y:S04]  /*35750*/  STL.64 [R1+0x18], R22 ;  /* 0x0000181601007387 */ /* 0x0003e80000100a00 */
[----:B0-----:R-:W2:Y:S04]  /*35760*/  LDL.LU.64 R20, [R1+0xfb0] ;  /* 0x000fb00001147983 */ /* 0x001ea80000300a00 */
[----:B-1----:R-:W2:Y:S04]  /*35770*/  LDL.LU.64 R22, [R1+0xfb8] ;  /* 0x000fb80001167983 */ /* 0x002ea80000300a00 */
[----:B------:R0:W-:Y:S04]  /*35780*/  STL.64 [R1+0x3f0], R8 ;  /* 0x0003f00801007387 */ /* 0x0001e80000100a00 */
[----:B------:R1:W-:Y:S04]  /*35790*/  STL.64 [R1+0x3f8], R10 ;  /* 0x0003f80a01007387 */ /* 0x0003e80000100a00 */
[----:B0-----:R-:W3:Y:S04]  /*357a0*/  LDL.LU.64 R8, [R1+0xf70] ;  /* 0x000f700001087983 */ /* 0x001ee80000300a00 */
[----:B-1----:R-:W4:Y:S04]  /*357b0*/  LDL.LU.64 R10, [R1+0xf78] ;  /* 0x000f7800010a7983 */ /* 0x002f280000300a00 */
        /* <DEDUP_REMOVED lines=11> */
[----:B------:R-:W3:Y:S04]  /*35870*/  LDL.LU.64 R10, [R1+0xfa8] ;  /* 0x000fa800010a7983 */ /* 0x000ee80000300a00 */
[----:B------:R-:W4:Y:S04]  /*35880*/  LDL.LU.64 R16, [R1+0xf60] ;  /* 0x000f600001107983 */ /* 0x000f280000300a00 */
[----:B------:R-:W4:Y:S04]  /*35890*/  LDL.LU.64 R18, [R1+0xf68] ;  /* 0x000f680001127983 */ /* 0x000f280000300a00 */
[----:B------:R-:W2:Y:S04]  /*358a0*/  LDL.64 R24, [R1+0x140] ;  /* 0x0001400001187983 */ /* 0x000ea80000100a00 */
[----:B--2---:R0:W-:Y:S04]  /*358b0*/  STL.64 [R1+0x3b28], R24 ;  /* 0x003b281801007387 */ /* 0x0041e80000100a00 */
[----:B0-----:R-:W2:Y:S02]  /*358c0*/  LDL.64 R24, [R1+0x1b0] ;  /* 0x0001b00001187983 */ /* 0x001ea40000100a00 */
[----:B--2---:R-:W-:-:S15]  /*358d0*/  HMMA.16816.F32.BF16 R20, R12, R24, R20 ;  /* 0x000000180c14723c */ /* 0x004fde0000041814 */
[----:B------:R-:W-:-:S08]  /*358e0*/  NOP ;  /* 0x0000000000007918 */ /* 0x000fd00000000000 */
[----:B------:R0:W-:Y:S04]  /*358f0*/  STL.64 [R1+0x3e0], R20 ;  /* 0x0003e01401007387 */ /* 0x0001e80000100a00 */
[----:B------:R3:W-:Y:S04]  /*35900*/  STL.64 [R1+0x3e8], R22 ;  /* 0x0003e81601007387 */ /* 0x0007e80000100a00 */
[----:B0-----:R-:W3:Y:S01]  /*35910*/  LDL.LU.64 R20, [R1+0x3b88] ;  /* 0x003b880001147983 */ /* 0x001ee20000300a00 */
[----:B------:R-:W-:Y:S02]  /*35920*/  IMAD.MOV.U32 R5, RZ, RZ, R24 ;  /* 0x000000ffff057224 */ /* 0x000fe400078e0018 */
[----:B------:R-:W-:-:S02]  /*35930*/  IMAD.MOV.U32 R4, RZ, RZ, R25 ;  /* 0x000000ffff047224 */ /* 0x000fc400078e0019 */
[----:B------:R-:W2:Y:S04]  /*35940*/  LDL.LU.64 R24, [R1+0xf50] ;  /* 0x000f500001187983 */ /* 0x000ea80000300a00 */
[----:B------:R-:W2:Y:S04]  /*35950*/  LDL.LU.64 R26, [R1+0xf58] ;  /* 0x000f5800011a7983 */ /* 0x000ea80000300a00 */
[----:B------:R-:W-:Y:S04]  /*35960*/  STL [R1+0x3a1c], R5 ;  /* 0x003a1c0501007387 */ /* 0x000fe80000100800 */
[----:B------:R-:W-:Y:S01]  /*35970*/  STL [R1+0x3a18], R4 ;  /* 0x003a180401007387 */ /* 0x000fe20000100800 */
[----:B---3--:R-:W-:Y:S03]  /*35980*/  HMMA.16816.F32.BF16 R20, R12, R20, R8 ;  /* 0x000000140c14723c */ /* 0x008fe60000041808 */
[----:B------:R-:W3:Y:S04]  /*35990*/  LDL.LU.64 R10, [R1+0x3b80] ;  /* 0x003b8000010a7983 */ /* 0x000ee80000300a00 */
[----:B------:R-:W3:-:S15]  /*359a0*/  LDL.LU.64 R8, [R1+0x3b78] ;  /* 0x003b780001087983 */ /* 0x000ede0000300a00 */
[----:B------:R-:W-:-:S01]  /*359b0*/  NOP ;  /* 0x0000000000007918 */ /* 0x000fc20000000000 */
[----:B------:R0:W-:Y:S04]  /*359c0*/  STL.64 [R1+0x3d0], R20 ;  /* 0x0003d01401007387 */ /* 0x0001e80000100a00 */
[----:B------:R-:W-:Y:S04]  /*359d0*/  STL.64 [R1+0x3d8], R22 ;  /* 0x0003d81601007387 */ /* 0x000fe80000100a00 */
[----:B0-----:R-:W3:Y:S02]  /*359e0*/  LDL.LU.64 R20, [R1+0x3b70] ;  /* 0x003b700001147983 */ /* 0x001ee40000300a00 */
[----:B---3--:R-:W-:Y:S06]  /*359f0*/  HMMA.16816.F32.BF16 R8, R12, R20, R8 ;  /* 0x000000140c08723c */ /* 0x008fec0000041808 */
[----:B------:R-:W-:-:S15]  /*35a00*/  IMAD.MOV.U32 R4, RZ, RZ, R20 ;  /* 0x000000ffff047224 */ /* 0x000fde00078e0014 */
[----:B------:R-:W-:-:S02]  /*35a10*/  NOP ;  /* 0x0000000000007918 */ /* 0x000fc40000000000 */
[----:B------:R-:W-:Y:S04]  /*35a20*/  STL.64 [R1+0x3c0], R8 ;  /* 0x0003c00801007387 */ /* 0x000fe80000100a00 */
[----:B------:R0:W-:Y:S04]  /*35a30*/  STL.64 [R1+0x3c8], R10 ;  /* 0x0003c80a01007387 */ /* 0x0001e80000100a00 */
[----:B0-----:R-:W3:Y:S04]  /*35a40*/  LDL.LU.64 R10, [R1+0x3b68] ;  /* 0x003b6800010a7983 */ /* 0x001ee80000300a00 */
[----:B------:R-:W3:Y:S04]  /*35a50*/  LDL.LU.64 R8, [R1+0x3b60] ;  /* 0x003b600001087983 */ /* 0x000ee80000300a00 */
[----:B------:R-:W3:Y:S04]  /*35a60*/  LDL.LU.64 R20, [R1+0x3b58] ;  /* 0x003b580001147983 */ /* 0x000ee80000300a00 */
[----:B------:R-:W-:Y:S01]  /*35a70*/  STL [R1+0x3a38], R4 ;  /* 0x003a380401007387 */ /* 0x000fe20000100800 */
        /* <DEDUP_REMOVED lines=9> */
[----:B---3--:R-:W-:Y:S03]  /*35b10*/  HMMA.16816.F32.BF16 R20, R12, R20, R8 ;  /* 0x000000140c14723c */ /* 0x008fe60000041808 */
[----:B------:R-:W2:-:S15]  /*35b20*/  LDL.LU.64 R8, [R1+0x3b38] ;  /* 0x003b380001087983 */ /* 0x000e9e0000300a00 */
[----:B------:R-:W-:-:S05]  /*35b30*/  NOP ;  /* 0x0000000000007918 */ /* 0x000fca0000000000 */
        /* <DEDUP_REMOVED lines=9> */
[----:B------:R-:W3:Y:S01]  /*35bd0*/  LDL.64 R20, [R1+0x110] ;  /* 0x0001100001147983 */ /* 0x000ee20000100a00 */
[----:B--2---:R-:W-:Y:S03]  /*35be0*/  HMMA.16816.F32.BF16 R24, R12, R8, R24 ;  /* 0x000000080c18723c */ /* 0x004fe60000041818 */
[----:B---3--:R0:W-:Y:S04]  /*35bf0*/  STL.64 [R1+0x3b10], R20 ;  /* 0x003b101401007387 */ /* 0x0081e80000100a00 */
[----:B0-----:R-:W2:Y:S01]  /*35c00*/  LDL.64 R20, [R1+0x120] ;  /* 0x0001200001147983 */ /* 0x001ea20000100a00 */
[----:B------:R-:W-:-:S02]  /*35c10*/  IMAD.MOV.U32 R16, RZ, RZ, R8 ;  /* 0x000000ffff107224 */ /* 0x000fc400078e0008 */
[----:B------:R-:W-:Y:S01]  /*35c20*/  IMAD.MOV.U32 R17, RZ, RZ, R9 ;  /* 0x000000ffff117224 */ /* 0x000fe200078e0009 */
[----:B--2---:R0:W-:Y:S04]  /*35c30*/  STL.64 [R1+0x3b18], R20 ;  /* 0x003b181401007387 */ /* 0x0041e80000100a00 */
[----:B0-----:R-:W2:Y:S08]  /*35c40*/  LDL.64 R20, [R1+0x130] ;  /* 0x0001300001147983 */ /* 0x001eb00000100a00 */
[----:B------:R0:W-:Y:S04]  /*35c50*/  STL.64 [R1+0x380], R24 ;  /* 0x0003801801007387 */ /* 0x0001e80000100a00 */
[----:B------:R-:W-:Y:S04]  /*35c60*/  STL.64 [R1+0x388], R26 ;  /* 0x0003881a01007387 */ /* 0x000fe80000100a00 */
[----:B0-----:R-:W3:Y:S04]  /*35c70*/  LDL.LU.64 R24, [R1+0x3b28] ;  /* 0x003b280001187983 */ /* 0x001ee80000300a00 */
[----:B------:R-:W4:Y:S04]  /*35c80*/  LDL.LU.64 R10, [R1+0x3b20] ;  /* 0x003b2000010a7983 */ /* 0x000f280000300a00 */
[----:B------:R-:W-:Y:S04]  /*35c90*/  STL.64 [R1+0x3a48], R18 ;  /* 0x003a481201007387 */ /* 0x000fe80000100a00 */
[----:B------:R0:W-:Y:S04]  /*35ca0*/  STL.64 [R1+0x3a40], R16 ;  /* 0x003a401001007387 */ /* 0x0001e80000100a00 */
[----:B------:R-:W2:Y:S01]  /*35cb0*/  LDL.LU.64 R4, [R1+0xf30] ;  /* 0x000f300001047983 */ /* 0x000ea20000300a00 */
[----:B0-----:R-:W-:-:S02]  /*35cc0*/  IMAD.MOV.U32 R16, RZ, RZ, R7 ;  /* 0x000000ffff107224 */ /* 0x001fc400078e0007 */
[----:B------:R-:W-:Y:S02]  /*35cd0*/  IMAD.MOV.U32 R17, RZ, RZ, R6 ;  /* 0x000000ffff117224 */ /* 0x000fe400078e0006 */
[----:B------:R-:W2:Y:S04]  /*35ce0*/  LDL.LU.64 R6, [R1+0xf38] ;  /* 0x000f380001067983 */ /* 0x000ea80000300a00 */
[----:B------:R0:W-:Y:S04]  /*35cf0*/  STL.64 [R1+0x3af0], R16 ;  /* 0x003af01001007387 */ /* 0x0001e80000100a00 */
[----:B0-----:R-:W4:Y:S04]  /*35d00*/  LDL.LU.64 R16, [R1+0xf40] ;  /* 0x000f400001107983 */ /* 0x001f280000300a00 */
[----:B------:R-:W4:Y:S01]  /*35d10*/  LDL.LU.64 R18, [R1+0xf48] ;  /* 0x000f480001127983 */ /* 0x000f220000300a00 */
[----:B---3--:R-:W-:-:S02]  /*35d20*/  IMAD.MOV.U32 R8, RZ, RZ, R24 ;  /* 0x000000ffff087224 */ /* 0x008fc400078e0018 */
[----:B------:R-:W-:Y:S01]  /*35d30*/  IMAD.MOV.U32 R9, RZ, RZ, R25 ;  /* 0x000000ffff097224 */ /* 0x000fe200078e0019 */
[----:B----4-:R-:W-:-:S15]  /*35d40*/  HMMA.16816.F32.BF16 R16, R12, R24, R16 ;  /* 0x000000180c10723c */ /* 0x010fde0000041810 */
[----:B------:R-:W-:-:S08]  /*35d50*/  NOP ;  /* 0x0000000000007918 */ /* 0x000fd00000000000 */
[----:B------:R0:W-:Y:S04]  /*35d60*/  STL.64 [R1+0x370], R16 ;  /* 0x0003701001007387 */ /* 0x0001e80000100a00 */
[----:B------:R1:W-:Y:S04]  /*35d70*/  STL.64 [R1+0x378], R18 ;  /* 0x0003781201007387 */ /* 0x0003e80000100a00 */
[----:B------:R-:W3:Y:S04]  /*35d80*/  LDL.LU.64 R24, [R1+0xf20] ;  /* 0x000f200001187983 */ /* 0x000ee80000300a00 */
[----:B------:R-:W3:Y:S04]  /*35d90*/  LDL.LU.64 R26, [R1+0xf28] ;  /* 0x000f2800011a7983 */ /* 0x000ee80000300a00 */
[----:B0-----:R-:W4:Y:S04]  /*35da0*/  LDL.LU.64 R16, [R1+0xef0] ;  /* 0x000ef00001107983 */ /* 0x001f280000300a00 */
[----:B-1----:R-:W3:Y:S01]  /*35db0*/  LDL.LU.64 R18, [R1+0xef8] ;  /* 0x000ef80001127983 */ /* 0x002ee20000300a00 */
[----:B--2---:R-:W-:Y:S03]  /*35dc0*/  HMMA.16816.F32.BF16 R4, R12, R20, R4 ;  /* 0x000000140c04723c */ /* 0x004fe60000041804 */
[----:B---3--:R-:W-:Y:S04]  /*35dd0*/  STL.64 [R1+0x3b00], R18 ;  /* 0x003b001201007387 */ /* 0x008fe80000100a00 */
[----:B----4-:R0:W-:Y:S04]  /*35de0*/  STL.64 [R1+0x3af8], R16 ;  /* 0x003af81001007387 */ /* 0x0101e80000100a00 */
[----:B------:R-:W-:Y:S04]  /*35df0*/  STL [R1+0x3a5c], R9 ;  /* 0x003a5c0901007387 */ /* 0x000fe80000100800 */
[----:B------:R1:W-:Y:S01]  /*35e00*/  STL [R1+0x3a58], R8 ;  /* 0x003a580801007387 */ /* 0x0003e20000100800 */
[----:B0-----:R-:W-:-:S02]  /*35e10*/  IMAD.MOV.U32 R16, RZ, RZ, R11 ;  /* 0x000000ffff107224 */ /* 0x001fc400078e000b */
[----:B------:R-:W-:Y:S01]  /*35e20*/  IMAD.MOV.U32 R17, RZ, RZ, R10 ;  /* 0x000000ffff117224 */ /* 0x000fe200078e000a */
[----:B-1----:R-:W2:Y:S04]  /*35e30*/  LDL.LU.64 R8, [R1+0xf10] ;  /* 0x000f100001087983 */ /* 0x002ea80000300a00 */
[----:B------:R-:W2:Y:S04]  /*35e40*/  LDL.LU.64 R10, [R1+0xf18] ;  /* 0x000f1800010a7983 */ /* 0x000ea80000300a00 */
[----:B------:R0:W-:Y:S04]  /*35e50*/  STL.64 [R1+0x360], R4 ;  /* 0x0003600401007387 */ /* 0x0001e80000100a00 */
[----:B------:R-:W-:Y:S01]  /*35e60*/  STL.64 [R1+0x368], R6 ;  /* 0x0003680601007387 */ /* 0x000fe20000100a00 */
[----:B0-----:R-:W-:-:S02]  /*35e70*/  IMAD.MOV.U32 R5, RZ, RZ, R20 ;  /* 0x000000ffff057224 */ /* 0x001fc400078e0014 */
[----:B------:R-:W-:Y:S02]  /*35e80*/  IMAD.MOV.U32 R4, RZ, RZ, R21 ;  /* 0x000000ffff047224 */ /* 0x000fe400078e0015 */
[----:B------:R-:W3:Y:S04]  /*35e90*/  LDL.LU.64 R20, [R1+0x3b18] ;  /* 0x003b180001147983 */ /* 0x000ee80000300a00 */
[----:B------:R0:W-:Y:S04]  /*35ea0*/  STL.64 [R1+0x3ae0], R4 ;  /* 0x003ae00401007387 */ /* 0x0001e80000100a00 */
[----:B0-----:R-:W4:Y:S01]  /*35eb0*/  LDL.64 R4, [R1+0xf0] ;  /* 0x0000f00001047983 */ /* 0x001f220000100a00 */
[----:B---3--:R-:W-:Y:S03]  /*35ec0*/  HMMA.16816.F32.BF16 R24, R12, R20, R24 ;  /* 0x000000140c18723c */ /* 0x008fe60000041818 */
[----:B----4-:R0:W-:Y:S04]  /*35ed0*/  STL.64 [R1+0x3b08], R4 ;  /* 0x003b080401007387 */ /* 0x0101e80000100a00 */
[----:B0-----:R-:W3:Y:S04]  /*35ee0*/  LDL.LU.64 R4, [R1+0xf00] ;  /* 0x000f000001047983 */ /* 0x001ee80000300a00 */
[----:B------:R-:W3:-:S12]  /*35ef0*/  LDL.LU.64 R6, [R1+0xf08] ;  /* 0x000f080001067983 */ /* 0x000ed80000300a00 */
[----:B------:R0:W-:Y:S04]  /*35f00*/  STL.64 [R1+0x350], R24 ;  /* 0x0003501801007387 */ /* 0x0001e80000100a00 */
[----:B------:R-:W-:Y:S01]  /*35f10*/  STL.64 [R1+0x358], R26 ;  /* 0x0003581a01007387 */ /* 0x000fe20000100a00 */
[----:B0-----:R-:W-:Y:S02]  /*35f20*/  IMAD.MOV.U32 R24, RZ, RZ, R20 ;  /* 0x000000ffff187224 */ /* 0x001fe400078e0014 */
[----:B------:R-:W-:Y:S02]  /*35f30*/  IMAD.MOV.U32 R25, RZ, RZ, R21 ;  /* 0x000000ffff197224 */ /* 0x000fe400078e0015 */
[----:B------:R-:W2:Y:S01]  /*35f40*/  LDL.LU.64 R20, [R1+0x3b10] ;  /* 0x003b100001147983 */ /* 0x000ea20000300a00 */
[C---:B---3--:R-:W-:Y:S06]  /*35f50*/  HMMA.16816.F32.BF16 R16, R12.reuse, R16, R4 ;  /* 0x000000100c10723c */ /* 0x048fec0000041804 */
[----:B--2---:R-:W-:-:S15]  /*35f60*/  HMMA.16816.F32.BF16 R8, R12, R20, R8 ;  /* 0x000000140c08723c */ /* 0x004fde0000041808 */
[----:B------:R-:W-:-:S08]  /*35f70*/  NOP ;  /* 0x0000000000007918 */ /* 0x000fd00000000000 */
[----:B------:R0:W-:Y:S04]  /*35f80*/  STL.64 [R1+0x340], R8 ;  /* 0x0003400801007387 */ /* 0x0001e80000100a00 */
[----:B------:R-:W-:Y:S01]  /*35f90*/  STL.64 [R1+0x348], R10 ;  /* 0x0003480a01007387 */ /* 0x000fe20000100a00 */
[----:B0-----:R-:W-:Y:S02]  /*35fa0*/  IMAD.MOV.U32 R9, RZ, RZ, R20 ;  /* 0x000000ffff097224 */ /* 0x001fe400078e0014 */
[----:B------:R-:W-:Y:S02]  /*35fb0*/  IMAD.MOV.U32 R8, RZ, RZ, R21 ;  /* 0x000000ffff087224 */ /* 0x000fe400078e0015 */
[----:B------:R-:W2:Y:S04]  /*35fc0*/  LDL.LU.64 R20, [R1+0xee0] ;  /* 0x000ee00001147983 */ /* 0x000ea80000300a00 */
[----:B------:R-:W2:Y:S04]  /*35fd0*/  LDL.LU.64 R22, [R1+0xee8] ;  /* 0x000ee80001167983 */ /* 0x000ea80000300a00 */
[----:B------:R-:W3:Y:S04]  /*35fe0*/  LDL.LU.64 R4, [R1+0x3b08] ;  /* 0x003b080001047983 */ /* 0x000ee80000300a00 */
[----:B------:R-:W-:Y:S04]  /*35ff0*/  STL.64 [R1+0x330], R16 ;  /* 0x0003301001007387 */ /* 0x000fe80000100a00 */
[----:B------:R0:W-:Y:S04]  /*36000*/  STL.64 [R1+0x338], R18 ;  /* 0x0003381201007387 */ /* 0x0001e80000100a00 */
[----:B0-----:R-:W3:Y:S04]  /*36010*/  LDL.LU.64 R18, [R1+0x3b00] ;  /* 0x003b000001127983 */ /* 0x001ee80000300a00 */
[----:B------:R-:W3:Y:S02]  /*36020*/  LDL.LU.64 R16, [R1+0x3af8] ;  /* 0x003af80001107983 */ /* 0x000ee40000300a00 */
[----:B---3--:R-:W-:Y:S06]  /*36030*/  HMMA.16816.F32.BF16 R16, R12, R4, R16 ;  /* 0x000000040c10723c */ /* 0x008fec0000041810 */
[----:B------:R-:W-:-:S02]  /*36040*/  IMAD.MOV.U32 R11, RZ, RZ, R5 ;  /* 0x000000ffff0b7224 */ /* 0x000fc400078e0005 */
[----:B------:R-:W-:-:S15]  /*36050*/  IMAD.MOV.U32 R26, RZ, RZ, R4 ;  /* 0x000000ffff1a7224 */ /* 0x000fde00078e0004 */
[----:B------:R0:W-:Y:S04]  /*36060*/  STL.64 [R1+0x320], R16 ;  /* 0x0003201001007387 */ /* 0x0001e80000100a00 */
[----:B------:R-:W-:Y:S04]  /*36070*/  STL.64 [R1+0x328], R18 ;  /* 0x0003281201007387 */ /* 0x000fe80000100a00 */
[----:B0-----:R-:W2:Y:S04]  /*36080*/  LDL.LU.64 R16, [R1+0x3af0] ;  /* 0x003af00001107983 */ /* 0x001ea80000300a00 */
[----:B------:R-:W3:Y:S04]  /*36090*/  LDL.LU.64 R4, [R1+0xed0] ;  /* 0x000ed00001047983 */ /* 0x000ee80000300a00 */
[----:B------:R-:W3:Y:S04]  /*360a0*/  LDL.LU.64 R6, [R1+0xed8] ;  /* 0x000ed80001067983 */ /* 0x000ee80000300a00 */
[----:B------:R-:W-:Y:S04]  /*360b0*/  STL [R1+0x38c4], R11 ;  /* 0x0038c40b01007387 */ /* 0x000fe80000100800 */
[----:B------:R0:W-:Y:S04]  /*360c0*/  STL.64 [R1+0x3ac8], R8 ;  /* 0x003ac80801007387 */ /* 0x0001e80000100a00 */
[----:B0-----:R-:W4:Y:S04]  /*360d0*/  LDL.LU.64 R8, [R1+0xec0] ;  /* 0x000ec00001087983 */ /* 0x001f280000300a00 */
[----:B------:R-:W3:Y:S01]  /*360e0*/  LDL.LU.64 R10, [R1+0xec8] ;  /* 0x000ec800010a7983 */ /* 0x000ee20000300a00 */
[C---:B--2---:R-:W-:Y:S03]  /*360f0*/  HMMA.16816.F32.BF16 R16, R12.reuse, R16, R20 ;  /* 0x000000100c10723c */ /* 0x044fe60000041814 */
[----:B---3--:R-:W-:Y:S04]  /*36100*/  STL.64 [R1+0x3ad8], R10 ;  /* 0x003ad80a01007387 */ /* 0x008fe80000100a00 */
[----:B----4-:R0:W-:Y:S04]  /*36110*/  STL.64 [R1+0x3ad0], R8 ;  /* 0x003ad00801007387 */ /* 0x0101e80000100a00 */
[----:B0-----:R-:W2:Y:S04]  /*36120*/  LDL.64 R8, [R1+0xd0] ;  /* 0x0000d00001087983 */ /* 0x001ea80000100a00 */
[----:B------:R-:W-:Y:S04]  /*36130*/  STL [R1+0x38c0], R26 ;  /* 0x0038c01a01007387 */ /* 0x000fe80000100800 */
[----:B------:R0:W-:Y:S04]  /*36140*/  STL.64 [R1+0x3ac0], R24 ;  /* 0x003ac01801007387 */ /* 0x0001e80000100a00 */
[----:B0-----:R-:W3:Y:S04]  /*36150*/  LDL.64 R24, [R1+0xc0] ;  /* 0x0000c00001187983 */ /* 0x001ee80000100a00 */
[----:B------:R-:W4:Y:S04]  /*36160*/  LDL.LU R20, [R1+0x3ae8] ;  /* 0x003ae80001147983 */ /* 0x000f280000300800 */
[----:B------:R0:W-:Y:S04]  /*36170*/  STL.64 [R1+0x310], R16 ;  /* 0x0003101001007387 */ /* 0x0001e80000100a00 */
[----:B------:R-:W-:Y:S04]  /*36180*/  STL.64 [R1+0x318], R18 ;  /* 0x0003181201007387 */ /* 0x000fe80000100a00 */
[----:B0-----:R-:W3:Y:S01]  /*36190*/  LDL.64 R16, [R1+0x60] ;  /* 0x0000600001107983 */ /* 0x001ee20000100a00 */
[----:B--2---:R-:W-:Y:S03]  /*361a0*/  HMMA.16816.F32.BF16 R4, R12, R8, R4 ;  /* 0x000000080c04723c */ /* 0x004fe60000041804 */
[----:B---3--:R4:W-:Y:S02]  /*361b0*/  STL.64 [R1+0x3a90], R16 ;  /* 0x003a901001007387 */ /* 0x0089e40000100a00 */
[----:B----4-:R-:W-:-:S02]  /*361c0*/  IMAD.MOV.U32 R16, RZ, RZ, R20 ;  /* 0x000000ffff107224 */ /* 0x010fc400078e0014 */
[----:B------:R-:W-:Y:S01]  /*361d0*/  IMAD.MOV.U32 R17, RZ, RZ, R3 ;  /* 0x000000ffff117224 */ /* 0x000fe200078e0003 */
[----:B------:R-:W2:Y:S04]  /*361e0*/  LDL.64 R20, [R1+0x90] ;  /* 0x0000900001147983 */ /* 0x000ea80000100a00 */
[----:B------:R0:W-:Y:S01]  /*361f0*/  STL.64 [R1+0x3aa8], R16 ;  /* 0x003aa81001007387 */ /* 0x0001e20000100a00 */
[----:B------:R-:W-:-:S03]  /*36200*/  IMAD.MOV.U32 R3, RZ, RZ, R9 ;  /* 0x000000ffff037224 */ /* 0x000fc600078e0009 */
[----:B0-----:R-:W3:Y:S07]  /*36210*/  LDL.64 R16, [R1+0xb0] ;  /* 0x0000b00001107983 */ /* 0x001eee0000100a00 */
[----:B------:R0:W-:Y:S04]  /*36220*/  STL.64 [R1+0x300], R4 ;  /* 0x0003000401007387 */ /* 0x0001e80000100a00 */
[----:B------:R1:W-:Y:S04]  /*36230*/  STL.64 [R1+0x308], R6 ;  /* 0x0003080601007387 */ /* 0x0003e80000100a00 */
[----:B0-----:R-:W4:Y:S01]  /*36240*/  LDL.LU.64 R4, [R1+0x3ae0] ;  /* 0x003ae00001047983 */ /* 0x001f220000300a00 */
[----:B-1----:R-:W-:-:S03]  /*36250*/  IMAD.MOV.U32 R6, RZ, RZ, R8 ;  /* 0x000000ffff067224 */ /* 0x002fc600078e0008 */
[----:B------:R-:W2:Y:S04]  /*36260*/  LDL.LU.64 R10, [R1+0x3ad8] ;  /* 0x003ad800010a7983 */ /* 0x000ea80000300a00 */
[----:B------:R-:W2:Y:S04]  /*36270*/  LDL.LU.64 R8, [R1+0x3ad0] ;  /* 0x003ad00001087983 */ /* 0x000ea80000300a00 */
[----:B------:R-:W-:Y:S04]  /*36280*/  STL [R1+0x38d8], R3 ;  /* 0x0038d80301007387 */ /* 0x000fe80000100800 */
[----:B------:R-:W-:Y:S01]  /*36290*/  STL [R1+0x38c8], R6 ;  /* 0x0038c80601007387 */ /* 0x000fe20000100800 */
[----:B--2---:R-:W-:-:S15]  /*362a0*/  HMMA.16816.F32.BF16 R8, R12, R24, R8 ;  /* 0x000000180c08723c */ /* 0x004fde0000041808 */
[----:B------:R-:W-:-:S08]  /*362b0*/  NOP ;  /* 0x0000000000007918 */ /* 0x000fd00000000000 */
[----:B------:R0:W-:Y:S04]  /*362c0*/  STL.64 [R1+0x2f0], R8 ;  /* 0x0002f00801007387 */ /* 0x0001e80000100a00 */
[----:B------:R1:W-:Y:S04]  /*362d0*/  STL.64 [R1+0x2f8], R10 ;  /* 0x0002f80a01007387 */ /* 0x0003e80000100a00 */
[----:B0-----:R-:W2:Y:S01]  /*362e0*/  LDL.LU.64 R8, [R1+0x3ac8] ;  /* 0x003ac80001087983 */ /* 0x001ea20000300a00 */
[----:B------:R-:W-:Y:S02]  /*362f0*/  IMAD.MOV.U32 R7, RZ, RZ, R25 ;  /* 0x000000ffff077224 */ /* 0x000fe400078e0019 */
[----:B-1----:R-:W-:-:S02]  /*36300*/  IMAD.MOV.U32 R10, RZ, RZ, R24 ;  /* 0x000000ffff0a7224 */ /* 0x002fc400078e0018 */
[----:B------:R-:W3:Y:S04]  /*36310*/  LDL.LU.64 R24, [R1+0x3ac0] ;  /* 0x003ac00001187983 */ /* 0x000ee80000300a00 */
[----:B------:R-:W-:Y:S04]  /*36320*/  STL [R1+0x3a68], R7 ;  /* 0x003a680701007387 */ /* 0x000fe80000100800 */
[----:B----4-:R-:W-:Y:S04]  /*36330*/  STL.64 [R1+0x3a60], R4 ;  /* 0x003a600401007387 */ /* 0x010fe80000100a00 */
[----:B------:R-:W-:Y:S04]  /*36340*/  STL [R1+0x38dc], R10 ;  /* 0x0038dc0a01007387 */ /* 0x000fe80000100800 */
[----:B--2---:R0:W-:Y:S04]  /*36350*/  STL.64 [R1+0x3ab8], R8 ;  /* 0x003ab80801007387 */ /* 0x0041e80000100a00 */
[----:B0-----:R-:W2:Y:S04]  /*36360*/  LDL.LU.64 R8, [R1+0xeb0] ;  /* 0x000eb00001087983 */ /* 0x001ea80000300a00 */
[----:B------:R-:W2:Y:S01]  /*36370*/  LDL.LU.64 R10, [R1+0xeb8] ;  /* 0x000eb800010a7983 */ /* 0x000ea20000300a00 */
[----:B---3--:R-:W-:-:S02]  /*36380*/  IMAD.MOV.U32 R27, RZ, RZ, R17 ;  /* 0x000000ffff1b7224 */ /* 0x008fc400078e0011 */
[----:B------:R-:W-:Y:S01]  /*36390*/  IMAD.MOV.U32 R28, RZ, RZ, R16 ;  /* 0x000000ffff1c7224 */ /* 0x000fe200078e0010 */
[----:B--2---:R-:W-:-:S15]  /*363a0*/  HMMA.16816.F32.BF16 R8, R12, R16, R8 ;  /* 0x000000100c08723c */ /* 0x004fde0000041808 */
[----:B------:R-:W-:-:S08]  /*363b0*/  NOP ;  /* 0x0000000000007918 */ /* 0x000fd00000000000 */
[----:B------:R0:W-:Y:S04]  /*363c0*/  STL.64 [R1+0x2e0], R8 ;  /* 0x0002e00801007387 */ /* 0x0001e80000100a00 */
[----:B------:R1:W-:Y:S04]  /*363d0*/  STL.64 [R1+0x2e8], R10 ;  /* 0x0002e80a01007387 */ /* 0x0003e80000100a00 */
[----:B0-----:R-:W2:Y:S04]  /*363e0*/  LDL.LU.64 R8, [R1+0xe90] ;  /* 0x000e900001087983 */ /* 0x001ea80000300a00 */
[----:B-1----:R-:W2:Y:S04]  /*363f0*/  LDL.LU.64 R10, [R1+0xe98] ;  /* 0x000e9800010a7983 */ /* 0x002ea80000300a00 */
[----:B------:R-:W3:Y:S04]  /*36400*/  LDL.LU.64 R16, [R1+0xe80] ;  /* 0x000e800001107983 */ /* 0x000ee80000300a00 */
[----:B------:R-:W3:Y:S04]  /*36410*/  LDL.LU.64 R18, [R1+0xe88] ;  /* 0x000e880001127983 */ /* 0x000ee80000300a00 */
[----:B------:R-:W-:Y:S04]  /*36420*/  STL [R1+0x3a88], R27 ;  /* 0x003a881b01007387 */ /* 0x000fe80000100800 */
[----:B------:R0:W-:Y:S04]  /*36430*/  STL.64 [R1+0x3a80], R24 ;  /* 0x003a801801007387 */ /* 0x0001e80000100a00 */
[----:B0-----:R-:W4:Y:S04]  /*36440*/  LDL.LU.64 R24, [R1+0xea0] ;  /* 0x000ea00001187983 */ /* 0x001f280000300a00 */
[----:B------:R-:W4:Y:S01]  /*36450*/  LDL.LU.64 R26, [R1+0xea8] ;  /* 0x000ea800011a7983 */ /* 0x000f220000300a00 */
[----:B------:R-:W-:-:S02]  /*36460*/  IMAD.MOV.U32 R4, RZ, RZ, R2 ;  /* 0x000000ffff047224 */ /* 0x000fc400078e0002 */
[----:B------:R-:W-:-:S07]  /*36470*/  IMAD.MOV.U32 R5, RZ, RZ, R0 ;  /* 0x000000ffff057224 */ /* 0x000fce00078e0000 */
[----:B----4-:R-:W-:Y:S01]  /*36480*/  HMMA.16816.F32.BF16 R4, R12, R4, R24 ;  /* 0x000000040c04723c */ /* 0x010fe20000041818 */
[----:B------:R-:W4:Y:S04]  /*36490*/  LDL.LU.64 R24, [R1+0xe50] ;  /* 0x000e500001187983 */ /* 0x000f280000300a00 */
[----:B------:R-:W2:-:S15]  /*364a0*/  LDL.LU.64 R26, [R1+0xe58] ;  /* 0x000e5800011a7983 */ /* 0x000e9e0000300a00 */
[----:B------:R-:W-:-:S03]  /*364b0*/  NOP ;  /* 0x0000000000007918 */ /* 0x000fc60000000000 */
[----:B------:R-:W-:Y:S04]  /*364c0*/  STL.64 [R1+0x2d0], R4 ;  /* 0x0002d00401007387 */ /* 0x000fe80000100a00 */
[----:B------:R-:W-:Y:S04]  /*364d0*/  STL.64 [R1+0x2d8], R6 ;  /* 0x0002d80601007387 */ /* 0x000fe80000100a00 */
[----:B--2---:R-:W-:Y:S04]  /*364e0*/  STL.64 [R1+0x3aa0], R26 ;  /* 0x003aa01a01007387 */ /* 0x004fe80000100a00 */
[----:B----4-:R0:W-:Y:S04]  /*364f0*/  STL.64 [R1+0x3a98], R24 ;  /* 0x003a981801007387 */ /* 0x0101e80000100a00 */
[----:B0-----:R-:W2:Y:S04]  /*36500*/  LDL.LU.64 R24, [R1+0xe70] ;  /* 0x000e700001187983 */ /* 0x001ea80000300a00 */
[----:B------:R-:W2:Y:S04]  /*36510*/  LDL.LU.64 R26, [R1+0xe78] ;  /* 0x000e7800011a7983 */ /* 0x000ea80000300a00 */
[----:B------:R-:W4:Y:S04]  /*36520*/  LDL.LU.64 R4, [R1+0xe40] ;  /* 0x000e400001047983 */ /* 0x000f280000300a00 */
[----:B------:R-:W3:Y:S01]  /*36530*/  LDL.LU.64 R6, [R1+0xe48] ;  /* 0x000e480001067983 */ /* 0x000ee20000300a00 */
[----:B------:R-:W-:Y:S06]  /*36540*/  HMMA.16816.F32.BF16 R8, R12, R20, R8 ;  /* 0x000000140c08723c */ /* 0x000fec0000041808 */
[----:B------:R-:W-:Y:S01]  /*36550*/  IMAD.MOV.U32 R3, RZ, RZ, R21 ;  /* 0x000000ffff037224 */ /* 0x000fe200078e0015 */
[----:B---3--:R-:W-:Y:S04]  /*36560*/  STL.64 [R1+0x3a78], R6 ;  /* 0x003a780601007387 */ /* 0x008fe80000100a00 */
[----:B----4-:R0:W-:Y:S04]  /*36570*/  STL.64 [R1+0x3a70], R4 ;  /* 0x003a700401007387 */ /* 0x0101e80000100a00 */
[----:B0-----:R-:W3:Y:S08]  /*36580*/  LDL.64 R4, [R1+0x50] ;  /* 0x0000500001047983 */ /* 0x001ef00000100a00 */
[----:B------:R0:W-:Y:S04]  /*36590*/  STL.64 [R1+0x2c0], R8 ;  /* 0x0002c00801007387 */ /* 0x0001e80000100a00 */
[----:B------:R1:W-:Y:S04]  /*365a0*/  STL.64 [R1+0x2c8], R10 ;  /* 0x0002c80a01007387 */ /* 0x0003e80000100a00 */
[----:B0-----:R-:W4:Y:S01]  /*365b0*/  LDL.LU.64 R8, [R1+0x3ab8] ;  /* 0x003ab80001087983 */ /* 0x001f220000300a00 */
[----:B-1----:R-:W-:-:S03]  /*365c0*/  IMAD.MOV.U32 R10, RZ, RZ, R20 ;  /* 0x000000ffff0a7224 */ /* 0x002fc600078e0014 */
[----:B------:R-:W2:Y:S02]  /*365d0*/  LDL.LU.64 R20, [R1+0x3ab0] ;  /* 0x003ab00001147983 */ /* 0x000ea40000300a00 */
[----:B--2---:R-:W-:-:S15]  /*365e0*/  HMMA.16816.F32.BF16 R16, R12, R20, R16 ;  /* 0x000000140c10723c */ /* 0x004fde0000041810 */
[----:B------:R-:W-:-:S08]  /*365f0*/  NOP ;  /* 0x0000000000007918 */ /* 0x000fd00000000000 */
[----:B------:R0:W-:Y:S04]  /*36600*/  STL.64 [R1+0x2b0], R16 ;  /* 0x0002b01001007387 */ /* 0x0001e80000100a00 */
[----:B------:R-:W-:Y:S04]  /*36610*/  STL.64 [R1+0x2b8], R18 ;  /* 0x0002b81201007387 */ /* 0x000fe80000100a00 */
[----:B0-----:R-:W2:Y:S04]  /*36620*/  LDL.LU.64 R16, [R1+0x3aa8] ;  /* 0x003aa80001107983 */ /* 0x001ea80000300a00 */
[----:B------:R0:W-:Y:S04]  /*36630*/  STL.64 [R1+0x3838], R20 ;  /* 0x0038381401007387 */ /* 0x0001e80000100a00 */
[----:B0-----:R-:W4:Y:S04]  /*36640*/  LDL.LU.64 R20, [R1+0xe60] ;  /* 0x000e600001147983 */ /* 0x001f280000300a00 */
[----:B------:R-:W4:Y:S01]  /*36650*/  LDL.LU.64 R22, [R1+0xe68] ;  /* 0x000e680001167983 */ /* 0x000f220000300a00 */
[----:B--2---:R-:W-:Y:S03]  /*36660*/  HMMA.16816.F32.BF16 R16, R12, R16, R24 ;  /* 0x000000100c10723c */ /* 0x004fe60000041818 */
[----:B------:R-:W2:Y:S04]  /*36670*/  LDL.LU.64 R26, [R1+0x3aa0] ;  /* 0x003aa000011a7983 */ /* 0x000ea80000300a00 */
[----:B------:R-:W2:-:S15]  /*36680*/  LDL.LU.64 R24, [R1+0x3a98] ;  /* 0x003a980001187983 */ /* 0x000e9e0000300a00 */
[----:B------:R-:W-:-:S01]  /*36690*/  NOP ;  /* 0x0000000000007918 */ /* 0x000fc20000000000 */
[----:B------:R0:W-:Y:S04]  /*366a0*/  STL.64 [R1+0x2a0], R16 ;  /* 0x0002a01001007387 */ /* 0x0001e80000100a00 */
[----:B------:R-:W-:Y:S04]  /*366b0*/  STL.64 [R1+0x2a8], R18 ;  /* 0x0002a81201007387 */ /* 0x000fe80000100a00 */
[----:B0-----:R-:W4:Y:S01]  /*366c0*/  LDL.LU.64 R16, [R1+0x3a90] ;  /* 0x003a900001107983 */ /* 0x001f220000300a00 */
[----:B---3--:R-:W-:Y:S01]  /*366d0*/  IMAD.MOV.U32 R29, RZ, RZ, R5 ;  /* 0x000000ffff1d7224 */ /* 0x008fe200078e0005 */
[C---:B--2---:R-:W-:Y:S06]  /*366e0*/  HMMA.16816.F32.BF16 R24, R12.reuse, R4, R24 ;  /* 0x000000040c18723c */ /* 0x044fec0000041818 */
[----:B----4-:R-:W-:-:S15]  /*366f0*/  HMMA.16816.F32.BF16 R20, R12, R16, R20 ;  /* 0x000000100c14723c */ /* 0x010fde0000041814 */
[----:B------:R-:W-:-:S08]  /*36700*/  NOP ;  /* 0x0000000000007918 */ /* 0x000fd00000000000 */
[----:B------:R-:W-:Y:S04]  /*36710*/  STL.64 [R1+0x290], R20 ;  /* 0x0002901401007387 */ /* 0x000fe80000100a00 */
[----:B------:R0:W-:Y:S02]  /*36720*/  STL.64 [R1+0x298], R22 ;  /* 0x0002981601007387 */ /* 0x0001e40000100a00 */
[----:B0-----:R-:W-:Y:S02]  /*36730*/  IMAD.MOV.U32 R23, RZ, RZ, R16 ;  /* 0x000000ffff177224 */ /* 0x001fe400078e0010 */
[----:B------:R-:W-:Y:S02]  /*36740*/  IMAD.MOV.U32 R22, RZ, RZ, R17 ;  /* 0x000000ffff167224 */ /* 0x000fe400078e0011 */
[----:B------:R-:W2:Y:S04]  /*36750*/  LDL.LU.64 R16, [R1+0xe30] ;  /* 0x000e300001107983 */ /* 0x000ea80000300a00 */
[----:B------:R-:W2:Y:S04]  /*36760*/  LDL.LU.64 R18, [R1+0xe38] ;  /* 0x000e380001127983 */ /* 0x000ea80000300a00 */
[----:B------:R-:W-:Y:S04]  /*36770*/  STL.64 [R1+0x38e0], R22 ;  /* 0x0038e01601007387 */ /* 0x000fe80000100a00 */
[----:B------:R-:W3:Y:S04]  /*36780*/  LDL.64 R20, [R1+0x40] ;  /* 0x0000400001147983 */ /* 0x000ee80000100a00 */
[----:B------:R-:W-:Y:S04]  /*36790*/  STL.64 [R1+0x280], R24 ;  /* 0x0002801801007387 */ /* 0x000fe80000100a00 */
[----:B------:R0:W-:Y:S04]  /*367a0*/  STL.64 [R1+0x288], R26 ;  /* 0x0002881a01007387 */ /* 0x0001e80000100a00 */
[----:B0-----:R-:W4:Y:S04]  /*367b0*/  LDL.LU R27, [R1+0x3a88] ;  /* 0x003a8800011b7983 */ /* 0x001f280000300800 */
[----:B------:R-:W2:Y:S01]  /*367c0*/  LDL.LU.64 R24, [R1+0x3a80] ;  /* 0x003a800001187983 */ /* 0x000ea20000300a00 */
[----:B------:R-:W-:-:S03]  /*367d0*/  IMAD.MOV.U32 R26, RZ, RZ, R4 ;  /* 0x000000ffff1a7224 */ /* 0x000fc600078e0004 */
[----:B------:R-:W3:Y:S04]  /*367e0*/  LDL.LU.64 R6, [R1+0x3a78] ;  /* 0x003a780001067983 */ /* 0x000ee80000300a00 */
[----:B------:R-:W3:Y:S02]  /*367f0*/  LDL.LU.64 R4, [R1+0x3a70] ;  /* 0x003a700001047983 */ /* 0x000ee40000300a00 */
[----:B---3--:R-:W-:Y:S06]  /*36800*/  HMMA.16816.F32.BF16 R4, R12, R20, R4 ;  /* 0x000000140c04723c */ /* 0x008fec0000041804 */
[----:B------:R-:W-:-:S02]  /*36810*/  IMAD.MOV.U32 R2, RZ, RZ, R20 ;  /* 0x000000ffff027224 */ /* 0x000fc400078e0014 */
[----:B------:R-:W-:Y:S02]  /*36820*/  IMAD.MOV.U32 R0, RZ, RZ, R21 ;  /* 0x000000ffff007224 */ /* 0x000fe400078e0015 */
[----:B------:R-:W-:Y:S02]  /*36830*/  IMAD.MOV.U32 R20, RZ, RZ, R9 ;  /* 0x000000ffff147224 */ /* 0x000fe400078e0009 */
[----:B------:R-:W-:-:S11]  /*36840*/  IMAD.MOV.U32 R21, RZ, RZ, R8 ;  /* 0x000000ffff157224 */ /* 0x000fd600078e0008 */
[----:B------:R-:W-:Y:S04]  /*36850*/  STL.64 [R1+0x270], R4 ;  /* 0x0002700401007387 */ /* 0x000fe80000100a00 */
[----:B------:R0:W-:Y:S04]  /*36860*/  STL.64 [R1+0x278], R6 ;  /* 0x0002780601007387 */ /* 0x0001e80000100a00 */
[----:B0-----:R-:W3:Y:S04]  /*36870*/  LDL.LU R7, [R1+0x3a68] ;  /* 0x003a680001077983 */ /* 0x001ee80000300800 */
[----:B------:R-:W4:Y:S04]  /*36880*/  LDL.LU.64 R4, [R1+0x3a60] ;  /* 0x003a600001047983 */ /* 0x000f280000300a00 */
[----:B------:R-:W3:Y:S04]  /*36890*/  LDL.LU R9, [R1+0x3a5c] ;  /* 0x003a5c0001097983 */ /* 0x000ee80000300800 */
[----:B------:R-:W3:Y:S04]  /*368a0*/  LDL.LU R8, [R1+0x3a58] ;  /* 0x003a580001087983 */ /* 0x000ee80000300800 */
[----:B------:R2:W-:Y:S02]  /*368b0*/  STL.64 [R1+0x38f0], R20 ;  /* 0x0038f01401007387 */ /* 0x0005e40000100a00 */
[----:B--2---:R-:W-:-:S02]  /*368c0*/  IMAD.MOV.U32 R20, RZ, RZ, R24 ;  /* 0x000000ffff147224 */ /* 0x004fc400078e0018 */
[----:B------:R-:W-:Y:S01]  /*368d0*/  IMAD.MOV.U32 R21, RZ, RZ, R25 ;  /* 0x000000ffff157224 */ /* 0x000fe200078e0019 */
[----:B------:R-:W2:Y:S04]  /*368e0*/  LDL.LU R24, [R1+0x3a54] ;  /* 0x003a540001187983 */ /* 0x000ea80000300800 */
[----:B------:R-:W2:Y:S04]  /*368f0*/  LDL.LU R25, [R1+0x3a50] ;  /* 0x003a500001197983 */ /* 0x000ea80000300800 */
[----:B------:R0:W-:Y:S04]  /*36900*/  STL.64 [R1+0x3900], R20 ;  /* 0x0039001401007387 */ /* 0x0001e80000100a00 */
[----:B0-----:R-:W4:Y:S02]  /*36910*/  LDL.64 R20, [R1+0x30] ;  /* 0x0000300001147983 */ /* 0x001f240000100a00 */
[----:B----4-:R-:W-:Y:S06]  /*36920*/  HMMA.16816.F32.BF16 R16, R12, R20, R16 ;  /* 0x000000140c10723c */ /* 0x010fec0000041810 */
[----:B------:R-:W-:-:S02]  /*36930*/  IMAD.MOV.U32 R6, RZ, RZ, R20 ;  /* 0x000000ffff067224 */ /* 0x000fc400078e0014 */
[----:B------:R-:W-:Y:S02]  /*36940*/  IMAD.MOV.U32 R11, RZ, RZ, R21 ;  /* 0x000000ffff0b7224 */ /* 0x000fe400078e0015 */
[----:B------:R-:W-:Y:S02]  /*36950*/  IMAD.MOV.U32 R20, RZ, RZ, R5 ;  /* 0x000000ffff147224 */ /* 0x000fe400078e0005 */
[----:B------:R-:W-:-:S11]  /*36960*/  IMAD.MOV.U32 R21, RZ, RZ, R4 ;  /* 0x000000ffff157224 */ /* 0x000fd600078e0004 */
[----:B------:R-:W-:Y:S04]  /*36970*/  STL.64 [R1+0x260], R16 ;  /* 0x0002601001007387 */ /* 0x000fe80000100a00 */
[----:B------:R0:W-:Y:S04]  /*36980*/  STL.64 [R1+0x268], R18 ;  /* 0x0002681201007387 */ /* 0x0001e80000100a00 */
[----:B0-----:R-:W4:Y:S04]  /*36990*/  LDL.LU.64 R18, [R1+0x3a48] ;  /* 0x003a480001127983 */ /* 0x001f280000300a00 */
[----:B------:R-:W4:Y:S04]  /*369a0*/  LDL.LU.64 R16, [R1+0x3a40] ;  /* 0x003a400001107983 */ /* 0x000f280000300a00 */
[----:B------:R-:W4:Y:S04]  /*369b0*/  LDL.LU R5, [R1+0x3a3c] ;  /* 0x003a3c0001057983 */ /* 0x000f280000300800 */
[----:B------:R-:W4:Y:S04]  /*369c0*/  LDL.LU R4, [R1+0x3a38] ;  /* 0x003a380001047983 */ /* 0x000f280000300800 */
[----:B------:R0:W-:Y:S04]  /*369d0*/  STL.64 [R1+0x3918], R20 ;  /* 0x0039181401007387 */ /* 0x0001e80000100a00 */
[----:B0-----:R-:W2:Y:S04]  /*369e0*/  LDL.LU.64 R20, [R1+0xe20] ;  /* 0x000e200001147983 */ /* 0x001ea80000300a00 */
[----:B------:R-:W2:Y:S04]  /*369f0*/  LDL.LU.64 R22, [R1+0xe28] ;  /* 0x000e280001167983 */ /* 0x000ea80000300a00 */
[----:B---3--:R-:W-:Y:S01]  /*36a00*/  STL.64 [R1+0x38d0], R6 ;  /* 0x0038d00601007387 */ /* 0x008fe20000100a00 */
[----:B--2---:R-:W-:Y:S07]  /*36a10*/  HMMA.16816.F32.BF16 R12, R12, R24, R20 ;  /* 0x000000180c0c723c */ /* 0x004fee0000041814 */
[----:B------:R-:W-:-:S02]  /*36a20*/  IMAD.MOV.U32 R20, RZ, RZ, R8 ;  /* 0x000000ffff147224 */ /* 0x000fc400078e0008 */
[----:B------:R-:W-:Y:S01]  /*36a30*/  IMAD.MOV.U32 R21, RZ, RZ, R9 ;  /* 0x000000ffff157224 */ /* 0x000fe200078e0009 */
[----:B------:R-:W2:Y:S04]  /*36a40*/  LDL.LU R8, [R1+0x3a34] ;  /* 0x003a340001087983 */ /* 0x000ea80000300800 */
[----:B------:R-:W2:Y:S04]  /*36a50*/  LDL.LU R9, [R1+0x3a30] ;  /* 0x003a300001097983 */ /* 0x000ea80000300800 */
[----:B------:R4:W-:Y:S02]  /*36a60*/  STL.64 [R1+0x3930], R20 ;  /* 0x0039301401007387 */ /* 0x0009e40000100a00 */
[----:B----4-:R-:W-:-:S02]  /*36a70*/  IMAD.MOV.U32 R20, RZ, RZ, R16 ;  /* 0x000000ffff147224 */ /* 0x010fc400078e0010 */
[----:B------:R-:W-:Y:S01]  /*36a80*/  IMAD.MOV.U32 R21, RZ, RZ, R17 ;  /* 0x000000ffff157224 */ /* 0x000fe200078e0011 */
[----:B------:R-:W2:Y:S04]  /*36a90*/  LDL.LU R16, [R1+0x3a2c] ;  /* 0x003a2c0001107983 */ /* 0x000ea80000300800 */
[----:B------:R-:W2:Y:S04]  /*36aa0*/  LDL.LU R17, [R1+0x3a28] ;  /* 0x003a280001117983 */ /* 0x000ea80000300800 */
[----:B------:R0:W-:Y:S02]  /*36ab0*/  STL.64 [R1+0x3948], R20 ;  /* 0x0039481401007387 */ /* 0x0001e40000100a00 */
[----:B0-----:R-:W-:-:S02]  /*36ac0*/  IMAD.MOV.U32 R20, RZ, RZ, R18 ;  /* 0x000000ffff147224 */ /* 0x001fc400078e0012 */
[----:B------:R-:W-:Y:S01]  /*36ad0*/  IMAD.MOV.U32 R21, RZ, RZ, R19 ;  /* 0x000000ffff157224 */ /* 0x000fe200078e0013 */
[----:B------:R-:W2:Y:S04]  /*36ae0*/  LDL.LU R18, [R1+0x3a24] ;  /* 0x003a240001127983 */ /* 0x000ea80000300800 */
[----:B------:R-:W2:Y:S04]  /*36af0*/  LDL.LU R19, [R1+0x3a20] ;  /* 0x003a200001137983 */ /* 0x000ea80000300800 */
[----:B------:R0:W-:Y:S04]  /*36b00*/  STL.64 [R1+0x3960], R20 ;  /* 0x0039601401007387 */ /* 0x0001e80000100a00 */
[----:B0-----:R-:W2:Y:S04]  /*36b10*/  LDL.LU.64 R20, [R1+0xe10] ;  /* 0x000e100001147983 */ /* 0x001ea80000300a00 */
[----:B------:R-:W2:Y:S04]  /*36b20*/  LDL.LU.64 R22, [R1+0xe18] ;  /* 0x000e180001167983 */ /* 0x000ea80000300a00 */
[----:B------:R-:W-:Y:S04]  /*36b30*/  STL.64 [R1+0x37f0], R24 ;  /* 0x0037f01801007387 */ /* 0x000fe80000100a00 */
[----:B------:R-:W-:Y:S04]  /*36b40*/  STL.64 [R1+0x38e8], R26 ;  /* 0x0038e81a01007387 */ /* 0x000fe80000100a00 */
[----:B------:R-:W-:Y:S04]  /*36b50*/  STL.64 [R1+0x2fc0], R14 ;  /* 0x002fc00e01007387 */ /* 0x000fe80000100a00 */
[----:B------:R0:W-:Y:S04]  /*36b60*/  STL.64 [R1+0x2fb8], R12 ;  /* 0x002fb80c01007387 */ /* 0x0001e80000100a00 */
[----:B0-----:R-:W3:Y:S04]  /*36b70*/  LDL.LU.64 R12, [R1+0x70] ;  /* 0x00007000010c7983 */ /* 0x001ee80000300a00 */
[----:B------:R-:W4:Y:S04]  /*36b80*/  LDL.64 R14, [R1+0x78] ;  /* 0x00007800010e7983 */ /* 0x000f280000100a00 */
[----:B----4-:R-:W-:Y:S04]  /*36b90*/  STL.64 [R1+0x3830], R14 ;  /* 0x0038300e01007387 */ /* 0x010fe80000100a00 */
[----:B---3--:R0:W-:Y:S04]  /*36ba0*/  STL.64 [R1+0x3828], R12 ;  /* 0x0038280c01007387 */ /* 0x0081e80000100a00 */
[----:B0-----:R-:W3:Y:S04]  /*36bb0*/  LDL.64 R12, [R1+0x100] ;  /* 0x00010000010c7983 */ /* 0x001ee80000100a00 */
[----:B---3--:R2:W-:Y:S02]  /*36bc0*/  STL.64 [R1+0x38f8], R12 ;  /* 0x0038f80c01007387 */ /* 0x0085e40000100a00 */
[----:B--2---:R-:W-:Y:S02]  /*36bd0*/  HMMA.16816.F32.BF16 R12, R16, R8, R20 ;  /* 0x00000008100c723c */ /* 0x004fe40000041814 */
[----:B------:R-:W2:-:S15]  /*36be0*/  LDL R20, [R1+0x170] ;  /* 0x0001700001147983 */ /* 0x000e9e0000100800 */
[----:B------:R-:W-:-:S06]  /*36bf0*/  NOP ;  /* 0x0000000000007918 */ /* 0x000fcc0000000000 */
[----:B------:R-:W-:Y:S04]  /*36c00*/  STL.64 [R1+0x250], R12 ;  /* 0x0002500c01007387 */ /* 0x000fe80000100a00 */
[----:B------:R-:W-:Y:S04]  /*36c10*/  STL.64 [R1+0x258], R14 ;  /* 0x0002580e01007387 */ /* 0x000fe80000100a00 */
[----:B------:R-:W2:Y:S04]  /*36c20*/  LDL R21, [R1+0x174] ;  /* 0x0001740001157983 */ /* 0x000ea80000100800 */
[----:B--2---:R0:W-:Y:S04]  /*36c30*/  STL.64 [R1+0x3978], R20 ;  /* 0x0039781401007387 */ /* 0x0041e80000100a00 */
[----:B0-----:R-:W2:Y:S01]  /*36c40*/  LDL R20, [R1+0x180] ;  /* 0x0001800001147983 */ /* 0x001ea20000100800 */
[----:B------:R-:W-:-:S03]  /*36c50*/  IMAD.MOV.U32 R21, RZ, RZ, R5 ;  /* 0x000000ffff157224 */ /* 0x000fc600078e0005 */
[----:B------:R-:W3:Y:S04]  /*36c60*/  LDL.LU R5, [R1+0x3a1c] ;  /* 0x003a1c0001057983 */ /* 0x000ee80000300800 */
[----:B--2---:R0:W-:Y:S02]  /*36c70*/  STL.64 [R1+0x3990], R20 ;  /* 0x0039901401007387 */ /* 0x0041e40000100a00 */
[----:B0-----:R-:W-:Y:S02]  /*36c80*/  IMAD.MOV.U32 R20, RZ, RZ, R4 ;  /* 0x000000ffff147224 */ /* 0x001fe400078e0004 */
[----:B------:R-:W2:Y:S04]  /*36c90*/  LDL.LU R4, [R1+0x3a18] ;  /* 0x003a180001047983 */ /* 0x000ea80000300800 */
[----:B------:R-:W4:Y:S04]  /*36ca0*/  LDL R21, [R1+0x194] ;  /* 0x0001940001157983 */ /* 0x000f280000100800 */
[----:B----4-:R0:W-:Y:S04]  /*36cb0*/  STL.64 [R1+0x39a8], R20 ;  /* 0x0039a81401007387 */ /* 0x0101e80000100a00 */
[----:B0-----:R-:W4:Y:S04]  /*36cc0*/  LDL R20, [R1+0x1a0] ;  /* 0x0001a00001147983 */ /* 0x001f280000100800 */
[----:B------:R-:W4:Y:S04]  /*36cd0*/  LDL R21, [R1+0x1a4] ;  /* 0x0001a40001157983 */ /* 0x000f280000100800 */
[----:B----4-:R3:W-:Y:S02]  /*36ce0*/  STL.64 [R1+0x39c0], R20 ;  /* 0x0039c01401007387 */ /* 0x0107e40000100a00 */
[----:B---3--:R-:W-:-:S02]  /*36cf0*/  IMAD.MOV.U32 R20, RZ, RZ, R5 ;  /* 0x000000ffff147224 */ /* 0x008fc400078e0005 */
[----:B--2---:R-:W-:Y:S01]  /*36d00*/  IMAD.MOV.U32 R21, RZ, RZ, R4 ;  /* 0x000000ffff157224 */ /* 0x004fe200078e0004 */
[----:B------:R-:W2:Y:S04]  /*36d10*/  LDL.LU R5, [R1+0x3a14] ;  /* 0x003a140001057983 */ /* 0x000ea80000300800 */
[----:B------:R-:W2:Y:S04]  /*36d20*/  LDL.LU R4, [R1+0x3a10] ;  /* 0x003a100001047983 */ /* 0x000ea80000300800 */
[----:B------:R0:W-:Y:S04]  /*36d30*/  STL.64 [R1+0x39d8], R20 ;  /* 0x0039d81401007387 */ /* 0x0001e80000100a00 */
[----:B0-----:R-:W3:Y:S04]  /*36d40*/  LDL R20, [R1+0x1c0] ;  /* 0x0001c00001147983 */ /* 0x001ee80000100800 */
[----:B------:R-:W3:Y:S04]  /*36d50*/  LDL R21, [R1+0x1c4] ;  /* 0x0001c40001157983 */ /* 0x000ee80000100800 */
[----:B---3--:R0:W-:Y:S04]  /*36d60*/  STL.64 [R1+0x39f0], R20 ;  /* 0x0039f01401007387 */ /* 0x0081e80000100a00 */
[----:B0-----:R-:W3:Y:S04]  /*36d70*/  LDL R20, [R1+0x1d0] ;  /* 0x0001d00001147983 */ /* 0x001ee80000100800 */
[----:B------:R-:W3:Y:S04]  /*36d80*/  LDL R21, [R1+0x1d4] ;  /* 0x0001d40001157983 */ /* 0x000ee80000100800 */
[----:B---3--:R0:W-:Y:S04]  /*36d90*/  STL.64 [R1+0x3a08], R20 ;  /* 0x003a081401007387 */ /* 0x0081e80000100a00 */
        /* <DEDUP_REMOVED lines=44> */
[C---:B--2---:R-:W-:Y:S03]  /*37060*/  HMMA.16816.F32.BF16 R4, R16.reuse, R4, R20 ;  /* 0x000000041004723c */ /* 0x044fe60000041814 */
[----:B----4-:R-:W-:Y:S04]  /*37070*/  STL.64 [R1+0x3a00], R14 ;  /* 0x003a000e01007387 */ /* 0x010fe80000100a00 */
[----:B---3--:R0:W-:Y:S04]  /*37080*/  STL.64 [R1+0x39f8], R12 ;  /* 0x0039f80c01007387 */ /* 0x0081e80000100a00 */
[----:B0-----:R-:W2:Y:S04]  /*37090*/  LDL.LU.64 R12, [R1+0xdf0] ;  /* 0x000df000010c7983 */ /* 0x001ea80000300a00 */
[----:B------:R-:W2:Y:S04]  /*370a0*/  LDL.LU.64 R14, [R1+0xdf8] ;  /* 0x000df800010e7983 */ /* 0x000ea80000300a00 */
[----:B------:R-:W3:Y:S04]  /*370b0*/  LDL.LU.64 R24, [R1+0xd30] ;  /* 0x000d300001187983 */ /* 0x000ee80000300a00 */
[----:B------:R-:W3:Y:S04]  /*370c0*/  LDL.LU.64 R26, [R1+0xd38] ;  /* 0x000d3800011a7983 */ /* 0x000ee80000300a00 */
[----:B------:R-:W-:Y:S04]  /*370d0*/  STL.64 [R1+0x37f8], R8 ;  /* 0x0037f80801007387 */ /* 0x000fe80000100a00 */
[----:B------:R-:W2:Y:S04]  /*370e0*/  LDL.LU.64 R20, [R1+0x3a08] ;  /* 0x003a080001147983 */ /* 0x000ea80000300a00 */
        /* <DEDUP_REMOVED lines=8> */
[----:B------:R0:W-:Y:S04]  /*37170*/  STL.64 [R1], R20 ;  /* 0x0000001401007387 */ /* 0x0001e80000100a00 */
        /* <DEDUP_REMOVED lines=73> */
[----:B------:R-:W4:-:S15]  /*37610*/  LDL.LU.64 R12, [R1+0x38f8] ;  /* 0x0038f800010c7983 */ /* 0x000f1e0000300a00 */
[----:B------:R-:W-:-:S06]  /*37620*/  NOP ;  /* 0x0000000000007918 */ /* 0x000fcc0000000000 */
[----:B------:R0:W-:Y:S04]  /*37630*/  STL.64 [R1+0x4f0], R20 ;  /* 0x0004f01401007387 */ /* 0x0001e80000100a00 */
[----:B------:R3:W-:Y:S04]  /*37640*/  STL.64 [R1+0x4f8], R22 ;  /* 0x0004f81601007387 */ /* 0x0007e80000100a00 */
[----:B0-----:R-:W3:Y:S01]  /*37650*/  LDL.LU.64 R20, [R1+0x38f0] ;  /* 0x0038f00001147983 */ /* 0x001ee20000300a00 */
[C---:B----4-:R-:W-:Y:S06]  /*37660*/  HMMA.16816.F32.BF16 R4, R16.reuse, R12, R4 ;  /* 0x0000000c1004723c */ /* 0x050fec0000041804 */
[----:B---3--:R-:W-:Y:S01]  /*37670*/  HMMA.16816.F32.BF16 R20, R16, R20, R24 ;  /* 0x000000141014723c */ /* 0x008fe20000041818 */
[----:B------:R-:W2:-:S15]  /*37680*/  LDL.LU.64 R26, [R1+0x38e8] ;  /* 0x0038e800011a7983 */ /* 0x000e9e0000300a00 */
[----:B------:R-:W-:-:S07]  /*37690*/  NOP ;  /* 0x0000000000007918 */ /* 0x000fce0000000000 */
[----:B------:R0:W-:Y:S04]  /*376a0*/  STL.64 [R1+0x4e0], R20 ;  /* 0x0004e01401007387 */ /* 0x0001e80000100a00 */
[----:B------:R1:W-:Y:S01]  /*376b0*/  STL.64 [R1+0x4e8], R22 ;  /* 0x0004e81601007387 */ /* 0x0003e20000100a00 */
[----:B0-----:R-:W-:Y:S02]  /*376c0*/  IMAD.MOV.U32 R20, RZ, RZ, R10 ;  /* 0x000000ffff147224 */ /* 0x001fe400078e000a */
[----:B------:R-:W-:Y:S01]  /*376d0*/  IMAD.MOV.U32 R21, RZ, RZ, R3 ;  /* 0x000000ffff157224 */ /* 0x000fe200078e0003 */
[----:B-1----:R-:W3:Y:S04]  /*376e0*/  LDL.LU.64 R22, [R1+0x38e0] ;  /* 0x0038e00001167983 */ /* 0x002ee80000300a00 */
[----:B------:R-:W4:Y:S04]  /*376f0*/  LDL.LU R10, [R1+0x38dc] ;  /* 0x0038dc00010a7983 */ /* 0x000f280000300800 */
[----:B------:R-:W4:Y:S04]  /*37700*/  LDL.LU R3, [R1+0x38d8] ;  /* 0x0038d80001037983 */ /* 0x000f280000300800 */
[----:B------:R-:W-:Y:S04]  /*37710*/  STL.64 [R1+0x3848], R20 ;  /* 0x0038481401007387 */ /* 0x000fe80000100a00 */
[----:B------:R-:W-:Y:S04]  /*37720*/  STL.64 [R1+0x4d0], R4 ;  /* 0x0004d00401007387 */ /* 0x000fe80000100a00 */
[----:B------:R0:W-:Y:S04]  /*37730*/  STL.64 [R1+0x4d8], R6 ;  /* 0x0004d80601007387 */ /* 0x0001e80000100a00 */
[----:B0-----:R-:W2:Y:S01]  /*37740*/  LDL.LU.64 R6, [R1+0x38d0] ;  /* 0x0038d00001067983 */ /* 0x001ea20000300a00 */
[----:B------:R-:W-:-:S02]  /*37750*/  IMAD.MOV.U32 R25, RZ, RZ, R11 ;  /* 0x000000ffff197224 */ /* 0x000fc400078e000b */
[----:B------:R-:W-:Y:S02]  /*37760*/  IMAD.MOV.U32 R4, RZ, RZ, R12 ;  /* 0x000000ffff047224 */ /* 0x000fe400078e000c */
[----:B------:R-:W-:Y:S02]  /*37770*/  IMAD.MOV.U32 R5, RZ, RZ, R13 ;  /* 0x000000ffff057224 */ /* 0x000fe400078e000d */
[----:B--2---:R-:W-:Y:S02]  /*37780*/  IMAD.MOV.U32 R24, RZ, RZ, R6 ;  /* 0x000000ffff187224 */ /* 0x004fe400078e0006 */
[----:B------:R-:W2:Y:S04]  /*37790*/  LDL.LU R6, [R1+0x38c8] ;  /* 0x0038c80001067983 */ /* 0x000ea80000300800 */
[----:B------:R-:W2:Y:S04]  /*377a0*/  LDL.LU R11, [R1+0x38c4] ;  /* 0x0038c400010b7983 */ /* 0x000ea80000300800 */
[----:B------:R-:W-:Y:S04]  /*377b0*/  STL.64 [R1+0x3800], R24 ;  /* 0x0038001801007387 */ /* 0x000fe80000100a00 */
[----:B------:R0:W-:Y:S02]  /*377c0*/  STL.64 [R1+0x37d0], R4 ;  /* 0x0037d00401007387 */ /* 0x0001e40000100a00 */
[----:B0-----:R-:W-:-:S02]  /*377d0*/  IMAD.MOV.U32 R4, RZ, RZ, R26 ;  /* 0x000000ffff047224 */ /* 0x001fc400078e001a */
[----:B------:R-:W-:Y:S01]  /*377e0*/  IMAD.MOV.U32 R5, RZ, RZ, R29 ;  /* 0x000000ffff057224 */ /* 0x000fe200078e001d */
[----:B------:R-:W2:Y:S04]  /*377f0*/  LDL.LU R26, [R1+0x38c0] ;  /* 0x0038c000011a7983 */ /* 0x000ea80000300800 */
[----:B------:R3:W-:Y:S04]  /*37800*/  STL.64 [R1+0x3818], R4 ;  /* 0x0038180401007387 */ /* 0x0007e80000100a00 */
[----:B------:R-:W4:Y:S01]  /*37810*/  LDL.LU.64 R20, [R1+0xcc0] ;  /* 0x000cc00001147983 */ /* 0x000f220000300a00 */
[----:B---3--:R-:W-:-:S02]  /*37820*/  IMAD.MOV.U32 R4, RZ, RZ, R23 ;  /* 0x000000ffff047224 */ /* 0x008fc400078e0017 */
[----:B------:R-:W-:Y:S02]  /*37830*/  IMAD.MOV.U32 R5, RZ, RZ, R22 ;  /* 0x000000ffff057224 */ /* 0x000fe400078e0016 */
[----:B------:R-:W3:Y:S04]  /*37840*/  LDL.LU.64 R22, [R1+0xcc8] ;  /* 0x000cc80001167983 */ /* 0x000ee80000300a00 */
[----:B---3--:R-:W-:Y:S04]  /*37850*/  STL.64 [R1+0x3858], R22 ;  /* 0x0038581601007387 */ /* 0x008fe80000100a00 */
[----:B----4-:R0:W-:Y:S02]  /*37860*/  STL.64 [R1+0x3850], R20 ;  /* 0x0038501401007387 */ /* 0x0101e40000100a00 */
[----:B0-----:R-:W-:-:S02]  /*37870*/  IMAD.MOV.U32 R20, RZ, RZ, R28 ;  /* 0x000000ffff147224 */ /* 0x001fc400078e001c */
[----:B------:R-:W-:-:S05]  /*37880*/  IMAD.MOV.U32 R21, RZ, RZ, R27 ;  /* 0x000000ffff157224 */ /* 0x000fca00078e001b */
[----:B------:R0:W-:Y:S02]  /*37890*/  STL.64 [R1+0x3870], R20 ;  /* 0x0038701401007387 */ /* 0x0001e40000100a00 */
[----:B0-----:R-:W-:Y:S02]  /*378a0*/  IMAD.MOV.U32 R20, RZ, RZ, R10 ;  /* 0x000000ffff147224 */ /* 0x001fe400078e000a */
[----:B------:R-:W-:-:S05]  /*378b0*/  IMAD.MOV.U32 R21, RZ, RZ, R7 ;  /* 0x000000ffff157224 */ /* 0x000fca00078e0007 */
[----:B------:R2:W-:Y:S02]  /*378c0*/  STL.64 [R1+0x3888], R20 ;  /* 0x0038881401007387 */ /* 0x0005e40000100a00 */
[----:B--2---:R-:W-:Y:S02]  /*378d0*/  IMAD.MOV.U32 R20, RZ, RZ, R6 ;  /* 0x000000ffff147224 */ /* 0x004fe400078e0006 */
[----:B------:R-:W-:-:S05]  /*378e0*/  IMAD.MOV.U32 R21, RZ, RZ, R3 ;  /* 0x000000ffff157224 */ /* 0x000fca00078e0003 */
[----:B------:R0:W-:Y:S04]  /*378f0*/  STL.64 [R1+0x38a0], R20 ;  /* 0x0038a01401007387 */ /* 0x0001e80000100a00 */
[----:B0-----:R-:W2:Y:S04]  /*37900*/  LDL.64 R20, [R1+0xe0] ;  /* 0x0000e00001147983 */ /* 0x001ea80000100a00 */
[----:B--2---:R0:W-:Y:S04]  /*37910*/  STL.64 [R1+0x38b8], R20 ;  /* 0x0038b81401007387 */ /* 0x0041e80000100a00 */
[----:B0-----:R-:W2:Y:S04]  /*37920*/  LDL.LU.64 R20, [R1+0xd10] ;  /* 0x000d100001147983 */ /* 0x001ea80000300a00 */
[----:B------:R-:W2:Y:S04]  /*37930*/  LDL.LU.64 R22, [R1+0xd18] ;  /* 0x000d180001167983 */ /* 0x000ea80000300a00 */
[----:B------:R0:W-:Y:S04]  /*37940*/  STL.64 [R1+0x3840], R4 ;  /* 0x0038400401007387 */ /* 0x0001e80000100a00 */
        /* <DEDUP_REMOVED lines=14> */
[----:B------:R-:W-:-:S02]  /*37a30*/  IMAD.MOV.U32 R24, RZ, RZ, R26 ;  /* 0x000000ffff187224 */ /* 0x000fc400078e001a */
[----:B------:R-:W-:-:S07]  /*37a40*/  IMAD.MOV.U32 R25, RZ, RZ, R11 ;  /* 0x000000ffff197224 */ /* 0x000fce00078e000b */
[----:B--2---:R-:W-:Y:S01]  /*37a50*/  HMMA.16816.F32.BF16 R24, R16, R24, R20 ;  /* 0x000000181018723c */ /* 0x004fe20000041814 */
[----:B----4-:R-:W-:Y:S04]  /*37a60*/  STL.64 [R1+0x38b0], R6 ;  /* 0x0038b00601007387 */ /* 0x010fe80000100a00 */
[----:B---3--:R0:W-:Y:S04]  /*37a70*/  STL.64 [R1+0x38a8], R4 ;  /* 0x0038a80401007387 */ /* 0x0081e80000100a00 */
[----:B0-----:R-:W2:Y:S04]  /*37a80*/  LDL.LU.64 R4, [R1+0xd00] ;  /* 0x000d000001047983 */ /* 0x001ea80000300a00 */
[----:B------:R-:W2:Y:S04]  /*37a90*/  LDL.LU.64 R6, [R1+0xd08] ;  /* 0x000d080001067983 */ /* 0x000ea80000300a00 */
[----:B------:R-:W3:Y:S04]  /*37aa0*/  LDL.LU.64 R12, [R1+0xca0] ;  /* 0x000ca000010c7983 */ /* 0x000ee80000300a00 */
[----:B------:R-:W3:Y:S04]  /*37ab0*/  LDL.LU.64 R14, [R1+0xca8] ;  /* 0x000ca800010e7983 */ /* 0x000ee80000300a00 */
[----:B------:R-:W4:Y:S04]  /*37ac0*/  LDL.LU.64 R8, [R1+0xc90] ;  /* 0x000c900001087983 */ /* 0x000f280000300a00 */
[----:B------:R-:W4:Y:S04]  /*37ad0*/  LDL.LU.64 R10, [R1+0xc98] ;  /* 0x000c9800010a7983 */ /* 0x000f280000300a00 */
[----:B------:R-:W2:Y:S04]  /*37ae0*/  LDL.LU.64 R20, [R1+0x38b8] ;  /* 0x0038b80001147983 */ /* 0x000ea80000300a00 */
[----:B------:R0:W-:Y:S04]  /*37af0*/  STL.64 [R1+0x4c0], R24 ;  /* 0x0004c01801007387 */ /* 0x0001e80000100a00 */
[----:B------:R-:W-:Y:S01]  /*37b00*/  STL.64 [R1+0x4c8], R26 ;  /* 0x0004c81a01007387 */ /* 0x000fe20000100a00 */
[----:B0-----:R-:W-:-:S02]  /*37b10*/  IMAD.MOV.U32 R24, RZ, RZ, R2 ;  /* 0x000000ffff187224 */ /* 0x001fc400078e0002 */
[----:B------:R-:W-:-:S05]  /*37b20*/  IMAD.MOV.U32 R25, RZ, RZ, R0 ;  /* 0x000000ffff197224 */ /* 0x000fca00078e0000 */
[----:B------:R0:W-:Y:S04]  /*37b30*/  STL.64 [R1+0x3820], R24 ;  /* 0x0038201801007387 */ /* 0x0001e80000100a00 */
[----:B0-----:R-:W3:Y:S01]  /*37b40*/  LDL.64 R24, [R1+0xa0] ;  /* 0x0000a00001187983 */ /* 0x001ee20000100a00 */
[----:B--2---:R-:W-:Y:S06]  /*37b50*/  HMMA.16816.F32.BF16 R4, R16, R20, R4 ;  /* 0x000000141004723c */ /* 0x004fec0000041804 */
[----:B------:R-:W-:-:S15]  /*37b60*/  IMAD.MOV.U32 R29, RZ, RZ, R21 ;  /* 0x000000ffff1d7224 */ /* 0x000fde00078e0015 */
[----:B------:R-:W-:-:S02]  /*37b70*/  NOP ;  /* 0x0000000000007918 */ /* 0x000fc40000000000 */
        /* <DEDUP_REMOVED lines=24> */
[----:B------:R-:W-:Y:S04]  /*37d00*/  STL.64 [R1+0x480], R20 ;  /* 0x0004801401007387 */ /* 0x000fe80000100a00 */
[----:B------:R0:W-:Y:S04]  /*37d10*/  STL.64 [R1+0x488], R22 ;  /* 0x0004881601007387 */ /* 0x0001e80000100a00 */
[----:B0-----:R-:W3:Y:S04]  /*37d20*/  LDL.LU.64 R22, [R1+0x3858] ;  /* 0x0038580001167983 */ /* 0x001ee80000300a00 */
[----:B------:R-:W3:Y:S02]  /*37d30*/  LDL.LU.64 R20, [R1+0x3850] ;  /* 0x0038500001147983 */ /* 0x000ee40000300a00 */
[----:B---3--:R-:W-:-:S15]  /*37d40*/  HMMA.16816.F32.BF16 R20, R16, R24, R20 ;  /* 0x000000181014723c */ /* 0x008fde0000041814 */
[----:B------:R-:W-:-:S08]  /*37d50*/  NOP ;  /* 0x0000000000007918 */ /* 0x000fd00000000000 */
[----:B------:R0:W-:Y:S04]  /*37d60*/  STL.64 [R1+0x470], R20 ;  /* 0x0004701401007387 */ /* 0x0001e80000100a00 */
[----:B------:R2:W-:Y:S04]  /*37d70*/  STL.64 [R1+0x478], R22 ;  /* 0x0004781601007387 */ /* 0x0005e80000100a00 */
[----:B0-----:R-:W2:Y:S01]  /*37d80*/  LDL.LU.64 R20, [R1+0x3848] ;  /* 0x0038480001147983 */ /* 0x001ea20000300a00 */
[----:B------:R-:W-:-:S03]  /*37d90*/  IMAD.MOV.U32 R29, RZ, RZ, R25 ;  /* 0x000000ffff1d7224 */ /* 0x000fc600078e0019 */
[----:B------:R-:W3:Y:S04]  /*37da0*/  LDL.LU.64 R24, [R1+0xc80] ;  /* 0x000c800001187983 */ /* 0x000ee80000300a00 */
[----:B------:R-:W3:Y:S01]  /*37db0*/  LDL.LU.64 R26, [R1+0xc88] ;  /* 0x000c8800011a7983 */ /* 0x000ee20000300a00 */
[----:B--2---:R-:W-:Y:S03]  /*37dc0*/  HMMA.16816.F32.BF16 R20, R16, R20, R4 ;  /* 0x000000141014723c */ /* 0x004fe60000041804 */
[----:B------:R-:W3:-:S15]  /*37dd0*/  LDL.LU.64 R4, [R1+0x3840] ;  /* 0x0038400001047983 */ /* 0x000ede0000300a00 */
[----:B------:R-:W-:-:S05]  /*37de0*/  NOP ;  /* 0x0000000000007918 */ /* 0x000fca0000000000 */
[----:B------:R0:W-:Y:S04]  /*37df0*/  STL.64 [R1+0x460], R20 ;  /* 0x0004601401007387 */ /* 0x0001e80000100a00 */
[----:B------:R1:W-:Y:S04]  /*37e00*/  STL.64 [R1+0x468], R22 ;  /* 0x0004681601007387 */ /* 0x0003e80000100a00 */
[----:B0-----:R-:W1:Y:S02]  /*37e10*/  LDL.LU.64 R20, [R1+0x3838] ;  /* 0x0038380001147983 */ /* 0x001e640000300a00 */
[----:B-1----:R-:W-:Y:S02]  /*37e20*/  HMMA.16816.F32.BF16 R20, R16, R20, R12 ;  /* 0x000000141014723c */ /* 0x002fe4000004180c */
[----:B------:R-:W2:Y:S04]  /*37e30*/  LDL.LU.64 R14, [R1+0x3830] ;  /* 0x00383000010e7983 */ /* 0x000ea80000300a00 */
[----:B------:R-:W4:-:S15]  /*37e40*/  LDL.LU.64 R12, [R1+0x3828] ;  /* 0x00382800010c7983 */ /* 0x000f1e0000300a00 */
[----:B------:R-:W-:-:S02]  /*37e50*/  NOP ;  /* 0x0000000000007918 */ /* 0x000fc40000000000 */
[----:B------:R-:W-:Y:S04]  /*37e60*/  STL.64 [R1+0x450], R20 ;  /* 0x0004501401007387 */ /* 0x000fe80000100a00 */
[----:B------:R4:W-:Y:S02]  /*37e70*/  STL.64 [R1+0x458], R22 ;  /* 0x0004581601007387 */ /* 0x0009e40000100a00 */
[C---:B----4-:R-:W-:Y:S02]  /*37e80*/  HMMA.16816.F32.BF16 R20, R16.reuse, R12, R8 ;  /* 0x0000000c1014723c */ /* 0x050fe40000041808 */
[----:B------:R-:W4:Y:S04]  /*37e90*/  LDL.LU.64 R8, [R1+0xc50] ;  /* 0x000c500001087983 */ /* 0x000f280000300a00 */
[----:B------:R-:W2:Y:S01]  /*37ea0*/  LDL.LU.64 R10, [R1+0xc58] ;  /* 0x000c5800010a7983 */ /* 0x000ea20000300a00 */
[----:B---3--:R-:W-:-:S15]  /*37eb0*/  HMMA.16816.F32.BF16 R4, R16, R4, R24 ;  /* 0x000000041004723c */ /* 0x008fde0000041818 */
[----:B------:R-:W-:-:S01]  /*37ec0*/  NOP ;  /* 0x0000000000007918 */ /* 0x000fc20000000000 */
[----:B------:R-:W-:Y:S04]  /*37ed0*/  STL.64 [R1+0x440], R20 ;  /* 0x0004401401007387 */ /* 0x000fe80000100a00 */
[----:B------:R-:W-:Y:S04]  /*37ee0*/  STL.64 [R1+0x448], R22 ;  /* 0x0004481601007387 */ /* 0x000fe80000100a00 */
[----:B--2---:R-:W-:Y:S04]  /*37ef0*/  STL.64 [R1+0x3810], R10 ;  /* 0x0038100a01007387 */ /* 0x004fe80000100a00 */
[----:B----4-:R0:W-:Y:S04]  /*37f00*/  STL.64 [R1+0x3808], R8 ;  /* 0x0038080801007387 */ /* 0x0101e80000100a00 */
[----:B0-----:R-:W2:Y:S04]  /*37f10*/  LDL.LU.64 R8, [R1+0xc60] ;  /* 0x000c600001087983 */ /* 0x001ea80000300a00 */
[----:B------:R-:W2:Y:S04]  /*37f20*/  LDL.LU.64 R10, [R1+0xc68] ;  /* 0x000c6800010a7983 */ /* 0x000ea80000300a00 */
[----:B------:R-:W3:Y:S04]  /*37f30*/  LDL.LU.64 R20, [R1+0xc40] ;  /* 0x000c400001147983 */ /* 0x000ee80000300a00 */
[----:B------:R-:W3:Y:S04]  /*37f40*/  LDL.LU.64 R22, [R1+0xc48] ;  /* 0x000c480001167983 */ /* 0x000ee80000300a00 */
[----:B------:R-:W-:Y:S04]  /*37f50*/  STL.64 [R1+0x3670], R14 ;  /* 0x0036700e01007387 */ /* 0x000fe80000100a00 */
[----:B------:R0:W-:Y:S04]  /*37f60*/  STL.64 [R1+0x3668], R12 ;  /* 0x0036680c01007387 */ /* 0x0001e80000100a00 */
[----:B0-----:R-:W4:Y:S04]  /*37f70*/  LDL.LU.64 R12, [R1+0xc70] ;  /* 0x000c7000010c7983 */ /* 0x001f280000300a00 */
[----:B------:R-:W4:Y:S04]  /*37f80*/  LDL.LU.64 R14, [R1+0xc78] ;  /* 0x000c7800010e7983 */ /* 0x000f280000300a00 */
[----:B------:R-:W2:Y:S04]  /*37f90*/  LDL.LU.64 R24, [R1+0x3820] ;  /* 0x0038200001187983 */ /* 0x000ea80000300a00 */
[----:B------:R0:W-:Y:S04]  /*37fa0*/  STL.64 [R1+0x430], R4 ;  /* 0x0004300401007387 */ /* 0x0001e80000100a00 */
[----:B------:R1:W-:Y:S04]  /*37fb0*/  STL.64 [R1+0x438], R6 ;  /* 0x0004380601007387 */ /* 0x0003e80000100a00 */
[----:B0-----:R-:W4:Y:S02]  /*37fc0*/  LDL.LU.64 R4, [R1+0x3818] ;  /* 0x0038180001047983 */ /* 0x001f240000300a00 */
[----:B----4-:R-:W-:Y:S02]  /*37fd0*/  HMMA.16816.F32.BF16 R12, R16, R4, R12 ;  /* 0x00000004100c723c */ /* 0x010fe4000004180c */
[----:B------:R-:W4:Y:S04]  /*37fe0*/  LDL.LU.64 R4, [R1+0x8a0] ;  /* 0x0008a00001047983 */ /* 0x000f280000300a00 */
[----:B-1----:R-:W4:-:S15]  /*37ff0*/  LDL.LU.64 R6, [R1+0x8a8] ;  /* 0x0008a80001067983 */ /* 0x002f1e0000300a00 */
[----:B------:R-:W-:-:S02]  /*38000*/  NOP ;  /* 0x0000000000007918 */ /* 0x000fc40000000000 */
[----:B------:R0:W-:Y:S04]  /*38010*/  STL.64 [R1+0x420], R12 ;  /* 0x0004200c01007387 */ /* 0x0001e80000100a00 */
[----:B------:R-:W-:Y:S04]  /*38020*/  STL.64 [R1+0x428], R14 ;  /* 0x0004280e01007387 */ /* 0x000fe80000100a00 */
[----:B0-----:R-:W3:Y:S04]  /*38030*/  LDL.LU.64 R12, [R1+0x190] ;  /* 0x00019000010c7983 */ /* 0x001ee80000300a00 */
[----:B---3--:R0:W-:Y:S04]  /*38040*/  STL.64 [R1+0x37a0], R12 ;  /* 0x0037a00c01007387 */ /* 0x0081e80000100a00 */
[----:B0-----:R-:W3:Y:S04]  /*38050*/  LDL.LU.64 R12, [R1+0x1a0] ;  /* 0x0001a000010c7983 */ /* 0x001ee80000300a00 */
[----:B---3--:R0:W-:Y:S04]  /*38060*/  STL.64 [R1+0x37b0], R12 ;  /* 0x0037b00c01007387 */ /* 0x0081e80000100a00 */
[----:B0-----:R-:W3:Y:S01]  /*38070*/  LDL.LU.64 R12, [R1+0x1b0] ;  /* 0x0001b000010c7983 */ /* 0x001ee20000300a00 */
[C---:B--2---:R-:W-:Y:S03]  /*38080*/  HMMA.16816.F32.BF16 R24, R16.reuse, R24, R8 ;  /* 0x000000181018723c */ /* 0x044fe60000041808 */
[----:B---3--:R0:W-:Y:S04]  /*38090*/  STL.64 [R1+0x37c8], R12 ;  /* 0x0037c80c01007387 */ /* 0x0081e80000100a00 */
[----:B0-----:R-:W2:Y:S04]  /*380a0*/  LDL.LU.64 R12, [R1+0x1c0] ;  /* 0x0001c000010c7983 */ /* 0x001ea80000300a00 */
[----:B--2---:R0:W-:Y:S04]  /*380b0*/  STL.64 [R1+0x37d8], R12 ;  /* 0x0037d80c01007387 */ /* 0x0041e80000100a00 */
[----:B0-----:R-:W2:Y:S04]  /*380c0*/  LDL.LU.64 R12, [R1+0x1d0] ;  /* 0x0001d000010c7983 */ /* 0x001ea80000300a00 */
[----:B------:R-:W3:Y:S04]  /*380d0*/  LDL.LU.64 R10, [R1+0x3810] ;  /* 0x00381000010a7983 */ /* 0x000ee80000300a00 */
[----:B------:R-:W3:Y:S04]  /*380e0*/  LDL.LU.64 R8, [R1+0x3808] ;  /* 0x0038080001087983 */ /* 0x000ee80000300a00 */
[----:B------:R0:W-:Y:S04]  /*380f0*/  STL.64 [R1+0x410], R24 ;  /* 0x0004101801007387 */ /* 0x0001e80000100a00 */
[----:B------:R3:W-:Y:S04]  /*38100*/  STL.64 [R1+0x418], R26 ;  /* 0x0004181a01007387 */ /* 0x0007e80000100a00 */
[----:B0-----:R-:W3:Y:S02]  /*38110*/  LDL.LU.64 R24, [R1+0x3800] ;  /* 0x0038000001187983 */ /* 0x001ee40000300a00 */
[----:B---3--:R-:W-:Y:S02]  /*38120*/  HMMA.16816.F32.BF16 R24, R16, R24, R8 ;  /* 0x000000181018723c */ /* 0x008fe40000041808 */
[----:B------:R-:W4:-:S15]  /*38130*/  LDL.LU.64 R8, [R1+0x37f8] ;  /* 0x0037f80001087983 */ /* 0x000f1e0000300a00 */
[----:B------:R-:W-:-:S06]  /*38140*/  NOP ;  /* 0x0000000000007918 */ /* 0x000fcc0000000000 */
[----:B------:R0:W-:Y:S04]  /*38150*/  STL.64 [R1+0x400], R24 ;  /* 0x0004001801007387 */ /* 0x0001e80000100a00 */
[----:B------:R-:W-:Y:S04]  /*38160*/  STL.64 [R1+0x408], R26 ;  /* 0x0004081a01007387 */ /* 0x000fe80000100a00 */
[----:B0-----:R-:W3:Y:S02]  /*38170*/  LDL.LU.64 R24, [R1+0x37f0] ;  /* 0x0037f00001187983 */ /* 0x001ee40000300a00 */
[----:B---3--:R-:W-:Y:S02]  /*38180*/  HMMA.16816.F32.BF16 R16, R16, R24, R20 ;  /* 0x000000181010723c */ /* 0x008fe40000041814 */
[----:B------:R-:W4:Y:S04]  /*38190*/  LDL.LU.64 R22, [R1+0x37e8] ;  /* 0x0037e80001167983 */ /* 0x000f280000300a00 */
[----:B------:R-:W4:Y:S04]  /*381a0*/  LDL.LU.64 R20, [R1+0x37e0] ;  /* 0x0037e00001147983 */ /* 0x000f280000300a00 */
[----:B------:R0:W-:Y:S04]  /*381b0*/  STL.64 [R1+0x3658], R24 ;  /* 0x0036581801007387 */ /* 0x0001e80000100a00 */
[----:B0-----:R-:W3:Y:S09]  /*381c0*/  LDL.LU.64 R24, [R1+0x1e0] ;  /* 0x0001e00001187983 */ /* 0x001ef20000300a00 */
[----:B------:R-:W-:Y:S04]  /*381d0*/  STL.64 [R1+0x2ab8], R18 ;  /* 0x002ab81201007387 */ /* 0x000fe80000100a00 */
[----:B------:R0:W-:Y:S04]  /*381e0*/  STL.64 [R1+0x2ab0], R16 ;  /* 0x002ab01001007387 */ /* 0x0001e80000100a00 */
[----:B0-----:R-:W2:Y:S04]  /*381f0*/  LDL.LU.64 R16, [R1+0xd0] ;  /* 0x0000d00001107983 */ /* 0x001ea80000300a00 */
[----:B------:R-:W3:Y:S01]  /*38200*/  LDL.64 R18, [R1+0xd8] ;  /* 0x0000d80001127983 */ /* 0x000ee20000100a00 */
[C---:B----4-:R-:W-:Y:S03]  /*38210*/  HMMA.16816.F32.BF16 R4, R20.reuse, R8, R4 ;  /* 0x000000081404723c */ /* 0x050fe60000041804 */
[----:B---3--:R-:W-:Y:S04]  /*38220*/  STL.64 [R1+0x36d8], R18 ;  /* 0x0036d81201007387 */ /* 0x008fe80000100a00 */
[----:B--2---:R-:W-:Y:S04]  /*38230*/  STL.64 [R1+0x36d0], R16 ;  /* 0x0036d01001007387 */ /* 0x004fe80000100a00 */
[----:B------:R-:W2:Y:S04]  /*38240*/  LDL.LU.64 R8, [R1+0x880] ;  /* 0x0008800001087983 */ /* 0x000ea80000300a00 */
[----:B------:R-:W2:Y:S08]  /*38250*/  LDL.LU.64 R10, [R1+0x888] ;  /* 0x00088800010a7983 */ /* 0x000eb00000300a00 */
[----:B------:R0:W-:Y:S04]  /*38260*/  STL.64 [R1+0x8a0], R4 ;  /* 0x0008a00401007387 */ /* 0x0001e80000100a00 */
[----:B------:R1:W-:Y:S04]  /*38270*/  STL.64 [R1+0x8a8], R6 ;  /* 0x0008a80601007387 */ /* 0x0003e80000100a00 */
[----:B0-----:R-:W3:Y:S04]  /*38280*/  LDL.LU.64 R4, [R1+0xa40] ;  /* 0x000a400001047983 */ /* 0x001ee80000300a00 */
[----:B-1----:R-:W3:Y:S04]  /*38290*/  LDL.LU.64 R6, [R1+0xa48] ;  /* 0x000a480001067983 */ /* 0x002ee80000300a00 */
[----:B------:R-:W4:Y:S04]  /*382a0*/  LDL.LU.64 R16, [R1+0x180] ;  /* 0x0001800001107983 */ /* 0x000f280000300a00 */
[----:B----4-:R0:W-:Y:S04]  /*382b0*/  STL.64 [R1+0x37a8], R16 ;  /* 0x0037a81001007387 */ /* 0x0101e80000100a00 */
[----:B0-----:R-:W4:Y:S04]  /*382c0*/  LDL.LU.64 R16, [R1+0x890] ;  /* 0x0008900001107983 */ /* 0x001f280000300a00 */
[----:B------:R-:W4:Y:S02]  /*382d0*/  LDL.LU.64 R18, [R1+0x898] ;  /* 0x0008980001127983 */ /* 0x000f240000300a00 */
[----:B----4-:R-:W-:-:S15]  /*382e0*/  HMMA.16816.F32.BF16 R16, R20, R24, R16 ;  /* 0x000000181410723c */ /* 0x010fde0000041810 */
[----:B------:R-:W-:-:S08]  /*382f0*/  NOP ;  /* 0x0000000000007918 */ /* 0x000fd00000000000 */
[----:B------:R0:W-:Y:S04]  /*38300*/  STL.64 [R1+0x890], R16 ;  /* 0x0008901001007387 */ /* 0x0001e80000100a00 */
[----:B------:R1:W-:Y:S04]  /*38310*/  STL.64 [R1+0x898], R18 ;  /* 0x0008981201007387 */ /* 0x0003e80000100a00 */
[----:B0-----:R-:W4:Y:S04]  /*38320*/  LDL.LU.64 R16, [R1+0xa20] ;  /* 0x000a200001107983 */ /* 0x001f280000300a00 */
[----:B-1----:R-:W3:Y:S01]  /*38330*/  LDL.LU.64 R18, [R1+0xa28] ;  /* 0x000a280001127983 */ /* 0x002ee20000300a00 */
[----:B--2---:R-:W-:Y:S01]  /*38340*/  HMMA.16816.F32.BF16 R8, R20, R12, R8 ;  /* 0x0000000c1408723c */ /* 0x004fe20000041808 */
[----:B------:R-:W-:-:S02]  /*38350*/  IMAD.MOV.U32 R0, RZ, RZ, R25 ;  /* 0x000000ffff007224 */ /* 0x000fc400078e0019 */
[----:B------:R-:W-:-:S03]  /*38360*/  IMAD.MOV.U32 R2, RZ, RZ, R24 ;  /* 0x000000ffff027224 */ /* 0x000fc600078e0018 */
[----:B------:R-:W-:Y:S01]  /*38370*/  IMAD.MOV.U32 R3, RZ, RZ, R13 ;  /* 0x000000ffff037224 */ /* 0x000fe200078e000d */
[----:B---3--:R-:W-:Y:S04]  /*38380*/  STL.64 [R1+0x37c0], R18 ;  /* 0x0037c01201007387 */ /* 0x008fe80000100a00 */
[----:B----4-:R0:W-:Y:S04]  /*38390*/  STL.64 [R1+0x37b8], R16 ;  /* 0x0037b81001007387 */ /* 0x0101e80000100a00 */
[----:B0-----:R-:W2:Y:S04]  /*383a0*/  LDL.LU.64 R16, [R1+0xa30] ;  /* 0x000a300001107983 */ /* 0x001ea80000300a00 */
[----:B------:R-:W2:Y:S04]  /*383b0*/  LDL.LU.64 R18, [R1+0xa38] ;  /* 0x000a380001127983 */ /* 0x000ea80000300a00 */
[----:B------:R-:W3:Y:S04]  /*383c0*/  LDL.LU.64 R24, [R1+0xa10] ;  /* 0x000a100001187983 */ /* 0x000ee80000300a00 */
[----:B------:R-:W3:Y:S04]  /*383d0*/  LDL.LU.64 R26, [R1+0xa18] ;  /* 0x000a1800011a7983 */ /* 0x000ee80000300a00 */
[----:B------:R-:W-:Y:S04]  /*383e0*/  STL [R1+0x3664], R0 ;  /* 0x0036640001007387 */ /* 0x000fe80000100800 */
[----:B------:R-:W-:Y:S04]  /*383f0*/  STL [R1+0x3660], R2 ;  /* 0x0036600201007387 */ /* 0x000fe80000100800 */
[----:B------:R-:W-:Y:S04]  /*38400*/  STL.64 [R1+0x880], R8 ;  /* 0x0008800801007387 */ /* 0x000fe80000100a00 */
[----:B------:R0:W-:Y:S02]  /*38410*/  STL.64 [R1+0x888], R10 ;  /* 0x0008880a01007387 */ /* 0x0001e40000100a00 */
[----:B0-----:R-:W-:-:S02]  /*38420*/  IMAD.MOV.U32 R11, RZ, RZ, R12 ;  /* 0x000000ffff0b7224 */ /* 0x001fc400078e000c */
[----:B------:R-:W4:Y:S02]  /*38430*/  LDL.LU.64 R12, [R1+0x37d8] ;  /* 0x0037d800010c7983 */ /* 0x000f240000300a00 */
        /* <DEDUP_REMOVED lines=8> */
[----:B------:R-:W-:Y:S01]  /*384c0*/  STL.64 [R1+0x36f0], R6 ;  /* 0x0036f00601007387 */ /* 0x000fe20000100a00 */
[----:B--2---:R-:W-:Y:S06]  /*384d0*/  HMMA.16816.F32.BF16 R16, R20, R12, R16 ;  /* 0x0000000c1410723c */ /* 0x004fec0000041810 */
[----:B------:R-:W-:-:S02]  /*384e0*/  IMAD.MOV.U32 R9, RZ, RZ, R12 ;  /* 0x000000ffff097224 */ /* 0x000fc400078e000c */
[----:B------:R-:W-:-:S15]  /*384f0*/  IMAD.MOV.U32 R8, RZ, RZ, R13 ;  /* 0x000000ffff087224 */ /* 0x000fde00078e000d */
[----:B------:R-:W-:Y:S04]  /*38500*/  STL.64 [R1+0xa30], R16 ;  /* 0x000a301001007387 */ /* 0x000fe80000100a00 */
[----:B------:R0:W-:Y:S04]  /*38510*/  STL.64 [R1+0xa38], R18 ;  /* 0x000a381201007387 */ /* 0x0001e80000100a00 */
[----:B0-----:R-:W2:Y:S04]  /*38520*/  LDL.LU.64 R18, [R1+0x37c0] ;  /* 0x0037c00001127983 */ /* 0x001ea80000300a00 */
[----:B------:R-:W2:Y:S04]  /*38530*/  LDL.LU.64 R16, [R1+0x37b8] ;  /* 0x0037b80001107983 */ /* 0x000ea80000300a00 */
[----:B------:R-:W2:Y:S02]  /*38540*/  LDL.LU.64 R12, [R1+0x37b0] ;  /* 0x0037b000010c7983 */ /* 0x000ea40000300a00 */
[----:B--2---:R-:W-:Y:S06]  /*38550*/  HMMA.16816.F32.BF16 R16, R20, R12, R16 ;  /* 0x0000000c1410723c */ /* 0x004fec0000041810 */
[----:B------:R-:W-:-:S02]  /*38560*/  IMAD.MOV.U32 R2, RZ, RZ, R12 ;  /* 0x000000ffff027224 */ /* 0x000fc400078e000c */
[----:B------:R-:W-:-:S15]  /*38570*/  IMAD.MOV.U32 R28, RZ, RZ, R13 ;  /* 0x000000ffff1c7224 */ /* 0x000fde00078e000d */
[----:B------:R0:W-:Y:S04]  /*38580*/  STL.64 [R1+0xa20], R16 ;  /* 0x000a201001007387 */ /* 0x0001e80000100a00 */
[----:B------:R-:W-:Y:S04]  /*38590*/  STL.64 [R1+0xa28], R18 ;  /* 0x000a281201007387 */ /* 0x000fe80000100a00 */
[----:B0-----:R-:W2:Y:S04]  /*385a0*/  LDL.LU.64 R16, [R1+0x37a8] ;  /* 0x0037a80001107983 */ /* 0x001ea80000300a00 */
[----:B------:R-:W3:Y:S02]  /*385b0*/  LDL.LU.64 R12, [R1+0x37a0] ;  /* 0x0037a000010c7983 */ /* 0x000ee40000300a00 */
[----:B---3--:R-:W-:Y:S06]  /*385c0*/  HMMA.16816.F32.BF16 R24, R20, R12, R24 ;  /* 0x0000000c1418723c */ /* 0x008fec0000041818 */
[----:B------:R-:W-:-:S15]  /*385d0*/  IMAD.MOV.U32 R10, RZ, RZ, R13 ;  /* 0x000000ffff0a7224 */ /* 0x000fde00078e000d */
[----:B------:R-:W-:-:S02]  /*385e0*/  NOP ;  /* 0x0000000000007918 */ /* 0x000fc40000000000 */
[----:B------:R-:W-:Y:S04]  /*385f0*/  STL.64 [R1+0xa10], R24 ;  /* 0x000a101801007387 */ /* 0x000fe80000100a00 */
[----:B------:R-:W-:Y:S04]  /*38600*/  STL.64 [R1+0xa18], R26 ;  /* 0x000a181a01007387 */ /* 0x000fe80000100a00 */
[----:B----4-:R0:W-:Y:S04]  /*38610*/  STL.64 [R1+0x3700], R4 ;  /* 0x0037000401007387 */ /* 0x0101e80000100a00 */
[----:B0-----:R-:W2:Y:S04]  /*38620*/  LDL.LU.64 R4, [R1+0xa00] ;  /* 0x000a000001047983 */ /* 0x001ea80000300a00 */
[----:B------:R-:W2:Y:S04]  /*38630*/  LDL.LU.64 R6, [R1+0xa08] ;  /* 0x000a080001067983 */ /* 0x000ea80000300a00 */
[----:B------:R-:W-:Y:S04]  /*38640*/  STL.64 [R1+0x3680], R10 ;  /* 0x0036800a01007387 */ /* 0x000fe80000100a00 */
[----:B------:R0:W-:Y:S04]  /*38650*/  STL.64 [R1+0x3678], R8 ;  /* 0x0036780801007387 */ /* 0x0001e80000100a00 */
[----:B0-----:R-:W3:Y:S01]  /*38660*/  LDL.64 R8, [R1+0x90] ;  /* 0x0000900001087983 */ /* 0x001ee20000100a00 */
[----:B------:R-:W-:-:S03]  /*38670*/  IMAD.MOV.U32 R26, RZ, RZ, R12 ;  /* 0x000000ffff1a7224 */ /* 0x000fc600078e000c */
[----:B---3--:R-:W-:Y:S04]  /*38680*/  STL.64 [R1+0x3690], R8 ;  /* 0x0036900801007387 */ /* 0x008fe80000100a00 */
[----:B------:R-:W3:Y:S01]  /*38690*/  LDL.LU.64 R12, [R1+0x80] ;  /* 0x00008000010c7983 */ /* 0x000ee20000300a00 */
[----:B--2---:R-:W-:Y:S03]  /*386a0*/  HMMA.16816.F32.BF16 R4, R20, R16, R4 ;  /* 0x000000101404723c */ /* 0x004fe60000041804 */
[----:B---3--:R0:W-:Y:S04]  /*386b0*/  STL.64 [R1+0x3688], R12 ;  /* 0x0036880c01007387 */ /* 0x0081e80000100a00 */
[----:B0-----:R-:W2:Y:S01]  /*386c0*/  LDL.LU.64 R12, [R1+0xf0] ;  /* 0x0000f000010c7983 */ /* 0x001ea20000300a00 */
[----:B------:R-:W-:-:S03]  /*386d0*/  IMAD.MOV.U32 R27, RZ, RZ, R17 ;  /* 0x000000ffff1b7224 */ /* 0x000fc600078e0011 */
[----:B--2---:R-:W-:-:S12]  /*386e0*/  STL.64 [R1+0x36f8], R12 ;  /* 0x0036f80c01007387 */ /* 0x004fd80000100a00 */
[----:B------:R-:W-:Y:S04]  /*386f0*/  STL.64 [R1+0xa00], R4 ;  /* 0x000a000401007387 */ /* 0x000fe80000100a00 */
[----:B------:R-:W-:Y:S04]  /*38700*/  STL.64 [R1+0xa08], R6 ;  /* 0x000a080601007387 */ /* 0x000fe80000100a00 */
[----:B------:R-:W-:Y:S04]  /*38710*/  STL.64 [R1+0x3708], R26 ;  /* 0x0037081a01007387 */ /* 0x000fe80000100a00 */
[----:B------:R-:W2:Y:S04]  /*38720*/  LDL R24, [R1+0x120] ;  /* 0x0001200001187983 */ /* 0x000ea80000100800 */
[----:B------:R-:W2:Y:S04]  /*38730*/  LDL R25, [R1+0x124] ;  /* 0x0001240001197983 */ /* 0x000ea80000100800 */
[----:B--2---:R0:W-:Y:S04]  /*38740*/  STL.64 [R1+0x3720], R24 ;  /* 0x0037201801007387 */ /* 0x0041e80000100a00 */
[----:B0-----:R-:W2:Y:S04]  /*38750*/  LDL R24, [R1+0x130] ;  /* 0x0001300001187983 */ /* 0x001ea80000100800 */
        /* <DEDUP_REMOVED lines=9> */
[----:B------:R-:W2:Y:S01]  /*387f0*/  LDL R25, [R1+0x164] ;  /* 0x0001640001197983 */ /* 0x000ea20000100800 */
[----:B------:R-:W-:-:S03]  /*38800*/  IMAD.MOV.U32 R9, RZ, RZ, R29 ;  /* 0x000000ffff097224 */ /* 0x000fc600078e001d */
[----:B--2---:R0:W-:Y:S04]  /*38810*/  STL.64 [R1+0x3780], R24 ;  /* 0x0037801801007387 */ /* 0x0041e80000100a00 */
[----:B------:R-:W2:Y:S04]  /*38820*/  LDL R8, [R1+0xa0] ;  /* 0x0000a00001087983 */ /* 0x000ea80000100800 */
[----:B------:R-:W3:Y:S04]  /*38830*/  LDL.LU R29, [R1+0x3798] ;  /* 0x00379800011d7983 */ /* 0x000ee80000300800 */
[----:B0-----:R-:W4:Y:S04]  /*38840*/  LDL R24, [R1+0x170] ;  /* 0x0001700001187983 */ /* 0x001f280000100800 */
[----:B------:R-:W4:Y:S04]  /*38850*/  LDL R25, [R1+0x174] ;  /* 0x0001740001197983 */ /* 0x000f280000100800 */
[----:B------:R-:W2:Y:S04]  /*38860*/  LDL.LU.64 R4, [R1+0x990] ;  /* 0x0009900001047983 */ /* 0x000ea80000300a00 */
[----:B------:R-:W3:Y:S04]  /*38870*/  LDL.LU.64 R6, [R1+0x998] ;  /* 0x0009980001067983 */ /* 0x000ee80000300a00 */
[----:B---3--:R-:W-:Y:S04]  /*38880*/  STL.64 [R1+0x3718], R6 ;  /* 0x0037180601007387 */ /* 0x008fe80000100a00 */
[----:B--2---:R0:W-:Y:S04]  /*38890*/  STL.64 [R1+0x3710], R4 ;  /* 0x0037100401007387 */ /* 0x0041e80000100a00 */
[----:B0-----:R-:W2:Y:S04]  /*388a0*/  LDL.LU.64 R4, [R1+0x9a0] ;  /* 0x0009a00001047983 */ /* 0x001ea80000300a00 */
        /* <DEDUP_REMOVED lines=16> */
[----:B------:R-:W3:Y:S01]  /*389b0*/  LDL.LU.64 R6, [R1+0x9e8] ;  /* 0x0009e80001067983 */ /* 0x000ee20000300a00 */
[----:B------:R-:W-:-:S03]  /*389c0*/  IMAD.MOV.U32 R0, RZ, RZ, R16 ;  /* 0x000000ffff007224 */ /* 0x000fc600078e0010 */
[----:B---3--:R-:W-:Y:S04]  /*389d0*/  STL.64 [R1+0x3790], R6 ;  /* 0x0037900601007387 */ /* 0x008fe80000100a00 */
[----:B--2---:R0:W-:Y:S04]  /*389e0*/  STL.64 [R1+0x3788], R4 ;  /* 0x0037880401007387 */ /* 0x0041e80000100a00 */
[----:B0-----:R-:W4:Y:S04]  /*389f0*/  LDL.LU.64 R4, [R1+0x9f0] ;  /* 0x0009f00001047983 */ /* 0x001f280000300a00 */
[----:B------:R-:W4:Y:S04]  /*38a00*/  LDL.LU.64 R6, [R1+0x9f8] ;  /* 0x0009f80001067983 */ /* 0x000f280000300a00 */
[----:B------:R-:W2:Y:S04]  /*38a10*/  LDL R16, [R1+0xe0] ;  /* 0x0000e00001107983 */ /* 0x000ea80000100800 */
[----:B------:R-:W3:Y:S04]  /*38a20*/  LDL.LU.64 R12, [R1+0x980] ;  /* 0x00098000010c7983 */ /* 0x000ee80000300a00 */
[----:B------:R-:W3:Y:S04]  /*38a30*/  LDL.LU.64 R14, [R1+0x988] ;  /* 0x00098800010e7983 */ /* 0x000ee80000300a00 */
[----:B------:R0:W-:Y:S04]  /*38a40*/  STL.64 [R1+0x36a8], R8 ;  /* 0x0036a80801007387 */ /* 0x0001e80000100a00 */
[----:B0-----:R-:W4:Y:S04]  /*38a50*/  LDL.LU.64 R8, [R1+0xb0] ;  /* 0x0000b00001087983 */ /* 0x001f280000300a00 */
[----:B----4-:R0:W-:Y:S04]  /*38a60*/  STL.64 [R1+0x36c0], R8 ;  /* 0x0036c00801007387 */ /* 0x0101e80000100a00 */
[----:B0-----:R-:W4:Y:S01]  /*38a70*/  LDL.LU.64 R8, [R1+0xc0] ;  /* 0x0000c00001087983 */ /* 0x001f220000300a00 */
[C---:B------:R-:W-:Y:S03]  /*38a80*/  HMMA.16816.F32.BF16 R24, R20.reuse, R24, R4 ;  /* 0x000000181418723c */ /* 0x040fe60000041804 */
[----:B----4-:R0:W-:Y:S04]  /*38a90*/  STL.64 [R1+0x36c8], R8 ;  /* 0x0036c80801007387 */ /* 0x0101e80000100a00 */
[----:B0-----:R-:W4:Y:S04]  /*38aa0*/  LDL.64 R8, [R1+0x110] ;  /* 0x0001100001087983 */ /* 0x001f280000100a00 */
[----:B------:R-:W2:Y:S04]  /*38ab0*/  LDL.LU.64 R6, [R1+0x3790] ;  /* 0x0037900001067983 */ /* 0x000ea80000300a00 */
[----:B------:R-:W2:Y:S08]  /*38ac0*/  LDL.LU.64 R4, [R1+0x3788] ;  /* 0x0037880001047983 */ /* 0x000eb00000300a00 */
        /* <DEDUP_REMOVED lines=33> */
[----:B------:R-:W2:Y:S01]  /*38ce0*/  LDL.LU.64 R4, [R1+0x3710] ;  /* 0x0037100001047983 */ /* 0x000ea20000300a00 */
[----:B------:R-:W-:-:S15]  /*38cf0*/  IMAD.MOV.U32 R17, RZ, RZ, R29 ;  /* 0x000000ffff117224 */ /* 0x000fde00078e001d */
[----:B------:R-:W-:-:S01]  /*38d00*/  NOP ;  /* 0x0000000000007918 */ /* 0x000fc20000000000 */
[----:B------:R-:W-:Y:S04]  /*38d10*/  STL.64 [R1+0x9a0], R24 ;  /* 0x0009a01801007387 */ /* 0x000fe80000100a00 */
[----:B------:R0:W-:Y:S04]  /*38d20*/  STL.64 [R1+0x9a8], R26 ;  /* 0x0009a81a01007387 */ /* 0x0001e80000100a00 */
[----:B0-----:R-:W3:Y:S01]  /*38d30*/  LDL.LU.64 R26, [R1+0x3708] ;  /* 0x00370800011a7983 */ /* 0x001ee20000300a00 */
[----:B----4-:R-:W-:Y:S01]  /*38d40*/  IMAD.MOV.U32 R29, RZ, RZ, R9 ;  /* 0x000000ffff1d7224 */ /* 0x010fe200078e0009 */
[----:B--2---:R-:W-:-:S15]  /*38d50*/  HMMA.16816.F32.BF16 R4, R20, R8, R4 ;  /* 0x000000081404723c */ /* 0x004fde0000041804 */
[----:B------:R-:W-:-:S08]  /*38d60*/  NOP ;  /* 0x0000000000007918 */ /* 0x000fd00000000000 */
[----:B------:R0:W-:Y:S04]  /*38d70*/  STL.64 [R1+0x990], R4 ;  /* 0x0009900401007387 */ /* 0x0001e80000100a00 */
[----:B------:R3:W-:Y:S04]  /*38d80*/  STL.64 [R1+0x998], R6 ;  /* 0x0009980601007387 */ /* 0x0007e80000100a00 */
[----:B0-----:R-:W3:Y:S04]  /*38d90*/  LDL.LU.64 R4, [R1+0x3700] ;  /* 0x0037000001047983 */ /* 0x001ee80000300a00 */
[----:B------:R-:W2:Y:S04]  /*38da0*/  LDL.LU.64 R8, [R1+0x950] ;  /* 0x0009500001087983 */ /* 0x000ea80000300a00 */
[----:B------:R-:W4:Y:S01]  /*38db0*/  LDL.LU.64 R10, [R1+0x958] ;  /* 0x00095800010a7983 */ /* 0x000f220000300a00 */
[C---:B---3--:R-:W-:Y:S03]  /*38dc0*/  HMMA.16816.F32.BF16 R4, R20.reuse, R4, R12 ;  /* 0x000000041404723c */ /* 0x048fe6000004180c */
[----:B----4-:R-:W-:Y:S04]  /*38dd0*/  STL.64 [R1+0x36e8], R10 ;  /* 0x0036e80a01007387 */ /* 0x010fe80000100a00 */
[----:B--2---:R0:W-:Y:S04]  /*38de0*/  STL.64 [R1+0x36e0], R8 ;  /* 0x0036e00801007387 */ /* 0x0041e80000100a00 */
[----:B0-----:R-:W2:Y:S04]  /*38df0*/  LDL.LU.64 R8, [R1+0x960] ;  /* 0x0009600001087983 */ /* 0x001ea80000300a00 */
[----:B------:R-:W2:Y:S04]  /*38e00*/  LDL.LU.64 R10, [R1+0x968] ;  /* 0x00096800010a7983 */ /* 0x000ea80000300a00 */
[----:B------:R-:W-:Y:S04]  /*38e10*/  STL [R1+0x3588], R29 ;  /* 0x0035881d01007387 */ /* 0x000fe80000100800 */
[----:B------:R-:W3:Y:S04]  /*38e20*/  LDL.LU.64 R12, [R1+0x36f8] ;  /* 0x0036f800010c7983 */ /* 0x000ee80000300a00 */
[----:B------:R-:W-:Y:S04]  /*38e30*/  STL.64 [R1+0x980], R4 ;  /* 0x0009800401007387 */ /* 0x000fe80000100a00 */
[----:B------:R0:W-:Y:S04]  /*38e40*/  STL.64 [R1+0x988], R6 ;  /* 0x0009880601007387 */ /* 0x0001e80000100a00 */
[----:B0-----:R-:W4:Y:S04]  /*38e50*/  LDL.LU.64 R6, [R1+0x36f0] ;  /* 0x0036f00001067983 */ /* 0x001f280000300a00 */
[----:B------:R-:W2:Y:S04]  /*38e60*/  LDL.64 R24, [R1+0x60] ;  /* 0x0000600001187983 */ /* 0x000ea80000100a00 */
[----:B------:R-:W-:Y:S04]  /*38e70*/  STL.64 [R1+0x36a0], R26 ;  /* 0x0036a01a01007387 */ /* 0x000fe80000100a00 */
[----:B--2---:R0:W-:Y:S04]  /*38e80*/  STL.64 [R1+0x3698], R24 ;  /* 0x0036981801007387 */ /* 0x0041e80000100a00 */
[----:B0-----:R-:W2:Y:S04]  /*38e90*/  LDL.LU.64 R24, [R1+0x970] ;  /* 0x0009700001187983 */ /* 0x001ea80000300a00 */
[----:B------:R-:W2:Y:S01]  /*38ea0*/  LDL.LU.64 R26, [R1+0x978] ;  /* 0x00097800011a7983 */ /* 0x000ea20000300a00 */
[----:B------:R-:W-:Y:S01]  /*38eb0*/  HMMA.16816.F32.BF16 R16, R20, R16, R8 ;  /* 0x000000101410723c */ /* 0x000fe20000041808 */
[----:B---3--:R-:W-:-:S02]  /*38ec0*/  IMAD.MOV.U32 R5, RZ, RZ, R12 ;  /* 0x000000ffff057224 */ /* 0x008fc400078e000c */
[----:B------:R-:W-:-:S03]  /*38ed0*/  IMAD.MOV.U32 R4, RZ, RZ, R13 ;  /* 0x000000ffff047224 */ /* 0x000fc600078e000d */
[----:B--2---:R-:W-:-:S15]  /*38ee0*/  HMMA.16816.F32.BF16 R24, R20, R12, R24 ;  /* 0x0000000c1418723c */ /* 0x004fde0000041818 */
[----:B------:R-:W-:-:S08]  /*38ef0*/  NOP ;  /* 0x0000000000007918 */ /* 0x000fd00000000000 */
[----:B------:R-:W-:Y:S04]  /*38f00*/  STL.64 [R1+0x970], R24 ;  /* 0x0009701801007387 */ /* 0x000fe80000100a00 */
[----:B------:R-:W-:Y:S04]  /*38f10*/  STL.64 [R1+0x978], R26 ;  /* 0x0009781a01007387 */ /* 0x000fe80000100a00 */
[----:B----4-:R-:W-:Y:S04]  /*38f20*/  STL.64 [R1+0x36b8], R6 ;  /* 0x0036b80601007387 */ /* 0x010fe80000100a00 */
[----:B------:R0:W-:Y:S04]  /*38f30*/  STL.64 [R1+0x36b0], R4 ;  /* 0x0036b00401007387 */ /* 0x0001e80000100a00 */
[----:B0-----:R-:W2:Y:S04]  /*38f40*/  LDL.LU.64 R4, [R1+0x930] ;  /* 0x0009300001047983 */ /* 0x001ea80000300a00 */
[----:B------:R-:W2:Y:S04]  /*38f50*/  LDL.LU.64 R6, [R1+0x938] ;  /* 0x0009380001067983 */ /* 0x000ea80000300a00 */
[----:B------:R-:W3:Y:S04]  /*38f60*/  LDL.LU.64 R24, [R1+0x920] ;  /* 0x0009200001187983 */ /* 0x000ee80000300a00 */
[----:B------:R-:W3:Y:S04]  /*38f70*/  LDL.LU.64 R26, [R1+0x928] ;  /* 0x00092800011a7983 */ /* 0x000ee80000300a00 */
[----:B------:R-:W4:Y:S04]  /*38f80*/  LDL.LU.64 R12, [R1+0x910] ;  /* 0x00091000010c7983 */ /* 0x000f280000300a00 */
[----:B------:R-:W4:Y:S04]  /*38f90*/  LDL.LU.64 R14, [R1+0x918] ;  /* 0x00091800010e7983 */ /* 0x000f280000300a00 */
[----:B------:R-:W2:Y:S04]  /*38fa0*/  LDL.LU.64 R10, [R1+0x36e8] ;  /* 0x0036e800010a7983 */ /* 0x000ea80000300a00 */
[----:B------:R-:W2:Y:S04]  /*38fb0*/  LDL.LU.64 R8, [R1+0x36e0] ;  /* 0x0036e00001087983 */ /* 0x000ea80000300a00 */
[----:B------:R-:W-:Y:S04]  /*38fc0*/  STL.64 [R1+0x960], R16 ;  /* 0x0009601001007387 */ /* 0x000fe80000100a00 */
[----:B------:R0:W-:Y:S04]  /*38fd0*/  STL.64 [R1+0x968], R18 ;  /* 0x0009681201007387 */ /* 0x0001e80000100a00 */
[----:B0-----:R-:W3:Y:S04]  /*38fe0*/  LDL.LU.64 R18, [R1+0x36d8] ;  /* 0x0036d80001127983 */ /* 0x001ee80000300a00 */
[----:B------:R-:W2:Y:S02]  /*38ff0*/  LDL.LU.64 R16, [R1+0x36d0] ;  /* 0x0036d00001107983 */ /* 0x000ea40000300a00 */
[----:B--2---:R-:W-:-:S15]  /*39000*/  HMMA.16816.F32.BF16 R8, R20, R16, R8 ;  /* 0x000000101408723c */ /* 0x004fde0000041808 */
[----:B------:R-:W-:-:S08]  /*39010*/  NOP ;  /* 0x0000000000007918 */ /* 0x000fd00000000000 */
[----:B------:R0:W-:Y:S04]  /*39020*/  STL.64 [R1+0x950], R8 ;  /* 0x0009500801007387 */ /* 0x0001e80000100a00 */
[----:B------:R-:W-:Y:S04]  /*39030*/  STL.64 [R1+0x958], R10 ;  /* 0x0009580a01007387 */ /* 0x000fe80000100a00 */
[----:B0-----:R-:W2:Y:S04]  /*39040*/  LDL.LU.64 R8, [R1+0x36c8] ;  /* 0x0036c80001087983 */ /* 0x001ea80000300a00 */
[----:B---3--:R-:W-:Y:S04]  /*39050*/  STL.64 [R1+0x3528], R18 ;  /* 0x0035281201007387 */ /* 0x008fe80000100a00 */
[----:B------:R0:W-:Y:S04]  /*39060*/  STL.64 [R1+0x3520], R16 ;  /* 0x0035201001007387 */ /* 0x0001e80000100a00 */
[----:B0-----:R-:W2:Y:S04]  /*39070*/  LDL.LU.64 R16, [R1+0x940] ;  /* 0x0009400001107983 */ /* 0x001ea80000300a00 */
[----:B------:R-:W2:Y:S02]  /*39080*/  LDL.LU.64 R18, [R1+0x948] ;  /* 0x0009480001127983 */ /* 0x000ea40000300a00 */
[----:B--2---:R-:W-:-:S15]  /*39090*/  HMMA.16816.F32.BF16 R16, R20, R8, R16 ;  /* 0x000000081410723c */ /* 0x004fde0000041810 */
[----:B------:R-:W-:-:S08]  /*390a0*/  NOP ;  /* 0x0000000000007918 */ /* 0x000fd00000000000 */
[----:B------:R0:W-:Y:S04]  /*390b0*/  STL.64 [R1+0x940], R16 ;  /* 0x0009401001007387 */ /* 0x0001e80000100a00 */
[----:B------:R1:W-:Y:S01]  /*390c0*/  STL.64 [R1+0x948], R18 ;  /* 0x0009481201007387 */ /* 0x0003e20000100a00 */
[----:B0-----:R-:W-:Y:S02]  /*390d0*/  IMAD.MOV.U32 R17, RZ, RZ, R8 ;  /* 0x000000ffff117224 */ /* 0x001fe400078e0008 */
[----:B------:R-:W-:Y:S02]  /*390e0*/  IMAD.MOV.U32 R16, RZ, RZ, R9 ;  /* 0x000000ffff107224 */ /* 0x000fe400078e0009 */
[----:B------:R-:W2:Y:S02]  /*390f0*/  LDL.LU.64 R8, [R1+0x36c0] ;  /* 0x0036c00001087983 */ /* 0x000ea40000300a00 */
[----:B--2---:R-:W-:Y:S06]  /*39100*/  HMMA.16816.F32.BF16 R4, R20, R8, R4 ;  /* 0x000000081404723c */ /* 0x004fec0000041804 */
[----:B-1----:R-:W-:-:S02]  /*39110*/  IMAD.MOV.U32 R19, RZ, RZ, R8 ;  /* 0x000000ffff137224 */ /* 0x002fc400078e0008 */
[----:B------:R-:W-:-:S15]  /*39120*/  IMAD.MOV.U32 R18, RZ, RZ, R9 ;  /* 0x000000ffff127224 */ /* 0x000fde00078e0009 */
[----:B------:R-:W-:Y:S04]  /*39130*/  STL.64 [R1+0x930], R4 ;  /* 0x0009300401007387 */ /* 0x000fe80000100a00 */
[----:B------:R0:W-:Y:S04]  /*39140*/  STL.64 [R1+0x938], R6 ;  /* 0x0009380601007387 */ /* 0x0001e80000100a00 */
[----:B0-----:R-:W2:Y:S04]  /*39150*/  LDL.LU.64 R6, [R1+0x36b8] ;  /* 0x0036b80001067983 */ /* 0x001ea80000300a00 */
[----:B------:R-:W3:Y:S04]  /*39160*/  LDL.LU.64 R4, [R1+0x36b0] ;  /* 0x0036b00001047983 */ /* 0x000ee80000300a00 */
[----:B------:R-:W4:Y:S04]  /*39170*/  LDL.LU.64 R8, [R1+0x36a8] ;  /* 0x0036a80001087983 */ /* 0x000f280000300a00 */
[----:B------:R-:W-:Y:S04]  /*39180*/  STL.64 [R1+0x3548], R18 ;  /* 0x0035481201007387 */ /* 0x000fe80000100a00 */
[----:B------:R0:W-:Y:S04]  /*39190*/  STL.64 [R1+0x3540], R16 ;  /* 0x0035401001007387 */ /* 0x0001e80000100a00 */
[----:B0-----:R-:W2:Y:S04]  /*391a0*/  LDL.LU.64 R16, [R1+0x900] ;  /* 0x0009000001107983 */ /* 0x001ea80000300a00 */
[----:B------:R-:W2:Y:S01]  /*391b0*/  LDL.LU.64 R18, [R1+0x908] ;  /* 0x0009080001127983 */ /* 0x000ea20000300a00 */
[----:B----4-:R-:W-:Y:S03]  /*391c0*/  HMMA.16816.F32.BF16 R8, R20, R8, R24 ;  /* 0x000000081408723c */ /* 0x010fe60000041818 */
[----:B------:R-:W4:Y:S04]  /*391d0*/  LDL.LU.64 R26, [R1+0x36a0] ;  /* 0x0036a000011a7983 */ /* 0x000f280000300a00 */
[----:B------:R-:W3:-:S15]  /*391e0*/  LDL.LU.64 R24, [R1+0x3698] ;  /* 0x0036980001187983 */ /* 0x000ede0000300a00 */
[----:B------:R-:W-:-:S01]  /*391f0*/  NOP ;  /* 0x0000000000007918 */ /* 0x000fc20000000000 */
        /* <DEDUP_REMOVED lines=8> */
[----:B------:R-:W-:-:S03]  /*39280*/  IMAD.MOV.U32 R29, RZ, RZ, R9 ;  /* 0x000000ffff1d7224 */ /* 0x000fc600078e0009 */
[----:B------:R-:W3:Y:S04]  /*39290*/  LDL.LU.64 R10, [R1+0x3680] ;  /* 0x00368000010a7983 */ /* 0x000ee80000300a00 */
[----:B------:R-:W3:Y:S01]  /*392a0*/  LDL.LU.64 R8, [R1+0x3678] ;  /* 0x0036780001087983 */ /* 0x000ee20000300a00 */
[----:B--2---:R-:W-:-:S15]  /*392b0*/  HMMA.16816.F32.BF16 R16, R20, R12, R16 ;  /* 0x0000000c1410723c */ /* 0x004fde0000041810 */
[----:B------:R-:W-:-:S08]  /*392c0*/  NOP ;  /* 0x0000000000007918 */ /* 0x000fd00000000000 */
[----:B------:R0:W-:Y:S04]  /*392d0*/  STL.64 [R1+0x900], R16 ;  /* 0x0009001001007387 */ /* 0x0001e80000100a00 */
[----:B------:R-:W-:Y:S04]  /*392e0*/  STL.64 [R1+0x908], R18 ;  /* 0x0009081201007387 */ /* 0x000fe80000100a00 */
[----:B-1----:R-:W2:Y:S01]  /*392f0*/  LDL.LU.64 R14, [R1+0x3670] ;  /* 0x00367000010e7983 */ /* 0x002ea20000300a00 */
[----:B0-----:R-:W-:Y:S02]  /*39300*/  IMAD.MOV.U32 R17, RZ, RZ, R12 ;  /* 0x000000ffff117224 */ /* 0x001fe400078e000c */
[----:B------:R-:W-:-:S02]  /*39310*/  IMAD.MOV.U32 R16, RZ, RZ, R13 ;  /* 0x000000ffff107224 */ /* 0x000fc400078e000d */
[----:B------:R-:W4:Y:S04]  /*39320*/  LDL.LU.64 R12, [R1+0x3668] ;  /* 0x00366800010c7983 */ /* 0x000f280000300a00 */
[----:B------:R0:W-:Y:S04]  /*39330*/  STL.64 [R1+0x35b8], R16 ;  /* 0x0035b81001007387 */ /* 0x0001e80000100a00 */
[----:B0-----:R-:W4:Y:S04]  /*39340*/  LDL.LU.64 R16, [R1+0x8f0] ;  /* 0x0008f00001107983 */ /* 0x001f280000300a00 */
[----:B------:R-:W4:Y:S04]  /*39350*/  LDL.LU.64 R18, [R1+0x8f8] ;  /* 0x0008f80001127983 */ /* 0x000f280000300a00 */
[----:B--2---:R-:W-:Y:S01]  /*39360*/  STL.64 [R1+0x34a0], R14 ;  /* 0x0034a00e01007387 */ /* 0x004fe20000100a00 */
[----:B----4-:R-:W-:Y:S06]  /*39370*/  HMMA.16816.F32.BF16 R16, R20, R12, R16 ;  /* 0x0000000c1410723c */ /* 0x010fec0000041810 */
[----:B------:R0:W-:Y:S02]  /*39380*/  STL.64 [R1+0x3498], R12 ;  /* 0x0034980c01007387 */ /* 0x0001e40000100a00 */
[----:B0-----:R-:W-:-:S02]  /*39390*/  IMAD.MOV.U32 R12, RZ, RZ, R0 ;  /* 0x000000ffff0c7224 */ /* 0x001fc400078e0000 */
[----:B------:R-:W-:-:S13]  /*393a0*/  IMAD.MOV.U32 R13, RZ, RZ, R27 ;  /* 0x000000ffff0d7224 */ /* 0x000fda00078e001b */
[----:B------:R0:W-:Y:S04]  /*393b0*/  STL.64 [R1+0x8f0], R16 ;  /* 0x0008f01001007387 */ /* 0x0001e80000100a00 */
[----:B------:R-:W-:Y:S04]  /*393c0*/  STL.64 [R1+0x8f8], R18 ;  /* 0x0008f81201007387 */ /* 0x000fe80000100a00 */
[----:B------:R-:W2:Y:S04]  /*393d0*/  LDL.LU R0, [R1+0x3664] ;  /* 0x0036640001007983 */ /* 0x000ea80000300800 */
[----:B------:R1:W-:Y:S01]  /*393e0*/  STL.64 [R1+0x35c0], R12 ;  /* 0x0035c00c01007387 */ /* 0x0003e20000100a00 */
[----:B0-----:R-:W-:-:S02]  /*393f0*/  IMAD.MOV.U32 R16, RZ, RZ, R26 ;  /* 0x000000ffff107224 */ /* 0x001fc400078e001a */
[----:B---3--:R-:W-:Y:S01]  /*39400*/  IMAD.MOV.U32 R17, RZ, RZ, R10 ;  /* 0x000000ffff117224 */ /* 0x008fe200078e000a */
[----:B-1----:R-:W3:Y:S04]  /*39410*/  LDL.LU.64 R12, [R1+0x50] ;  /* 0x00005000010c7983 */ /* 0x002ee80000300a00 */
[----:B------:R0:W-:Y:S04]  /*39420*/  STL.64 [R1+0x35c8], R16 ;  /* 0x0035c81001007387 */ /* 0x0001e80000100a00 */
[----:B0-----:R-:W4:Y:S04]  /*39430*/  LDL.LU.64 R16, [R1+0x8e0] ;  /* 0x0008e00001107983 */ /* 0x001f280000300a00 */
[----:B------:R-:W4:Y:S01]  /*39440*/  LDL.LU.64 R18, [R1+0x8e8] ;  /* 0x0008e80001127983 */ /* 0x000f220000300a00 */
[----:B------:R-:W-:Y:S01]  /*39450*/  IMAD.MOV.U32 R10, RZ, RZ, R25 ;  /* 0x000000ffff0a7224 */ /* 0x000fe200078e0019 */
[----:B----4-:R-:W-:Y:S02]  /*39460*/  HMMA.16816.F32.BF16 R16, R20, R24, R16 ;  /* 0x000000181410723c */ /* 0x010fe40000041810 */
[----:B------:R-:W4:-:S15]  /*39470*/  LDL.LU.64 R24, [R1+0x8c0] ;  /* 0x0008c00001187983 */ /* 0x000f1e0000300a00 */
[----:B------:R-:W-:-:S06]  /*39480*/  NOP ;  /* 0x0000000000007918 */ /* 0x000fcc0000000000 */
[----:B------:R0:W-:Y:S04]  /*39490*/  STL.64 [R1+0x8e0], R16 ;  /* 0x0008e01001007387 */ /* 0x0001e80000100a00 */
[----:B------:R-:W-:Y:S04]  /*394a0*/  STL.64 [R1+0x8e8], R18 ;  /* 0x0008e81201007387 */ /* 0x000fe80000100a00 */
[----:B------:R-:W4:Y:S01]  /*394b0*/  LDL.LU.64 R26, [R1+0x8c8] ;  /* 0x0008c800011a7983 */ /* 0x000f220000300a00 */
[----:B0-----:R-:W-:Y:S02]  /*394c0*/  IMAD.MOV.U32 R16, RZ, RZ, R2 ;  /* 0x000000ffff107224 */ /* 0x001fe400078e0002 */
[----:B------:R-:W-:Y:S01]  /*394d0*/  IMAD.MOV.U32 R17, RZ, RZ, R28 ;  /* 0x000000ffff117224 */ /* 0x000fe200078e001c */
[----:B------:R-:W2:Y:S04]  /*394e0*/  LDL.LU R2, [R1+0x3660] ;  /* 0x0036600001027983 */ /* 0x000ea80000300800 */
[----:B------:R0:W-:Y:S02]  /*394f0*/  STL.64 [R1+0x35e0], R16 ;  /* 0x0035e01001007387 */ /* 0x0001e40000100a00 */
[----:B0-----:R-:W-:-:S02]  /*39500*/  IMAD.MOV.U32 R16, RZ, RZ, R9 ;  /* 0x000000ffff107224 */ /* 0x001fc400078e0009 */
[----:B------:R-:W-:-:S05]  /*39510*/  IMAD.MOV.U32 R17, RZ, RZ, R8 ;  /* 0x000000ffff117224 */ /* 0x000fca00078e0008 */
[----:B------:R0:W-:Y:S04]  /*39520*/  STL.64 [R1+0x35f8], R16 ;  /* 0x0035f81001007387 */ /* 0x0001e80000100a00 */
[----:B0-----:R-:W4:Y:S04]  /*39530*/  LDL.LU.64 R16, [R1+0x8d0] ;  /* 0x0008d00001107983 */ /* 0x001f280000300a00 */
[----:B------:R-:W4:Y:S01]  /*39540*/  LDL.LU.64 R18, [R1+0x8d8] ;  /* 0x0008d80001127983 */ /* 0x000f220000300a00 */
[----:B---3--:R-:W-:Y:S02]  /*39550*/  IMAD.MOV.U32 R8, RZ, RZ, R12 ;  /* 0x000000ffff087224 */ /* 0x008fe400078e000c */
[----:B------:R-:W-:Y:S01]  /*39560*/  IMAD.MOV.U32 R9, RZ, RZ, R13 ;  /* 0x000000ffff097224 */ /* 0x000fe200078e000d */
[----:B----4-:R-:W-:-:S15]  /*39570*/  HMMA.16816.F32.BF16 R16, R20, R12, R16 ;  /* 0x0000000c1410723c */ /* 0x010fde0000041810 */
[----:B------:R-:W-:-:S08]  /*39580*/  NOP ;  /* 0x0000000000007918 */ /* 0x000fd00000000000 */
[----:B------:R0:W-:Y:S04]  /*39590*/  STL.64 [R1+0x8d0], R16 ;  /* 0x0008d01001007387 */ /* 0x0001e80000100a00 */
[----:B------:R-:W-:Y:S04]  /*395a0*/  STL.64 [R1+0x8d8], R18 ;  /* 0x0008d81201007387 */ /* 0x000fe80000100a00 */
[----:B------:R-:W3:Y:S04]  /*395b0*/  LDL.LU.64 R12, [R1+0xae0] ;  /* 0x000ae000010c7983 */ /* 0x000ee80000300a00 */
[----:B------:R-:W3:Y:S04]  /*395c0*/  LDL.LU.64 R14, [R1+0xae8] ;  /* 0x000ae800010e7983 */ /* 0x000ee80000300a00 */
[----:B------:R-:W-:Y:S04]  /*395d0*/  STL [R1+0x3630], R10 ;  /* 0x0036300a01007387 */ /* 0x000fe80000100800 */
[----:B------:R-:W-:Y:S01]  /*395e0*/  STL.64 [R1+0x3628], R8 ;  /* 0x0036280801007387 */ /* 0x000fe20000100a00 */
[----:B0-----:R-:W-:-:S02]  /*395f0*/  IMAD.MOV.U32 R16, RZ, RZ, R7 ;  /* 0x000000ffff107224 */ /* 0x001fc400078e0007 */
[----:B------:R-:W-:-:S05]  /*39600*/  IMAD.MOV.U32 R17, RZ, RZ, R6 ;  /* 0x000000ffff117224 */ /* 0x000fca00078e0006 */
[----:B------:R0:W-:Y:S04]  /*39610*/  STL.64 [R1+0x3610], R16 ;  /* 0x0036101001007387 */ /* 0x0001e80000100a00 */
[----:B0-----:R-:W4:Y:S01]  /*39620*/  LDL.LU.64 R16, [R1+0x40] ;  /* 0x0000400001107983 */ /* 0x001f220000300a00 */
[----:B--2---:R-:W-:Y:S02]  /*39630*/  IMAD.MOV.U32 R8, RZ, RZ, R2 ;  /* 0x000000ffff087224 */ /* 0x004fe400078e0002 */
[----:B------:R-:W-:Y:S01]  /*39640*/  IMAD.MOV.U32 R9, RZ, RZ, R0 ;  /* 0x000000ffff097224 */ /* 0x000fe200078e0000 */
[----:B----4-:R-:W-:Y:S06]  /*39650*/  HMMA.16816.F32.BF16 R24, R20, R16, R24 ;  /* 0x000000101418723c */ /* 0x010fec0000041818 */
[----:B------:R-:W-:-:S02]  /*39660*/  IMAD.MOV.U32 R7, RZ, RZ, R16 ;  /* 0x000000ffff077224 */ /* 0x000fc400078e0010 */
[----:B------:R-:W-:Y:S02]  /*39670*/  IMAD.MOV.U32 R6, RZ, RZ, R17 ;  /* 0x000000ffff067224 */ /* 0x000fe400078e0011 */
[----:B------:R-:W-:Y:S02]  /*39680*/  IMAD.MOV.U32 R16, RZ, RZ, R11 ;  /* 0x000000ffff107224 */ /* 0x000fe400078e000b */
[----:B------:R-:W-:-:S11]  /*39690*/  IMAD.MOV.U32 R17, RZ, RZ, R3 ;  /* 0x000000ffff117224 */ /* 0x000fd600078e0003 */
[----:B------:R0:W-:Y:S04]  /*396a0*/  STL.64 [R1+0x8c0], R24 ;  /* 0x0008c01801007387 */ /* 0x0001e80000100a00 */
[----:B------:R-:W-:Y:S04]  /*396b0*/  STL.64 [R1+0x8c8], R26 ;  /* 0x0008c81a01007387 */ /* 0x000fe80000100a00 */
[----:B0-----:R-:W2:Y:S04]  /*396c0*/  LDL.LU.64 R24, [R1+0x3658] ;  /* 0x0036580001187983 */ /* 0x001ea80000300a00 */
[----:B------:R0:W-:Y:S04]  /*396d0*/  STL.64 [R1+0x3638], R16 ;  /* 0x0036381001007387 */ /* 0x0001e80000100a00 */
[----:B0-----:R-:W4:Y:S04]  /*396e0*/  LDL.LU.64 R16, [R1+0x30] ;  /* 0x0000300001107983 */ /* 0x001f280000300a00 */
[----:B------:R0:W-:Y:S04]  /*396f0*/  STL.64 [R1+0x3640], R8 ;  /* 0x0036400801007387 */ /* 0x0001e80000100a00 */
[----:B0-----:R-:W4:Y:S04]  /*39700*/  LDL.LU.64 R8, [R1+0x8b0] ;  /* 0x0008b00001087983 */ /* 0x001f280000300a00 */
[----:B------:R-:W4:Y:S04]  /*39710*/  LDL.LU.64 R10, [R1+0x8b8] ;  /* 0x0008b800010a7983 */ /* 0x000f280000300a00 */
[----:B------:R-:W-:Y:S04]  /*39720*/  STL.64 [R1+0x35d8], R6 ;  /* 0x0035d80601007387 */ /* 0x000fe80000100a00 */
[----:B------:R4:W-:Y:S01]  /*39730*/  STL.64 [R1+0x35d0], R4 ;  /* 0x0035d00401007387 */ /* 0x0009e20000100a00 */
[----:B--2---:R-:W-:-:S02]  /*39740*/  IMAD.MOV.U32 R0, RZ, RZ, R24 ;  /* 0x000000ffff007224 */ /* 0x004fc400078e0018 */
[----:B------:R-:W-:Y:S01]  /*39750*/  IMAD.MOV.U32 R2, RZ, RZ, R25 ;  /* 0x000000ffff027224 */ /* 0x000fe200078e0019 */
[C---:B----4-:R-:W-:Y:S06]  /*39760*/  HMMA.16816.F32.BF16 R4, R20.reuse, R16, R8 ;  /* 0x000000101404723c */ /* 0x050fec0000041808 */
[----:B---3--:R-:W-:Y:S01]  /*39770*/  HMMA.16816.F32.BF16 R20, R20, R24, R12 ;  /* 0x000000181414723c */ /* 0x008fe2000004180c */
[----:B------:R-:W-:Y:S02]  /*39780*/  IMAD.MOV.U32 R3, RZ, RZ, R16 ;  /* 0x000000ffff037224 */ /* 0x000fe400078e0010 */
[----:B------:R-:W-:-:S14]  /*39790*/  IMAD.MOV.U32 R28, RZ, RZ, R17 ;  /* 0x000000ffff1c7224 */ /* 0x000fdc00078e0011 */
[----:B------:R0:W-:Y:S04]  /*397a0*/  STL.64 [R1+0x8b0], R4 ;  /* 0x0008b00401007387 */ /* 0x0001e80000100a00 */
[----:B------:R1:W-:Y:S04]  /*397b0*/  STL.64 [R1+0x8b8], R6 ;  /* 0x0008b80601007387 */ /* 0x0003e80000100a00 */
[----:B------:R-:W2:Y:S04]  /*397c0*/  LDL.LU.64 R26, [R1+0x3650] ;  /* 0x00365000011a7983 */ /* 0x000ea80000300a00 */
[----:B------:R-:W2:Y:S04]  /*397d0*/  LDL.LU.64 R24, [R1+0x3648] ;  /* 0x0036480001187983 */ /* 0x000ea80000300a00 */
[----:B------:R-:W2:Y:S04]  /*397e0*/  LDL.LU.64 R8, [R1+0xad0] ;  /* 0x000ad00001087983 */ /* 0x000ea80000300a00 */
[----:B------:R-:W2:Y:S04]  /*397f0*/  LDL.LU.64 R10, [R1+0xad8] ;  /* 0x000ad800010a7983 */ /* 0x000ea80000300a00 */
[----:B------:R-:W3:Y:S04]  /*39800*/  LDL.LU.64 R16, [R1+0xac0] ;  /* 0x000ac00001107983 */ /* 0x000ee80000300a00 */
[----:B------:R-:W3:Y:S04]  /*39810*/  LDL.LU.64 R18, [R1+0xac8] ;  /* 0x000ac80001127983 */ /* 0x000ee80000300a00 */
[----:B0-----:R-:W4:Y:S04]  /*39820*/  LDL.LU.64 R4, [R1+0xa80] ;  /* 0x000a800001047983 */ /* 0x001f280000300a00 */
[----:B-1----:R-:W2:Y:S04]  /*39830*/  LDL.LU.64 R6, [R1+0xa88] ;  /* 0x000a880001067983 */ /* 0x002ea80000300a00 */
[----:B--2---:R-:W-:Y:S04]  /*39840*/  STL.64 [R1+0x35f0], R6 ;  /* 0x0035f00601007387 */ /* 0x004fe80000100a00 */
[----:B----4-:R0:W-:Y:S04]  /*39850*/  STL.64 [R1+0x35e8], R4 ;  /* 0x0035e80401007387 */ /* 0x0101e80000100a00 */
        /* <DEDUP_REMOVED lines=9> */
[----:B------:R-:W2:Y:S04]  /*398f0*/  LDL.LU.64 R6, [R1+0xab8] ;  /* 0x000ab80001067983 */ /* 0x000ea80000300a00 */
[----:B------:R-:W4:Y:S04]  /*39900*/  LDL.LU.64 R12, [R1+0xa70] ;  /* 0x000a7000010c7983 */ /* 0x000f280000300a00 */
[----:B------:R-:W4:Y:S04]  /*39910*/  LDL.LU.64 R14, [R1+0xa78] ;  /* 0x000a7800010e7983 */ /* 0x000f280000300a00 */
[----:B------:R-:W-:Y:S04]  /*39920*/  STL.64 [R1+0x2590], R22 ;  /* 0x0025901601007387 */ /* 0x000fe80000100a00 */
[----:B------:R0:W-:Y:S04]  /*39930*/  STL.64 [R1+0x2588], R20 ;  /* 0x0025881401007387 */ /* 0x0001e80000100a00 */
[----:B0-----:R-:W3:Y:S04]  /*39940*/  LDL.LU.64 R20, [R1+0x1f0] ;  /* 0x0001f00001147983 */ /* 0x001ee80000300a00 */
[----:B------:R-:W2:Y:S01]  /*39950*/  LDL.64 R22, [R1+0x1f8] ;  /* 0x0001f80001167983 */ /* 0x000ea20000100a00 */
[----:B---3--:R-:W-:-:S15]  /*39960*/  HMMA.16816.F32.BF16 R8, R24, R20, R8 ;  /* 0x000000141808723c */ /* 0x008fde0000041808 */
[----:B------:R-:W-:-:S08]  /*39970*/  NOP ;  /* 0x0000000000007918 */ /* 0x000fd00000000000 */
[----:B------:R0:W-:Y:S04]  /*39980*/  STL.64 [R1+0xad0], R8 ;  /* 0x000ad00801007387 */ /* 0x0001e80000100a00 */
[----:B------:R-:W-:Y:S04]  /*39990*/  STL.64 [R1+0xad8], R10 ;  /* 0x000ad80a01007387 */ /* 0x000fe80000100a00 */
[----:B0-----:R-:W3:Y:S04]  /*399a0*/  LDL.LU.64 R8, [R1+0x3640] ;  /* 0x0036400001087983 */ /* 0x001ee80000300a00 */
[----:B--2---:R0:W-:Y:S04]  /*399b0*/  STL.64 [R1+0x3418], R22 ;  /* 0x0034181601007387 */ /* 0x0041e80000100a00 */
[----:B------:R-:W2:Y:S04]  /*399c0*/  LDL.LU.64 R20, [R1+0xa60] ;  /* 0x000a600001147983 */ /* 0x000ea80000300a00 */
[----:B0-----:R-:W2:Y:S01]  /*399d0*/  LDL.LU.64 R22, [R1+0xa68] ;  /* 0x000a680001167983 */ /* 0x001ea20000300a00 */
[----:B---3--:R-:W-:Y:S03]  /*399e0*/  HMMA.16816.F32.BF16 R8, R24, R8, R16 ;  /* 0x000000081808723c */ /* 0x008fe60000041810 */
[----:B------:R-:W3:-:S15]  /*399f0*/  LDL.LU.64 R16, [R1+0x3638] ;  /* 0x0036380001107983 */ /* 0x000ede0000300a00 */
[----:B------:R-:W-:-:S05]  /*39a00*/  NOP ;  /* 0x0000000000007918 */ /* 0x000fca0000000000 */
[----:B------:R-:W-:Y:S04]  /*39a10*/  STL.64 [R1+0xac0], R8 ;  /* 0x000ac00801007387 */ /* 0x000fe80000100a00 */
[----:B------:R0:W-:Y:S04]  /*39a20*/  STL.64 [R1+0xac8], R10 ;  /* 0x000ac80a01007387 */ /* 0x0001e80000100a00 */
[----:B0-----:R-:W2:Y:S04]  /*39a30*/  LDL.LU R10, [R1+0x3630] ;  /* 0x00363000010a7983 */ /* 0x001ea80000300800 */
[----:B------:R-:W2:Y:S01]  /*39a40*/  LDL.LU.64 R8, [R1+0x3628] ;  /* 0x0036280001087983 */ /* 0x000ea20000300a00 */
[----:B---3--:R-:W-:Y:S03]  /*39a50*/  HMMA.16816.F32.BF16 R16, R24, R16, R4 ;  /* 0x000000101810723c */ /* 0x008fe60000041804 */
[----:B------:R-:W3:Y:S04]  /*39a60*/  LDL.LU.64 R6, [R1+0x3620] ;  /* 0x0036200001067983 */ /* 0x000ee80000300a00 */
[----:B------:R-:W3:-:S15]  /*39a70*/  LDL.LU.64 R4, [R1+0x3618] ;  /* 0x0036180001047983 */ /* 0x000ede0000300a00 */
[----:B------:R-:W-:-:S01]  /*39a80*/  NOP ;  /* 0x0000000000007918 */ /* 0x000fc20000000000 */
        /* <DEDUP_REMOVED lines=9> */
[----:B0-----:R-:W3:Y:S01]  /*39b20*/  LDL.LU.64 R16, [R1+0x35f8] ;  /* 0x0035f80001107983 */ /* 0x001ee20000300a00 */
[----:B------:R-:W0:Y:S01]  /*39b30*/  S2R R11, SR_TID.X ;  /* 0x00000000000b7919 */ /* 0x000e220000002100 */
[----:B---3--:R-:W-:Y:S02]  /*39b40*/  HMMA.16816.F32.BF16 R16, R24, R16, R4 ;  /* 0x000000101810723c */ /* 0x008fe40000041804 */
[----:B------:R-:W3:Y:S04]  /*39b50*/  LDL.LU.64 R6, [R1+0x35f0] ;  /* 0x0035f00001067983 */ /* 0x000ee80000300a00 */
[----:B------:R-:W3:-:S15]  /*39b60*/  LDL.LU.64 R4, [R1+0x35e8] ;  /* 0x0035e80001047983 */ /* 0x000ede0000300a00 */
[----:B------:R-:W-:-:S02]  /*39b70*/  NOP ;  /* 0x0000000000007918 */ /* 0x000fc40000000000 */
[----:B------:R1:W-:Y:S04]  /*39b80*/  STL.64 [R1+0xa90], R16 ;  /* 0x000a901001007387 */ /* 0x0003e80000100a00 */
[----:B------:R0:W-:Y:S04]  /*39b90*/  STL.64 [R1+0xa98], R18 ;  /* 0x000a981201007387 */ /* 0x0001e80000100a00 */
[----:B-1----:R-:W3:Y:S01]  /*39ba0*/  LDL.LU.64 R16, [R1+0x35e0] ;  /* 0x0035e00001107983 */ /* 0x002ee20000300a00 */
[C---:B0-----:R-:W-:Y:S02]  /*39bb0*/  IMAD.SHL.U32 R18, R11.reuse, 0x2, RZ ;  /* 0x000000020b127824 */ /* 0x041fe400078e00ff */
[C---:B------:R-:W-:Y:S01]  /*39bc0*/  IMAD.SHL.U32 R19, R11.reuse, 0x80, RZ ;  /* 0x000000800b137824 */ /* 0x040fe200078e00ff */
[----:B------:R-:W-:-:S05]  /*39bd0*/  LOP3.LUT R11, R11, 0x7, RZ, 0xc0, !PT ;  /* 0x000000070b0b7812 */ /* 0x000fca00078ec0ff */
[----:B------:R-:W-:-:S05]  /*39be0*/  IMAD R11, R11, 0x110, RZ ;  /* 0x000001100b0b7824 */ /* 0x000fca00078e02ff */
[----:B------:R-:W-:-:S04]  /*39bf0*/  LOP3.LUT R11, R11, 0x10, R18, 0x78, !PT ;  /* 0x000000100b0b7812 */ /* 0x000fc800078e7812 */
[----:B------:R-:W-:Y:S02]  /*39c00*/  LOP3.LUT R11, R11, 0x800, R19, 0xf8, !PT ;  /* 0x000008000b0b7812 */ /* 0x000fe400078ef813 */
[----:B---3--:R-:W-:Y:S01]  /*39c10*/  HMMA.16816.F32.BF16 R16, R24, R16, R4 ;  /* 0x000000101810723c */ /* 0x008fe20000041804 */
[----:B------:R-:W3:Y:S04]  /*39c20*/  LDL.LU.64 R6, [R1+0x35d8] ;  /* 0x0035d80001067983 */ /* 0x000ee80000300a00 */
[----:B------:R-:W3:-:S15]  /*39c30*/  LDL.LU.64 R4, [R1+0x35d0] ;  /* 0x0035d00001047983 */ /* 0x000ede0000300a00 */
[----:B------:R-:W-:-:S03]  /*39c40*/  NOP ;  /* 0x0000000000007918 */ /* 0x000fc60000000000 */
[----:B------:R0:W-:Y:S04]  /*39c50*/  STL.64 [R1+0xa80], R16 ;  /* 0x000a801001007387 */ /* 0x0001e80000100a00 */
[----:B------:R4:W-:Y:S04]  /*39c60*/  STL.64 [R1+0xa88], R18 ;  /* 0x000a881201007387 */ /* 0x0009e80000100a00 */
[----:B0-----:R-:W4:Y:S02]  /*39c70*/  LDL.LU.64 R16, [R1+0x35c8] ;  /* 0x0035c80001107983 */ /* 0x001f240000300a00 */
[----:B----4-:R-:W-:Y:S02]  /*39c80*/  HMMA.16816.F32.BF16 R16, R24, R16, R12 ;  /* 0x000000101810723c */ /* 0x010fe4000004180c */
[----:B------:R-:W2:-:S15]  /*39c90*/  LDL.LU.64 R12, [R1+0x35c0] ;  /* 0x0035c000010c7983 */ /* 0x000e9e0000300a00 */
[----:B------:R-:W-:-:S06]  /*39ca0*/  NOP ;  /* 0x0000000000007918 */ /* 0x000fcc0000000000 */
[----:B------:R0:W-:Y:S04]  /*39cb0*/  STL.64 [R1+0xa70], R16 ;  /* 0x000a701001007387 */ /* 0x0001e80000100a00 */
[----:B------:R-:W-:Y:S04]  /*39cc0*/  STL.64 [R1+0xa78], R18 ;  /* 0x000a781201007387 */ /* 0x000fe80000100a00 */
[----:B0-----:R-:W4:Y:S01]  /*39cd0*/  LDL.LU.64 R16, [R1+0x35b8] ;  /* 0x0035b80001107983 */ /* 0x001f220000300a00 */
[----:B--2---:R-:W-:Y:S07]  /*39ce0*/  HMMA.16816.F32.BF16 R12, R24, R12, R20 ;  /* 0x0000000c180c723c */ /* 0x004fee0000041814 */
[----:B---3--:R-:W-:-:S02]  /*39cf0*/  IMAD.MOV.U32 R20, RZ, RZ, R7 ;  /* 0x000000ffff147224 */ /* 0x008fc400078e0007 */
[----:B------:R-:W-:-:S14]  /*39d00*/  IMAD.MOV.U32 R21, RZ, RZ, R6 ;  /* 0x000000ffff157224 */ /* 0x000fdc00078e0006 */
[----:B------:R-:W-:Y:S04]  /*39d10*/  STL.64 [R1+0xa60], R12 ;  /* 0x000a600c01007387 */ /* 0x000fe80000100a00 */
[----:B------:R-:W-:Y:S04]  /*39d20*/  STL.64 [R1+0xa68], R14 ;  /* 0x000a680e01007387 */ /* 0x000fe80000100a00 */
[----:B------:R0:W-:Y:S02]  /*39d30*/  STL.64 [R1+0x3480], R20 ;  /* 0x0034801401007387 */ /* 0x0001e40000100a00 */
[----:B0-----:R-:W-:-:S02]  /*39d40*/  IMAD.MOV.U32 R20, RZ, RZ, R5 ;  /* 0x000000ffff147224 */ /* 0x001fc400078e0005 */
[----:B------:R-:W-:Y:S02]  /*39d50*/  IMAD.MOV.U32 R21, RZ, RZ, R4 ;  /* 0x000000ffff157224 */ /* 0x000fe400078e0004 */
[----:B------:R-:W0:Y:S04]  /*39d60*/  LDSM.16.MT88.4 R4, [R11+UR6+0x9000] ;  /* 0x009000060b04783b */ /* 0x000e280008004200 */
[----:B------:R-:W-:Y:S04]  /*39d70*/  STL.64 [R1+0x3550], R20 ;  /* 0x0035501401007387 */ /* 0x000fe80000100a00 */
[----:B0-----:R-:W-:Y:S04]  /*39d80*/  STL.64 [R1+0x3440], R6 ;  /* 0x0034400601007387 */ /* 0x001fe80000100a00 */
[----:B------:R0:W-:Y:S04]  /*39d90*/  STL.64 [R1+0x3438], R4 ;  /* 0x0034380401007387 */ /* 0x0001e80000100a00 */
[----:B0-----:R-:W2:Y:S04]  /*39da0*/  LDL.LU R4, [R1+0x150] ;  /* 0x0001500001047983 */ /* 0x001ea80000300800 */
[----:B------:R-:W2:Y:S04]  /*39db0*/  LDL.LU R5, [R1+0x154] ;  /* 0x0001540001057983 */ /* 0x000ea80000300800 */
[----:B--2---:R0:W-:Y:S04]  /*39dc0*/  STL.64 [R1+0x3590], R4 ;  /* 0x0035900401007387 */ /* 0x0041e80000100a00 */
[----:B0-----:R-:W2:Y:S04]  /*39dd0*/  LDL.LU R4, [R1+0x160] ;  /* 0x0001600001047983 */ /* 0x001ea80000300800 */
[----:B------:R-:W2:Y:S04]  /*39de0*/  LDL.LU R5, [R1+0x164] ;  /* 0x0001640001057983 */ /* 0x000ea80000300800 */
[----:B--2---:R0:W-:Y:S04]  /*39df0*/  STL.64 [R1+0x35a0], R4 ;  /* 0x0035a00401007387 */ /* 0x0041e80000100a00 */
[----:B------:R-:W-:Y:S04]  /*39e00*/  STL [R1+0x33f8], R11 ;  /* 0x0033f80b01007387 */ /* 0x000fe80000100800 */
[----:B0-----:R-:W2:Y:S04]  /*39e10*/  LDL.LU R4, [R1+0x170] ;  /* 0x0001700001047983 */ /* 0x001ea80000300800 */
[----:B------:R-:W2:Y:S04]  /*39e20*/  LDL.LU R5, [R1+0x174] ;  /* 0x0001740001057983 */ /* 0x000ea80000300800 */
[----:B------:R-:W3:Y:S04]  /*39e30*/  LDL.LU.64 R20, [R1+0xbe0] ;  /* 0x000be00001147983 */ /* 0x000ee80000300a00 */
[----:B------:R-:W4:Y:S04]  /*39e40*/  LDL.LU.64 R22, [R1+0xbe8] ;  /* 0x000be80001167983 */ /* 0x000f280000300a00 */
[----:B----4-:R-:W-:Y:S04]  /*39e50*/  STL.64 [R1+0x3560], R22 ;  /* 0x0035601601007387 */ /* 0x010fe80000100a00 */
[----:B---3--:R0:W-:Y:S04]  /*39e60*/  STL.64 [R1+0x3558], R20 ;  /* 0x0035581401007387 */ /* 0x0081e80000100a00 */
[----:B0-----:R-:W3:Y:S04]  /*39e70*/  LDL.LU R20, [R1+0x130] ;  /* 0x0001300001147983 */ /* 0x001ee80000300800 */
[----:B------:R-:W3:Y:S04]  /*39e80*/  LDL.LU R21, [R1+0x134] ;  /* 0x0001340001157983 */ /* 0x000ee80000300800 */
[----:B---3--:R0:W-:Y:S04]  /*39e90*/  STL.64 [R1+0x3570], R20 ;  /* 0x0035701401007387 */ /* 0x0081e80000100a00 */
[----:B0-----:R-:W3:Y:S04]  /*39ea0*/  LDL.LU R20, [R1+0x140] ;  /* 0x0001400001147983 */ /* 0x001ee80000300800 */
[----:B------:R-:W3:Y:S04]  /*39eb0*/  LDL.LU R21, [R1+0x144] ;  /* 0x0001440001157983 */ /* 0x000ee80000300800 */
[----:B---3--:R0:W-:Y:S04]  /*39ec0*/  STL.64 [R1+0x3598], R20 ;  /* 0x0035981401007387 */ /* 0x0081e80000100a00 */
[----:B0-----:R-:W3:Y:S04]  /*39ed0*/  LDL.LU.64 R20, [R1+0xc20] ;  /* 0x000c200001147983 */ /* 0x001ee80000300a00 */
[----:B------:R-:W4:Y:S01]  /*39ee0*/  LDL.LU.64 R22, [R1+0xc28] ;  /* 0x000c280001167983 */ /* 0x000f220000300a00 */
[----:B------:R-:W-:-:S02]  /*39ef0*/  IMAD.MOV.U32 R12, RZ, RZ, R17 ;  /* 0x000000ffff0c7224 */ /* 0x000fc400078e0011 */
        /* <DEDUP_REMOVED lines=8> */
[----:B------:R-:W-:Y:S04]  /*39f80*/  STL [R1+0x3490], R10 ;  /* 0x0034900a01007387 */ /* 0x000fe80000100800 */
[----:B------:R0:W-:Y:S04]  /*39f90*/  STL.64 [R1+0x3488], R8 ;  /* 0x0034880801007387 */ /* 0x0001e80000100a00 */
[----:B0-----:R-:W4:Y:S04]  /*39fa0*/  LDL.LU R8, [R1+0x100] ;  /* 0x0001000001087983 */ /* 0x001f280000300800 */
[----:B------:R-:W4:Y:S04]  /*39fb0*/  LDL.LU R9, [R1+0x104] ;  /* 0x0001040001097983 */ /* 0x000f280000300800 */
[----:B----4-:R0:W-:Y:S04]  /*39fc0*/  STL.64 [R1+0x3568], R8 ;  /* 0x0035680801007387 */ /* 0x0101e80000100a00 */
[----:B0-----:R-:W4:Y:S04]  /*39fd0*/  LDL.LU.64 R8, [R1+0xbf0] ;  /* 0x000bf00001087983 */ /* 0x001f280000300a00 */
[----:B------:R-:W3:Y:S01]  /*39fe0*/  LDL.LU.64 R10, [R1+0xbf8] ;  /* 0x000bf800010a7983 */ /* 0x000ee20000300a00 */
[C---:B--2---:R-:W-:Y:S03]  /*39ff0*/  HMMA.16816.F32.BF16 R4, R24.reuse, R4, R20 ;  /* 0x000000041804723c */ /* 0x044fe60000041814 */
[----:B---3--:R-:W-:Y:S04]  /*3a000*/  STL.64 [R1+0x3580], R10 ;  /* 0x0035800a01007387 */ /* 0x008fe80000100a00 */
[----:B----4-:R0:W-:Y:S04]  /*3a010*/  STL.64 [R1+0x3578], R8 ;  /* 0x0035780801007387 */ /* 0x0101e80000100a00 */
[----:B0-----:R-:W2:Y:S04]  /*3a020*/  LDL.LU.64 R8, [R1+0xc00] ;  /* 0x000c000001087983 */ /* 0x001ea80000300a00 */
[----:B------:R-:W2:Y:S04]  /*3a030*/  LDL.LU.64 R10, [R1+0xc08] ;  /* 0x000c0800010a7983 */ /* 0x000ea80000300a00 */
[----:B------:R-:W3:Y:S04]  /*3a040*/  LDL.LU.64 R16, [R1+0xbd0] ;  /* 0x000bd00001107983 */ /* 0x000ee80000300a00 */
[----:B------:R-:W3:Y:S04]  /*3a050*/  LDL.LU.64 R18, [R1+0xbd8] ;  /* 0x000bd80001127983 */ /* 0x000ee80000300a00 */
[----:B------:R-:W4:Y:S04]  /*3a060*/  LDL.LU.64 R22, [R1+0x35b0] ;  /* 0x0035b00001167983 */ /* 0x000f280000300a00 */
[----:B------:R-:W4:Y:S04]  /*3a070*/  LDL.LU.64 R20, [R1+0x35a8] ;  /* 0x0035a80001147983 */ /* 0x000f280000300a00 */
[----:B------:R0:W-:Y:S04]  /*3a080*/  STL.64 [R1+0xc30], R4 ;  /* 0x000c300401007387 */ /* 0x0001e80000100a00 */
[----:B------:R4:W-:Y:S04]  /*3a090*/  STL.64 [R1+0xc38], R6 ;  /* 0x000c380601007387 */ /* 0x0009e80000100a00 */
[----:B0-----:R-:W4:Y:S02]  /*3a0a0*/  LDL.LU.64 R4, [R1+0x35a0] ;  /* 0x0035a00001047983 */ /* 0x001f240000300a00 */
[----:B----4-:R-:W-:Y:S02]  /*3a0b0*/  HMMA.16816.F32.BF16 R4, R24, R4, R20 ;  /* 0x000000041804723c */ /* 0x010fe40000041814 */
[----:B------:R-:W2:-:S15]  /*3a0c0*/  LDL.LU.64 R20, [R1+0x3598] ;  /* 0x0035980001147983 */ /* 0x000e9e0000300a00 */
[----:B------:R-:W-:-:S06]  /*3a0d0*/  NOP ;  /* 0x0000000000007918 */ /* 0x000fcc0000000000 */
        /* <DEDUP_REMOVED lines=9> */
[----:B0-----:R-:W3:Y:S01]  /*3a170*/  LDL.LU R12, [R1+0x90] ;  /* 0x00009000010c7983 */ /* 0x001ee20000300800 */
[----:B--2---:R-:W-:Y:S01]  /*3a180*/  HMMA.16816.F32.BF16 R20, R24, R20, R8 ;  /* 0x000000141814723c */ /* 0x004fe20000041808 */
[----:B------:R-:W-:-:S02]  /*3a190*/  IMAD.MOV.U32 R13, RZ, RZ, R29 ;  /* 0x000000ffff0d7224 */ /* 0x000fc400078e001d */
[----:B------:R-:W2:Y:S04]  /*3a1a0*/  LDL.LU R29, [R1+0x3588] ;  /* 0x00358800011d7983 */ /* 0x000ea80000300800 */
[----:B---3--:R0:W-:Y:S04]  /*3a1b0*/  STL.64 [R1+0x34d0], R12 ;  /* 0x0034d00c01007387 */ /* 0x0081e80000100a00 */
[----:B0-----:R-:W3:Y:S04]  /*3a1c0*/  LDL.LU R12, [R1+0x120] ;  /* 0x00012000010c7983 */ /* 0x001ee80000300800 */
[----:B------:R-:W3:Y:S04]  /*3a1d0*/  LDL.LU R13, [R1+0x124] ;  /* 0x00012400010d7983 */ /* 0x000ee80000300800 */
[----:B------:R-:W4:Y:S04]  /*3a1e0*/  LDL.LU.64 R10, [R1+0x3580] ;  /* 0x00358000010a7983 */ /* 0x000f280000300a00 */
[----:B------:R-:W4:Y:S04]  /*3a1f0*/  LDL.LU.64 R8, [R1+0x3578] ;  /* 0x0035780001087983 */ /* 0x000f280000300a00 */
[----:B------:R0:W-:Y:S04]  /*3a200*/  STL.64 [R1+0xc00], R20 ;  /* 0x000c001401007387 */ /* 0x0001e80000100a00 */
[----:B------:R4:W-:Y:S04]  /*3a210*/  STL.64 [R1+0xc08], R22 ;  /* 0x000c081601007387 */ /* 0x0009e80000100a00 */
[----:B0-----:R-:W4:Y:S02]  /*3a220*/  LDL.LU.64 R20, [R1+0x3570] ;  /* 0x0035700001147983 */ /* 0x001f240000300a00 */
[----:B----4-:R-:W-:Y:S02]  /*3a230*/  HMMA.16816.F32.BF16 R20, R24, R20, R8 ;  /* 0x000000141814723c */ /* 0x010fe40000041808 */
[----:B------:R-:W4:-:S15]  /*3a240*/  LDL.LU.64 R8, [R1+0x3568] ;  /* 0x0035680001087983 */ /* 0x000f1e0000300a00 */
[----:B------:R-:W-:-:S06]  /*3a250*/  NOP ;  /* 0x0000000000007918 */ /* 0x000fcc0000000000 */
[----:B------:R-:W-:Y:S04]  /*3a260*/  STL.64 [R1+0xbf0], R20 ;  /* 0x000bf01401007387 */ /* 0x000fe80000100a00 */
[----:B------:R0:W-:Y:S04]  /*3a270*/  STL.64 [R1+0xbf8], R22 ;  /* 0x000bf81601007387 */ /* 0x0001e80000100a00 */
[----:B0-----:R-:W3:Y:S04]  /*3a280*/  LDL.LU.64 R22, [R1+0x3560] ;  /* 0x0035600001167983 */ /* 0x001ee80000300a00 */
[----:B------:R-:W3:Y:S02]  /*3a290*/  LDL.LU.64 R20, [R1+0x3558] ;  /* 0x0035580001147983 */ /* 0x000ee40000300a00 */
[----:B---3--:R-:W-:Y:S02]  /*3a2a0*/  HMMA.16816.F32.BF16 R12, R24, R12, R20 ;  /* 0x0000000c180c723c */ /* 0x008fe40000041814 */
[----:B------:R-:W3:-:S15]  /*3a2b0*/  LDL.LU.64 R20, [R1+0x3550] ;  /* 0x0035500001147983 */ /* 0x000ede0000300a00 */
[----:B------:R-:W-:-:S06]  /*3a2c0*/  NOP ;  /* 0x0000000000007918 */ /* 0x000fcc0000000000 */
[----:B------:R0:W-:Y:S04]  /*3a2d0*/  STL.64 [R1+0xbe0], R12 ;  /* 0x000be00c01007387 */ /* 0x0001e80000100a00 */
[----:B------:R-:W-:Y:S04]  /*3a2e0*/  STL.64 [R1+0xbe8], R14 ;  /* 0x000be80e01007387 */ /* 0x000fe80000100a00 */
[----:B0-----:R-:W2:Y:S04]  /*3a2f0*/  LDL.LU R12, [R1+0xa0] ;  /* 0x0000a000010c7983 */ /* 0x001ea80000300800 */
[----:B------:R-:W2:Y:S04]  /*3a300*/  LDL.LU R13, [R1+0xa4] ;  /* 0x0000a400010d7983 */ /* 0x000ea80000300800 */
[----:B--2---:R0:W-:Y:S04]  /*3a310*/  STL.64 [R1+0x34e8], R12 ;  /* 0x0034e80c01007387 */ /* 0x0041e80000100a00 */
[----:B0-----:R-:W2:Y:S01]  /*3a320*/  LDL.LU R12, [R1+0x110] ;  /* 0x00011000010c7983 */ /* 0x001ea20000300800 */
[----:B------:R-:W-:-:S07]  /*3a330*/  IMAD.MOV.U32 R13, RZ, RZ, R29 ;  /* 0x000000ffff0d7224 */ /* 0x000fce00078e001d */
[----:B--2---:R-:W-:Y:S01]  /*3a340*/  HMMA.16816.F32.BF16 R12, R24, R12, R16 ;  /* 0x0000000c180c723c */ /* 0x004fe20000041810 */
[----:B------:R-:W2:Y:S04]  /*3a350*/  LDL.LU.64 R18, [R1+0x3548] ;  /* 0x0035480001127983 */ /* 0x000ea80000300a00 */
[----:B------:R-:W4:-:S15]  /*3a360*/  LDL.LU.64 R16, [R1+0x3540] ;  /* 0x0035400001107983 */ /* 0x000f1e0000300a00 */
[----:B------:R-:W-:-:S03]  /*3a370*/  NOP ;  /* 0x0000000000007918 */ /* 0x000fc60000000000 */
[----:B------:R2:W-:Y:S04]  /*3a380*/  STL.64 [R1+0xbd0], R12 ;  /* 0x000bd00c01007387 */ /* 0x0005e80000100a00 */
[----:B------:R-:W-:Y:S01]  /*3a390*/  STL [R1+0xbd8], R14 ;  /* 0x000bd80e01007387 */ /* 0x000fe20000100800 */
[----:B------:R-:W-:Y:S02]  /*3a3a0*/  IMAD.MOV.U32 R29, RZ, RZ, R15 ;  /* 0x000000ffff1d7224 */ /* 0x000fe400078e000f */
[----:B--2---:R-:W-:Y:S02]  /*3a3b0*/  IMAD.MOV.U32 R12, RZ, RZ, R19 ;  /* 0x000000ffff0c7224 */ /* 0x004fe400078e0013 */
[----:B------:R-:W-:-:S05]  /*3a3c0*/  IMAD.MOV.U32 R13, RZ, RZ, R18 ;  /* 0x000000ffff0d7224 */ /* 0x000fca00078e0012 */
[----:B------:R0:W-:Y:S04]  /*3a3d0*/  STL.64 [R1+0x3500], R12 ;  /* 0x0035000c01007387 */ /* 0x0001e80000100a00 */
[----:B0-----:R-:W4:Y:S04]  /*3a3e0*/  LDL.LU.64 R12, [R1+0xbc0] ;  /* 0x000bc000010c7983 */ /* 0x001f280000300a00 */
[----:B------:R-:W4:Y:S01]  /*3a3f0*/  LDL.LU.64 R14, [R1+0xbc8] ;  /* 0x000bc800010e7983 */ /* 0x000f220000300a00 */
[----:B---3--:R-:W-:Y:S03]  /*3a400*/  HMMA.16816.F32.BF16 R4, R24, R20, R4 ;  /* 0x000000141804723c */ /* 0x008fe60000041804 */
[----:B------:R-:W-:-:S15]  /*3a410*/  STL [R1+0x2250], R29 ;  /* 0x0022501d01007387 */ /* 0x000fde0000100800 */
[----:B------:R-:W-:-:S05]  /*3a420*/  NOP ;  /* 0x0000000000007918 */ /* 0x000fca0000000000 */
[----:B------:R-:W-:Y:S01]  /*3a430*/  STL.64 [R1+0xbb0], R4 ;  /* 0x000bb00401007387 */ /* 0x000fe20000100a00 */
[----:B----4-:R-:W-:Y:S07]  /*3a440*/  HMMA.16816.F32.BF16 R8, R24, R8, R12 ;  /* 0x000000081808723c */ /* 0x010fee000004180c */
[----:B------:R-:W-:Y:S02]  /*3a450*/  IMAD.MOV.U32 R12, RZ, RZ, R17 ;  /* 0x000000ffff0c7224 */ /* 0x000fe400078e0011 */
[----:B------:R-:W-:-:S14]  /*3a460*/  IMAD.MOV.U32 R13, RZ, RZ, R16 ;  /* 0x000000ffff0d7224 */ /* 0x000fdc00078e0010 */
[----:B------:R-:W-:Y:S04]  /*3a470*/  STL.64 [R1+0xbc0], R8 ;  /* 0x000bc00801007387 */ /* 0x000fe80000100a00 */
[----:B------:R-:W-:Y:S04]  /*3a480*/  STL.64 [R1+0xbc8], R10 ;  /* 0x000bc80a01007387 */ /* 0x000fe80000100a00 */
[----:B------:R-:W-:Y:S04]  /*3a490*/  STL [R1+0xbb8], R6 ;  /* 0x000bb80601007387 */ /* 0x000fe80000100800 */
[----:B------:R-:W2:Y:S04]  /*3a4a0*/  LDL.LU R16, [R1+0xe0] ;  /* 0x0000e00001107983 */ /* 0x000ea80000300800 */
[----:B------:R-:W2:Y:S04]  /*3a4b0*/  LDL.LU R17, [R1+0xe4] ;  /* 0x0000e40001117983 */ /* 0x000ea80000300800 */
[----:B------:R0:W-:Y:S04]  /*3a4c0*/  STL.64 [R1+0x3518], R12 ;  /* 0x0035180c01007387 */ /* 0x0001e80000100a00 */
[----:B0-----:R-:W3:Y:S04]  /*3a4d0*/  LDL.LU.64 R12, [R1+0xb90] ;  /* 0x000b9000010c7983 */ /* 0x001ee80000300a00 */
[----:B------:R-:W4:Y:S04]  /*3a4e0*/  LDL.LU.64 R14, [R1+0xb98] ;  /* 0x000b9800010e7983 */ /* 0x000f280000300a00 */
[----:B----4-:R-:W-:Y:S04]  /*3a4f0*/  STL.64 [R1+0x3538], R14 ;  /* 0x0035380e01007387 */ /* 0x010fe80000100a00 */
        /* <DEDUP_REMOVED lines=22> */
[----:B------:R-:W-:-:S03]  /*3a660*/  IMAD.MOV.U32 R29, RZ, RZ, R7 ;  /* 0x000000ffff1d7224 */ /* 0x000fc600078e0007 */
        /* <DEDUP_REMOVED lines=8> */
[----:B------:R-:W-:Y:S04]  /*3a6f0*/  STL [R1+0x2254], R29 ;  /* 0x0022541d01007387 */ /* 0x000fe80000100800 */
        /* <DEDUP_REMOVED lines=9> */
[----:B------:R-:W-:Y:S04]  /*3a790*/  STL [R1+0xb98], R14 ;  /* 0x000b980e01007387 */ /* 0x000fe80000100800 */
[----:B0-----:R-:W2:Y:S01]  /*3a7a0*/  LDL.LU.64 R12, [R1+0x3518] ;  /* 0x00351800010c7983 */ /* 0x001ea20000300a00 */
[----:B------:R-:W-:-:S03]  /*3a7b0*/  IMAD.MOV.U32 R29, RZ, RZ, R15 ;  /* 0x000000ffff1d7224 */ /* 0x000fc600078e000f */
[----:B---3--:R0:W-:Y:S04]  /*3a7c0*/  STL.64 [R1+0x3320], R18 ;  /* 0x0033201201007387 */ /* 0x0081e80000100a00 */
[----:B------:R-:W3:Y:S04]  /*3a7d0*/  LDL.LU.64 R16, [R1+0xb10] ;  /* 0x000b100001107983 */ /* 0x000ee80000300a00 */
[----:B0-----:R-:W3:Y:S04]  /*3a7e0*/  LDL.LU.64 R18, [R1+0xb18] ;  /* 0x000b180001127983 */ /* 0x001ee80000300a00 */
        /* <DEDUP_REMOVED lines=41> */
[----:B0-----:R-:W2:Y:S04]  /*3aa80*/  LDL.LU R10, [R1+0x3490] ;  /* 0x00349000010a7983 */ /* 0x001ea80000300800 */
[----:B------:R-:W3:Y:S04]  /*3aa90*/  LDL.LU.64 R8, [R1+0x3488] ;  /* 0x0034880001087983 */ /* 0x000ee80000300a00 */
[----:B----4-:R0:W-:Y:S04]  /*3aaa0*/  STL.64 [R1+0x33b8], R14 ;  /* 0x0033b80e01007387 */ /* 0x0101e80000100a00 */
[----:B------:R-:W0:Y:S01]  /*3aab0*/  LDL.LU R12, [R1+0x60] ;  /* 0x00006000010c7983 */ /* 0x000e220000300800 */
[----:B--2---:R-:W-:-:S07]  /*3aac0*/  IMAD.MOV.U32 R13, RZ, RZ, R10 ;  /* 0x000000ffff0d7224 */ /* 0x004fce00078e000a */
[C---:B0-----:R-:W-:Y:S01]  /*3aad0*/  HMMA.16816.F32.BF16 R12, R24.reuse, R12, R20 ;  /* 0x0000000c180c723c */ /* 0x041fe20000041814 */
[----:B------:R-:W2:Y:S05]  /*3aae0*/  LDL.LU.64 R20, [R1+0x3480] ;  /* 0x0034800001147983 */ /* 0x000eaa0000300a00 */
[----:B---3--:R-:W-:-:S15]  /*3aaf0*/  HMMA.16816.F32.BF16 R8, R24, R8, R16 ;  /* 0x000000081808723c */ /* 0x008fde0000041810 */
[----:B------:R-:W-:-:S02]  /*3ab00*/  NOP ;  /* 0x0000000000007918 */ /* 0x000fc40000000000 */
[----:B------:R-:W-:Y:S04]  /*3ab10*/  STL.64 [R1+0xb20], R12 ;  /* 0x000b200c01007387 */ /* 0x000fe80000100a00 */
[----:B------:R-:W-:Y:S04]  /*3ab20*/  STL.64 [R1+0xb28], R14 ;  /* 0x000b280e01007387 */ /* 0x000fe80000100a00 */
[----:B------:R-:W3:Y:S04]  /*3ab30*/  LDL R22, [R1+0x208] ;  /* 0x0002080001167983 */ /* 0x000ee80000100800 */
[----:B------:R-:W-:Y:S04]  /*3ab40*/  STL.64 [R1+0xb10], R8 ;  /* 0x000b100801007387 */ /* 0x000fe80000100a00 */
[----:B------:R0:W-:Y:S01]  /*3ab50*/  STL.64 [R1+0xb18], R10 ;  /* 0x000b180a01007387 */ /* 0x0001e20000100a00 */
[----:B--2---:R-:W-:-:S15]  /*3ab60*/  HMMA.16816.F32.BF16 R4, R24, R20, R4 ;  /* 0x000000141804723c */ /* 0x004fde0000041804 */
[----:B------:R-:W-:-:S08]  /*3ab70*/  NOP ;  /* 0x0000000000007918 */ /* 0x000fd00000000000 */
[----:B------:R1:W-:Y:S04]  /*3ab80*/  STL.64 [R1+0xb00], R4 ;  /* 0x000b000401007387 */ /* 0x0003e80000100a00 */
[----:B------:R-:W-:Y:S04]  /*3ab90*/  STL.64 [R1+0xb08], R6 ;  /* 0x000b080601007387 */ /* 0x000fe80000100a00 */
[----:B------:R-:W3:Y:S04]  /*3aba0*/  LDL R23, [R1+0x20c] ;  /* 0x00020c0001177983 */ /* 0x000ee80000100800 */
[----:B---3--:R-:W-:Y:S04]  /*3abb0*/  STL.64 [R1+0x3430], R22 ;  /* 0x0034301601007387 */ /* 0x008fe80000100a00 */
[----:B0-----:R-:W2:Y:S01]  /*3abc0*/  LDL.64 R10, [R1+0x1d8] ;  /* 0x0001d800010a7983 */ /* 0x001ea20000100a00 */
[----:B-1----:R-:W-:-:S02]  /*3abd0*/  IMAD.MOV.U32 R4, RZ, RZ, R0 ;  /* 0x000000ffff047224 */ /* 0x002fc400078e0000 */
[----:B------:R-:W-:Y:S01]  /*3abe0*/  IMAD.MOV.U32 R5, RZ, RZ, R2 ;  /* 0x000000ffff057224 */ /* 0x000fe200078e0002 */
[----:B--2---:R0:W-:Y:S04]  /*3abf0*/  STL.64 [R1+0x3400], R10 ;  /* 0x0034000a01007387 */ /* 0x0041e80000100a00 */
[----:B------:R-:W2:Y:S04]  /*3ac00*/  LDL.LU R8, [R1+0x660] ;  /* 0x0006600001087983 */ /* 0x000ea80000300800 */
[----:B------:R-:W2:Y:S04]  /*3ac10*/  LDL.LU R9, [R1+0x664] ;  /* 0x0006640001097983 */ /* 0x000ea80000300800 */
[----:B0-----:R-:W3:Y:S04]  /*3ac20*/  LDL.LU R10, [R1+0x668] ;  /* 0x00066800010a7983 */ /* 0x001ee80000300800 */
[----:B------:R-:W3:Y:S04]  /*3ac30*/  LDL.LU R11, [R1+0x66c] ;  /* 0x00066c00010b7983 */ /* 0x000ee80000300800 */
[----:B------:R-:W4:Y:S04]  /*3ac40*/  LDL.LU R0, [R1+0x347c] ;  /* 0x00347c0001007983 */ /* 0x000f280000300800 */
[----:B------:R-:W4:Y:S04]  /*3ac50*/  LDL.LU R2, [R1+0x3478] ;  /* 0x0034780001027983 */ /* 0x000f280000300800 */
[----:B------:R0:W-:Y:S02]  /*3ac60*/  STL.64 [R1+0x3458], R4 ;  /* 0x0034580401007387 */ /* 0x0001e40000100a00 */
[----:B0-----:R-:W-:-:S02]  /*3ac70*/  IMAD.MOV.U32 R4, RZ, RZ, R3 ;  /* 0x000000ffff047224 */ /* 0x001fc400078e0003 */
[----:B------:R-:W-:Y:S01]  /*3ac80*/  IMAD.MOV.U32 R5, RZ, RZ, R28 ;  /* 0x000000ffff057224 */ /* 0x000fe200078e001c */
[----:B------:R-:W4:Y:S04]  /*3ac90*/  LDL.LU R3, [R1+0x3474] ;  /* 0x0034740001037983 */ /* 0x000f280000300800 */
[----:B------:R-:W4:Y:S04]  /*3aca0*/  LDL.LU R28, [R1+0x3470] ;  /* 0x00347000011c7983 */ /* 0x000f280000300800 */
[----:B------:R-:W2:Y:S04]  /*3acb0*/  LDL.LU R20, [R1+0x1210] ;  /* 0x0012100001147983 */ /* 0x000ea80000300800 */
[----:B------:R-:W2:Y:S04]  /*3acc0*/  LDL.LU R21, [R1+0x1214] ;  /* 0x0012140001157983 */ /* 0x000ea80000300800 */
[----:B------:R-:W3:Y:S04]  /*3acd0*/  LDL.LU R22, [R1+0x1218] ;  /* 0x0012180001167983 */ /* 0x000ee80000300800 */
[----:B------:R-:W3:Y:S04]  /*3ace0*/  LDL.LU R23, [R1+0x121c] ;  /* 0x00121c0001177983 */ /* 0x000ee80000300800 */
[----:B---3--:R-:W-:Y:S04]  /*3acf0*/  STL.64 [R1+0x3450], R22 ;  /* 0x0034501601007387 */ /* 0x008fe80000100a00 */
[----:B--2---:R-:W-:Y:S04]  /*3ad00*/  STL.64 [R1+0x3448], R20 ;  /* 0x0034481401007387 */ /* 0x004fe80000100a00 */
[----:B------:R-:W-:Y:S04]  /*3ad10*/  STL.64 [R1+0x3410], R10 ;  /* 0x0034100a01007387 */ /* 0x000fe80000100a00 */
[----:B------:R0:W-:Y:S04]  /*3ad20*/  STL.64 [R1+0x3408], R8 ;  /* 0x0034080801007387 */ /* 0x0001e80000100a00 */
[----:B0-----:R-:W2:Y:S04]  /*3ad30*/  LDL.LU R8, [R1+0x670] ;  /* 0x0006700001087983 */ /* 0x001ea80000300800 */
[----:B------:R-:W2:Y:S04]  /*3ad40*/  LDL.LU R9, [R1+0x674] ;  /* 0x0006740001097983 */ /* 0x000ea80000300800 */
[----:B------:R-:W3:Y:S04]  /*3ad50*/  LDL.LU R10, [R1+0x678] ;  /* 0x00067800010a7983 */ /* 0x000ee80000300800 */
[----:B------:R-:W3:Y:S04]  /*3ad60*/  LDL.LU R11, [R1+0x67c] ;  /* 0x00067c00010b7983 */ /* 0x000ee80000300800 */
[----:B------:R-:W4:Y:S04]  /*3ad70*/  LDL.LU.64 R20, [R1+0xa50] ;  /* 0x000a500001147983 */ /* 0x000f280000300a00 */
[----:B------:R-:W2:Y:S04]  /*3ad80*/  LDL.LU.64 R22, [R1+0xa58] ;  /* 0x000a580001167983 */ /* 0x000ea80000300a00 */
[----:B--2---:R-:W-:Y:S04]  /*3ad90*/  STL.64 [R1+0x3468], R22 ;  /* 0x0034681601007387 */ /* 0x004fe80000100a00 */
[----:B----4-:R0:W-:Y:S04]  /*3ada0*/  STL.64 [R1+0x3460], R20 ;  /* 0x0034601401007387 */ /* 0x0101e80000100a00 */
[----:B0-----:R-:W2:Y:S04]  /*3adb0*/  LDL.LU.64 R20, [R1+0xaf0] ;  /* 0x000af00001147983 */ /* 0x001ea80000300a00 */
[----:B------:R-:W2:Y:S04]  /*3adc0*/  LDL.LU.64 R22, [R1+0xaf8] ;  /* 0x000af80001167983 */ /* 0x000ea80000300a00 */
[----:B---3--:R-:W-:Y:S04]  /*3add0*/  STL.64 [R1+0x3428], R10 ;  /* 0x0034280a01007387 */ /* 0x008fe80000100a00 */
[----:B------:R0:W-:Y:S01]  /*3ade0*/  STL.64 [R1+0x3420], R8 ;  /* 0x0034200801007387 */ /* 0x0001e20000100a00 */
[----:B------:R-:W-:-:S02]  /*3adf0*/  IMAD.MOV.U32 R12, RZ, RZ, R28 ;  /* 0x000000ffff0c7224 */ /* 0x000fc400078e001c */
[----:B------:R-:W-:Y:S01]  /*3ae00*/  IMAD.MOV.U32 R13, RZ, RZ, R3 ;  /* 0x000000ffff0d7224 */ /* 0x000fe200078e0003 */
[----:B0-----:R-:W3:Y:S04]  /*3ae10*/  LDL.LU R8, [R1+0x11f0] ;  /* 0x0011f00001087983 */ /* 0x001ee80000300800 */
[----:B------:R-:W3:Y:S04]  /*3ae20*/  LDL.LU R9, [R1+0x11f4] ;  /* 0x0011f40001097983 */ /* 0x000ee80000300800 */
[----:B------:R-:W3:Y:S04]  /*3ae30*/  LDL.LU R10, [R1+0x11f8] ;  /* 0x0011f800010a7983 */ /* 0x000ee80000300800 */
[----:B------:R-:W3:Y:S04]  /*3ae40*/  LDL.LU R11, [R1+0x11fc] ;  /* 0x0011fc00010b7983 */ /* 0x000ee80000300800 */
[----:B------:R-:W4:Y:S01]  /*3ae50*/  LDL.64 R18, [R1+0x1b8] ;  /* 0x0001b80001127983 */ /* 0x000f220000100a00 */
[----:B--2---:R-:W-:Y:S03]  /*3ae60*/  HMMA.16816.F32.BF16 R4, R24, R4, R20 ;  /* 0x000000041804723c */ /* 0x004fe60000041814 */
[----:B------:R-:W2:Y:S04]  /*3ae70*/  LDL.LU.64 R22, [R1+0x3468] ;  /* 0x0034680001167983 */ /* 0x000ea80000300a00 */
[----:B------:R-:W2:-:S15]  /*3ae80*/  LDL.LU.64 R20, [R1+0x3460] ;  /* 0x0034600001147983 */ /* 0x000e9e0000300a00 */
[----:B------:R-:W-:-:S02]  /*3ae90*/  NOP ;  /* 0x0000000000007918 */ /* 0x000fc40000000000 */
[----:B------:R-:W-:Y:S02]  /*3aea0*/  IMAD.MOV.U32 R28, RZ, RZ, R4 ;  /* 0x000000ffff1c7224 */ /* 0x000fe400078e0004 */
[----:B------:R-:W-:Y:S02]  /*3aeb0*/  IMAD.MOV.U32 R3, RZ, RZ, R5 ;  /* 0x000000ffff037224 */ /* 0x000fe400078e0005 */
[----:B------:R-:W2:Y:S01]  /*3aec0*/  LDL.LU.64 R4, [R1+0x3458] ;  /* 0x0034580001047983 */ /* 0x000ea20000300a00 */
[----:B------:R-:W-:Y:S02]  /*3aed0*/  IMAD.MOV.U32 R15, RZ, RZ, R0 ;  /* 0x000000ffff0f7224 */ /* 0x000fe400078e0000 */
[----:B------:R-:W-:Y:S02]  /*3aee0*/  IMAD.MOV.U32 R14, RZ, RZ, R2 ;  /* 0x000000ffff0e7224 */ /* 0x000fe400078e0002 */
[----:B------:R-:W-:Y:S02]  /*3aef0*/  IMAD.MOV.U32 R0, RZ, RZ, R7 ;  /* 0x000000ffff007224 */ /* 0x000fe400078e0007 */
[----:B------:R-:W-:-:S03]  /*3af00*/  IMAD.MOV.U32 R2, RZ, RZ, R6 ;  /* 0x000000ffff027224 */ /* 0x000fc600078e0006 */
[----:B------:R-:W-:Y:S04]  /*3af10*/  STL [R1+0x2268], R0 ;  /* 0x0022680001007387 */ /* 0x000fe80000100800 */
[----:B------:R-:W-:Y:S04]  /*3af20*/  STL [R1+0x2264], R2 ;  /* 0x0022640201007387 */ /* 0x000fe80000100800 */
[----:B------:R-:W-:Y:S04]  /*3af30*/  STL [R1+0x2260], R3 ;  /* 0x0022600301007387 */ /* 0x000fe80000100800 */
[----:B------:R-:W-:Y:S01]  /*3af40*/  STL [R1+0x2258], R28 ;  /* 0x0022581c01007387 */ /* 0x000fe20000100800 */
[----:B--2---:R-:W-:Y:S03]  /*3af50*/  HMMA.16816.F32.BF16 R24, R24, R4, R20 ;  /* 0x000000041818723c */ /* 0x004fe60000041814 */
[----:B------:R-:W2:Y:S04]  /*3af60*/  LDL.LU.64 R22, [R1+0x3450] ;  /* 0x0034500001167983 */ /* 0x000ea80000300a00 */
[----:B------:R-:W2:Y:S04]  /*3af70*/  LDL.LU.64 R20, [R1+0x3448] ;  /* 0x0034480001147983 */ /* 0x000ea80000300a00 */
[----:B------:R-:W2:Y:S04]  /*3af80*/  LDL.LU.64 R6, [R1+0x3440] ;  /* 0x0034400001067983 */ /* 0x000ea80000300a00 */
[----:B------:R-:W2:Y:S08]  /*3af90*/  LDL.LU.64 R4, [R1+0x3438] ;  /* 0x0034380001047983 */ /* 0x000eb00000300a00 */
[----:B------:R0:W-:Y:S04]  /*3afa0*/  STL.64 [R1+0x2090], R26 ;  /* 0x0020901a01007387 */ /* 0x0001e80000100a00 */
[----:B------:R2:W-:Y:S04]  /*3afb0*/  STL.64 [R1+0x2088], R24 ;  /* 0x0020881801007387 */ /* 0x0005e80000100a00 */
[----:B0-----:R-:W2:Y:S04]  /*3afc0*/  LDL R26, [R1+0x218] ;  /* 0x00021800011a7983 */ /* 0x001ea80000100800 */
[----:B------:R-:W2:Y:S02]  /*3afd0*/  LDL R27, [R1+0x21c] ;  /* 0x00021c00011b7983 */ /* 0x000ea40000100800 */
[----:B--2---:R-:W-:Y:S02]  /*3afe0*/  HMMA.16816.F32.BF16 R24, R4, R26, R20 ;  /* 0x0000001a0418723c */ /* 0x004fe40000041814 */
[----:B------:R-:W3:-:S15]  /*3aff0*/  LDL.LU.64 R22, [R1+0x3430] ;  /* 0x0034300001167983 */ /* 0x000ede0000300a00 */
[----:B------:R-:W-:-:S06]  /*3b000*/  NOP ;  /* 0x0000000000007918 */ /* 0x000fcc0000000000 */
[----:B------:R-:W-:Y:S04]  /*3b010*/  STL.64 [R1+0x1210], R24 ;  /* 0x0012101801007387 */ /* 0x000fe80000100a00 */
[----:B------:R0:W-:Y:S04]  /*3b020*/  STL.64 [R1+0x1218], R26 ;  /* 0x0012181a01007387 */ /* 0x0001e80000100a00 */
[----:B0-----:R-:W2:Y:S04]  /*3b030*/  LDL.LU R26, [R1+0x38] ;  /* 0x00003800011a7983 */ /* 0x001ea80000300800 */
[----:B------:R-:W2:Y:S01]  /*3b040*/  LDL.LU R27, [R1+0x3c] ;  /* 0x00003c00011b7983 */ /* 0x000ea20000300800 */
[C---:B---3--:R-:W-:Y:S03]  /*3b050*/  HMMA.16816.F32.BF16 R20, R4.reuse, R22, R8 ;  /* 0x000000160414723c */ /* 0x048fe60000041808 */
[----:B--2---:R0:W-:Y:S04]  /*3b060*/  STL.64 [R1+0x3328], R26 ;  /* 0x0033281a01007387 */ /* 0x0041e80000100a00 */
[----:B0-----:R-:W2:Y:S04]  /*3b070*/  LDL R26, [R1+0x1c8] ;  /* 0x0001c800011a7983 */ /* 0x001ea80000100800 */
[----:B------:R-:W2:Y:S04]  /*3b080*/  LDL R27, [R1+0x1cc] ;  /* 0x0001cc00011b7983 */ /* 0x000ea80000100800 */
[----:B------:R-:W3:Y:S04]  /*3b090*/  LDL.LU.64 R10, [R1+0x3428] ;  /* 0x00342800010a7983 */ /* 0x000ee80000300a00 */
[----:B------:R-:W3:Y:S04]  /*3b0a0*/  LDL.LU.64 R8, [R1+0x3420] ;  /* 0x0034200001087983 */ /* 0x000ee80000300a00 */
[----:B------:R-:W-:Y:S04]  /*3b0b0*/  STL.64 [R1+0x1200], R20 ;  /* 0x0012001401007387 */ /* 0x000fe80000100a00 */
[----:B------:R0:W-:Y:S04]  /*3b0c0*/  STL.64 [R1+0x1208], R22 ;  /* 0x0012081601007387 */ /* 0x0001e80000100a00 */
[----:B0-----:R-:W3:Y:S02]  /*3b0d0*/  LDL.LU.64 R22, [R1+0x3418] ;  /* 0x0034180001167983 */ /* 0x001ee40000300a00 */
[----:B---3--:R-:W-:-:S15]  /*3b0e0*/  HMMA.16816.F32.BF16 R8, R4, R22, R8 ;  /* 0x000000160408723c */ /* 0x008fde0000041808 */
[----:B------:R-:W-:-:S08]  /*3b0f0*/  NOP ;  /* 0x0000000000007918 */ /* 0x000fd00000000000 */
[----:B------:R-:W-:Y:S04]  /*3b100*/  STL.64 [R1+0x11e0], R8 ;  /* 0x0011e00801007387 */ /* 0x000fe80000100a00 */
[----:B------:R0:W-:Y:S04]  /*3b110*/  STL.64 [R1+0x11e8], R10 ;  /* 0x0011e80a01007387 */ /* 0x0001e80000100a00 */
[----:B0-----:R-:W3:Y:S04]  /*3b120*/  LDL.LU.64 R10, [R1+0x3410] ;  /* 0x00341000010a7983 */ /* 0x001ee80000300a00 */
[----:B------:R-:W3:Y:S04]  /*3b130*/  LDL.LU.64 R8, [R1+0x3408] ;  /* 0x0034080001087983 */ /* 0x000ee80000300a00 */
[----:B------:R-:W-:Y:S04]  /*3b140*/  STL [R1+0x31dc], R22 ;  /* 0x0031dc1601007387 */ /* 0x000fe80000100800 */
[----:B------:R0:W-:Y:S04]  /*3b150*/  STL [R1+0x31d8], R23 ;  /* 0x0031d81701007387 */ /* 0x0001e80000100800 */
[----:B0-----:R-:W3:Y:S02]  /*3b160*/  LDL.64 R22, [R1+0x1e8] ;  /* 0x0001e80001167983 */ /* 0x001ee40000100a00 */
[----:B---3--:R-:W-:Y:S06]  /*3b170*/  HMMA.16816.F32.BF16 R8, R4, R22, R8 ;  /* 0x000000160408723c */ /* 0x008fec0000041808 */
[----:B------:R-:W-:-:S15]  /*3b180*/  IMAD.MOV.U32 R21, RZ, RZ, R23 ;  /* 0x000000ffff157224 */ /* 0x000fde00078e0017 */
[----:B------:R-:W-:-:S02]  /*3b190*/  NOP ;  /* 0x0000000000007918 */ /* 0x000fc40000000000 */
[----:B------:R-:W-:Y:S04]  /*3b1a0*/  STL.64 [R1+0x11d0], R8 ;  /* 0x0011d00801007387 */ /* 0x000fe80000100a00 */
[----:B------:R0:W-:Y:S04]  /*3b1b0*/  STL.64 [R1+0x11d8], R10 ;  /* 0x0011d80a01007387 */ /* 0x0001e80000100a00 */
[----:B0-----:R-:W3:Y:S04]  /*3b1c0*/  LDL.LU.64 R10, [R1+0x3400] ;  /* 0x00340000010a7983 */ /* 0x001ee80000300a00 */
[----:B------:R0:W-:Y:S04]  /*3b1d0*/  STL [R1+0x31e0], R21 ;  /* 0x0031e01501007387 */ /* 0x0001e80000100800 */
[----:B------:R-:W3:Y:S04]  /*3b1e0*/  LDL.LU R20, [R1+0x650] ;  /* 0x0006500001147983 */ /* 0x000ee80000300800 */
[----:B0-----:R-:W3:Y:S04]  /*3b1f0*/  LDL.LU R21, [R1+0x654] ;  /* 0x0006540001157983 */ /* 0x001ee80000300800 */
[----:B------:R-:W3:Y:S04]  /*3b200*/  LDL.LU R22, [R1+0x658] ;  /* 0x0006580001167983 */ /* 0x000ee80000300800 */
[----:B------:R-:W3:Y:S02]  /*3b210*/  LDL.LU R23, [R1+0x65c] ;  /* 0x00065c0001177983 */ /* 0x000ee40000300800 */
[----:B---3--:R-:W-:-:S15]  /*3b220*/  HMMA.16816.F32.BF16 R20, R4, R10, R20 ;  /* 0x0000000a0414723c */ /* 0x008fde0000041814 */
[----:B------:R-:W-:-:S08]  /*3b230*/  NOP ;  /* 0x0000000000007918 */ /* 0x000fd00000000000 */
[----:B------:R-:W-:Y:S04]  /*3b240*/  STL.64 [R1+0x11c0], R20 ;  /* 0x0011c01401007387 */ /* 0x000fe80000100a00 */
[----:B------:R0:W-:Y:S02]  /*3b250*/  STL.64 [R1+0x11c8], R22 ;  /* 0x0011c81601007387 */ /* 0x0001e40000100a00 */
[----:B0-----:R-:W-:Y:S02]  /*3b260*/  IMAD.MOV.U32 R23, RZ, RZ, R11 ;  /* 0x000000ffff177224 */ /* 0x001fe400078e000b */
[----:B------:R-:W3:Y:S01]  /*3b270*/  LDL.LU R11, [R1+0x33f8] ;  /* 0x0033f800010b7983 */ /* 0x000ee20000300800 */
[----:B------:R-:W-:-:S03]  /*3b280*/  IMAD.MOV.U32 R22, RZ, RZ, R10 ;  /* 0x000000ffff167224 */ /* 0x000fc600078e000a */
[----:B------:R-:W-:Y:S04]  /*3b290*/  STL [R1+0x31e8], R23 ;  /* 0x0031e81701007387 */ /* 0x000fe80000100800 */
[----:B------:R0:W-:Y:S04]  /*3b2a0*/  STL [R1+0x31e4], R22 ;  /* 0x0031e41601007387 */ /* 0x0001e80000100800 */
[----:B------:R-:W2:Y:S04]  /*3b2b0*/  LDL.LU R20, [R1+0x11b0] ;  /* 0x0011b00001147983 */ /* 0x000ea80000300800 */
[----:B------:R-:W2:Y:S04]  /*3b2c0*/  LDL.LU R21, [R1+0x11b4] ;  /* 0x0011b40001157983 */ /* 0x000ea80000300800 */
[----:B0-----:R-:W2:Y:S04]  /*3b2d0*/  LDL.LU R22, [R1+0x11b8] ;  /* 0x0011b80001167983 */ /* 0x001ea80000300800 */
[----:B------:R-:W2:Y:S04]  /*3b2e0*/  LDL.LU R23, [R1+0x11bc] ;  /* 0x0011bc0001177983 */ /* 0x000ea80000300800 */
[----:B---3--:R-:W0:Y:S01]  /*3b2f0*/  LDSM.16.MT88.4 R8, [R11+UR6+0x9080] ;  /* 0x009080060b08783b */ /* 0x008e220008004200 */
[C---:B--2---:R-:W-:Y:S03]  /*3b300*/  HMMA.16816.F32.BF16 R24, R4.reuse, R26, R20 ;  /* 0x0000001a0418723c */ /* 0x044fe60000041814 */
[----:B0-----:R-:W-:Y:S04]  /*3b310*/  STL.64 [R1+0x3210], R10 ;  /* 0x0032100a01007387 */ /* 0x001fe80000100a00 */
[----:B------:R4:W-:Y:S02]  /*3b320*/  STL.64 [R1+0x3208], R8 ;  /* 0x0032080801007387 */ /* 0x0009e40000100a00 */
[----:B----4-:R-:W-:-:S14]  /*3b330*/  HMMA.16816.F32.BF16 R8, R4, R18, R12 ;  /* 0x000000120408723c */ /* 0x010fdc000004180c */
[----:B------:R-:W-:Y:S04]  /*3b340*/  STL.64 [R1+0x11b0], R24 ;  /* 0x0011b01801007387 */ /* 0x000fe80000100a00 */
[----:B------:R-:W-:Y:S01]  /*3b350*/  STL.64 [R1+0x11b8], R26 ;  /* 0x0011b81a01007387 */ /* 0x000fe20000100a00 */
[----:B------:R-:W-:Y:S02]  /*3b360*/  IMAD.MOV.U32 R22, RZ, RZ, R18 ;  /* 0x000000ffff167224 */ /* 0x000fe400078e0012 */
[----:B------:R-:W-:Y:S02]  /*3b370*/  IMAD.MOV.U32 R21, RZ, RZ, R19 ;  /* 0x000000ffff157224 */ /* 0x000fe400078e0013 */
[----:B------:R-:W-:Y:S04]  /*3b380*/  STL.64 [R1+0x11a0], R8 ;  /* 0x0011a00801007387 */ /* 0x000fe80000100a00 */
[----:B------:R-:W-:Y:S04]  /*3b390*/  STL.64 [R1+0x11a8], R10 ;  /* 0x0011a80a01007387 */ /* 0x000fe80000100a00 */
[----:B------:R-:W2:Y:S04]  /*3b3a0*/  LDL R18, [R1+0xf8] ;  /* 0x0000f80001127983 */ /* 0x000ea80000100800 */
[----:B------:R-:W2:Y:S04]  /*3b3b0*/  LDL R19, [R1+0xfc] ;  /* 0x0000fc0001137983 */ /* 0x000ea80000100800 */
[----:B--2---:R0:W-:Y:S04]  /*3b3c0*/  STL.64 [R1+0x3330], R18 ;  /* 0x0033301201007387 */ /* 0x0041e80000100a00 */
[----:B------:R-:W2:Y:S04]  /*3b3d0*/  LDL.LU R16, [R1+0x1100] ;  /* 0x0011000001107983 */ /* 0x000ea80000300800 */
[----:B------:R-:W2:Y:S04]  /*3b3e0*/  LDL.LU R17, [R1+0x1104] ;  /* 0x0011040001117983 */ /* 0x000ea80000300800 */
[----:B0-----:R-:W3:Y:S04]  /*3b3f0*/  LDL.LU R18, [R1+0x1108] ;  /* 0x0011080001127983 */ /* 0x001ee80000300800 */
[----:B------:R-:W3:Y:S04]  /*3b400*/  LDL.LU R19, [R1+0x110c] ;  /* 0x00110c0001137983 */ /* 0x000ee80000300800 */
[----:B---3--:R0:W-:Y:S04]  /*3b410*/  STL.64 [R1+0x3340], R18 ;  /* 0x0033401201007387 */ /* 0x0081e80000100a00 */
[----:B--2---:R-:W-:Y:S04]  /*3b420*/  STL.64 [R1+0x3338], R16 ;  /* 0x0033381001007387 */ /* 0x004fe80000100a00 */
[----:B0-----:R-:W2:Y:S04]  /*3b430*/  LDL R18, [R1+0x128] ;  /* 0x0001280001127983 */ /* 0x001ea80000100800 */
[----:B------:R-:W2:Y:S04]  /*3b440*/  LDL R19, [R1+0x12c] ;  /* 0x00012c0001137983 */ /* 0x000ea80000100800 */
[----:B--2---:R-:W-:Y:S04]  /*3b450*/  STL.64 [R1+0x3350], R18 ;  /* 0x0033501201007387 */ /* 0x004fe80000100a00 */
[----:B------:R-:W2:Y:S04]  /*3b460*/  LDL.64 R26, [R1+0x118] ;  /* 0x00011800011a7983 */ /* 0x000ea80000100a00 */
[----:B--2---:R0:W-:Y:S04]  /*3b470*/  STL.64 [R1+0x3348], R26 ;  /* 0x0033481a01007387 */ /* 0x0041e80000100a00 */
[----:B------:R-:W2:Y:S04]  /*3b480*/  LDL.LU R24, [R1+0x1110] ;  /* 0x0011100001187983 */ /* 0x000ea80000300800 */
[----:B------:R-:W2:Y:S04]  /*3b490*/  LDL.LU R25, [R1+0x1114] ;  /* 0x0011140001197983 */ /* 0x000ea80000300800 */
[----:B0-----:R-:W3:Y:S04]  /*3b4a0*/  LDL.LU R26, [R1+0x1118] ;  /* 0x00111800011a7983 */ /* 0x001ee80000300800 */
[----:B------:R-:W3:Y:S04]  /*3b4b0*/  LDL.LU R27, [R1+0x111c] ;  /* 0x00111c00011b7983 */ /* 0x000ee80000300800 */
[----:B---3--:R-:W-:Y:S04]  /*3b4c0*/  STL.64 [R1+0x3360], R26 ;  /* 0x0033601a01007387 */ /* 0x008fe80000100a00 */
[----:B--2---:R-:W-:Y:S04]  /*3b4d0*/  STL.64 [R1+0x3358], R24 ;  /* 0x0033581801007387 */ /* 0x004fe80000100a00 */
[----:B------:R-:W2:Y:S04]  /*3b4e0*/  LDL R18, [R1+0x138] ;  /* 0x0001380001127983 */ /* 0x000ea80000100800 */
[----:B------:R-:W2:Y:S04]  /*3b4f0*/  LDL R19, [R1+0x13c] ;  /* 0x00013c0001137983 */ /* 0x000ea80000100800 */
[----:B--2---:R0:W-:Y:S04]  /*3b500*/  STL.64 [R1+0x3368], R18 ;  /* 0x0033681201007387 */ /* 0x0041e80000100a00 */
[----:B0-----:R-:W2:Y:S04]  /*3b510*/  LDL.64 R18, [R1+0x148] ;  /* 0x0001480001127983 */ /* 0x001ea80000100a00 */
[----:B--2---:R0:W-:Y:S04]  /*3b520*/  STL.64 [R1+0x3380], R18 ;  /* 0x0033801201007387 */ /* 0x0041e80000100a00 */
[----:B------:R-:W2:Y:S04]  /*3b530*/  LDL.LU R24, [R1+0x1120] ;  /* 0x0011200001187983 */ /* 0x000ea80000300800 */
[----:B------:R-:W2:Y:S04]  /*3b540*/  LDL.LU R25, [R1+0x1124] ;  /* 0x0011240001197983 */ /* 0x000ea80000300800 */
[----:B------:R-:W3:Y:S04]  /*3b550*/  LDL.LU R26, [R1+0x1128] ;  /* 0x00112800011a7983 */ /* 0x000ee80000300800 */
[----:B------:R-:W3:Y:S04]  /*3b560*/  LDL.LU R27, [R1+0x112c] ;  /* 0x00112c00011b7983 */ /* 0x000ee80000300800 */
[----:B0-----:R-:W4:Y:S04]  /*3b570*/  LDL R18, [R1+0x158] ;  /* 0x0001580001127983 */ /* 0x001f280000100800 */
[----:B------:R-:W4:Y:S04]  /*3b580*/  LDL R19, [R1+0x15c] ;  /* 0x00015c0001137983 */ /* 0x000f280000100800 */
[----:B------:R-:W2:Y:S04]  /*3b590*/  LDL.LU R12, [R1+0x1160] ;  /* 0x00116000010c7983 */ /* 0x000ea80000300800 */
[----:B------:R-:W2:Y:S04]  /*3b5a0*/  LDL.LU R13, [R1+0x1164] ;  /* 0x00116400010d7983 */ /* 0x000ea80000300800 */
[----:B------:R-:W3:Y:S04]  /*3b5b0*/  LDL.LU R14, [R1+0x1168] ;  /* 0x00116800010e7983 */ /* 0x000ee80000300800 */
[----:B------:R-:W3:Y:S04]  /*3b5c0*/  LDL.LU R15, [R1+0x116c] ;  /* 0x00116c00010f7983 */ /* 0x000ee80000300800 */
[----:B---3--:R0:W-:Y:S04]  /*3b5d0*/  STL.64 [R1+0x33c8], R14 ;  /* 0x0033c80e01007387 */ /* 0x0081e80000100a00 */
[----:B--2---:R-:W-:Y:S04]  /*3b5e0*/  STL.64 [R1+0x33c0], R12 ;  /* 0x0033c00c01007387 */ /* 0x004fe80000100a00 */
[----:B0-----:R-:W2:Y:S04]  /*3b5f0*/  LDL R14, [R1+0x188] ;  /* 0x00018800010e7983 */ /* 0x001ea80000100800 */
[----:B------:R-:W2:Y:S04]  /*3b600*/  LDL R15, [R1+0x18c] ;  /* 0x00018c00010f7983 */ /* 0x000ea80000100800 */
[----:B--2---:R0:W-:Y:S04]  /*3b610*/  STL.64 [R1+0x33d8], R14 ;  /* 0x0033d80e01007387 */ /* 0x0041e80000100a00 */
[----:B0-----:R-:W2:Y:S04]  /*3b620*/  LDL.64 R14, [R1+0x198] ;  /* 0x00019800010e7983 */ /* 0x001ea80000100a00 */
[----:B--2---:R0:W-:Y:S04]  /*3b630*/  STL.64 [R1+0x33e0], R14 ;  /* 0x0033e00e01007387 */ /* 0x0041e80000100a00 */
[----:B0-----:R-:W2:Y:S04]  /*3b640*/  LDL R14, [R1+0x1a8] ;  /* 0x0001a800010e7983 */ /* 0x001ea80000100800 */
[----:B------:R-:W2:Y:S04]  /*3b650*/  LDL R15, [R1+0x1ac] ;  /* 0x0001ac00010f7983 */ /* 0x000ea80000100800 */
[----:B----4-:R0:W-:Y:S04]  /*3b660*/  STL.64 [R1+0x3398], R18 ;  /* 0x0033981201007387 */ /* 0x0101e80000100a00 */
[----:B0-----:R-:W3:Y:S04]  /*3b670*/  LDL.64 R18, [R1+0x168] ;  /* 0x0001680001127983 */ /* 0x001ee80000100a00 */
[----:B---3--:R0:W-:Y:S04]  /*3b680*/  STL.64 [R1+0x33b0], R18 ;  /* 0x0033b01201007387 */ /* 0x0081e80000100a00 */
[----:B0-----:R-:W3:Y:S04]  /*3b690*/  LDL.64 R18, [R1+0x178] ;  /* 0x0001780001127983 */ /* 0x001ee80000100a00 */
[----:B---3--:R0:W-:Y:S04]  /*3b6a0*/  STL.64 [R1+0x33d0], R18 ;  /* 0x0033d01201007387 */ /* 0x0081e80000100a00 */
[----:B------:R-:W3:Y:S04]  /*3b6b0*/  LDL.LU R16, [R1+0x1170] ;  /* 0x0011700001107983 */ /* 0x000ee80000300800 */
[----:B------:R-:W3:Y:S04]  /*3b6c0*/  LDL.LU R17, [R1+0x1174] ;  /* 0x0011740001117983 */ /* 0x000ee80000300800 */
[----:B0-----:R-:W4:Y:S04]  /*3b6d0*/  LDL.LU R18, [R1+0x1178] ;  /* 0x0011780001127983 */ /* 0x001f280000300800 */
[----:B------:R-:W4:Y:S04]  /*3b6e0*/  LDL.LU R19, [R1+0x117c] ;  /* 0x00117c0001137983 */ /* 0x000f280000300800 */
[----:B----4-:R-:W-:Y:S04]  /*3b6f0*/  STL.64 [R1+0x33f0], R18 ;  /* 0x0033f01201007387 */ /* 0x010fe80000100a00 */
[----:B---3--:R0:W-:Y:S04]  /*3b700*/  STL.64 [R1+0x33e8], R16 ;  /* 0x0033e81001007387 */ /* 0x0081e80000100a00 */
[----:B0-----:R-:W2:Y:S04]  /*3b710*/  LDL.LU R16, [R1+0x1190] ;  /* 0x0011900001107983 */ /* 0x001ea80000300800 */
[----:B------:R-:W2:Y:S04]  /*3b720*/  LDL.LU R17, [R1+0x1194] ;  /* 0x0011940001117983 */ /* 0x000ea80000300800 */
[----:B------:R-:W2:Y:S04]  /*3b730*/  LDL.LU R18, [R1+0x1198] ;  /* 0x0011980001127983 */ /* 0x000ea80000300800 */
[----:B------:R-:W2:Y:S04]  /*3b740*/  LDL.LU R19, [R1+0x119c] ;  /* 0x00119c0001137983 */ /* 0x000ea80000300800 */
[----:B------:R-:W-:Y:S04]  /*3b750*/  STL.64 [R1+0x3378], R26 ;  /* 0x0033781a01007387 */ /* 0x000fe80000100a00 */
[----:B------:R0:W-:Y:S04]  /*3b760*/  STL.64 [R1+0x3370], R24 ;  /* 0x0033701801007387 */ /* 0x0001e80000100a00 */
[----:B0-----:R-:W3:Y:S04]  /*3b770*/  LDL.LU R24, [R1+0x1130] ;  /* 0x0011300001187983 */ /* 0x001ee80000300800 */
[----:B------:R-:W3:Y:S04]  /*3b780*/  LDL.LU R25, [R1+0x1134] ;  /* 0x0011340001197983 */ /* 0x000ee80000300800 */
[----:B------:R-:W4:Y:S04]  /*3b790*/  LDL.LU R26, [R1+0x1138] ;  /* 0x00113800011a7983 */ /* 0x000f280000300800 */
[----:B------:R-:W4:Y:S04]  /*3b7a0*/  LDL.LU R27, [R1+0x113c] ;  /* 0x00113c00011b7983 */ /* 0x000f280000300800 */
[----:B----4-:R-:W-:Y:S04]  /*3b7b0*/  STL.64 [R1+0x3390], R26 ;  /* 0x0033901a01007387 */ /* 0x010fe80000100a00 */
[----:B---3--:R0:W-:Y:S04]  /*3b7c0*/  STL.64 [R1+0x3388], R24 ;  /* 0x0033881801007387 */ /* 0x0081e80000100a00 */
[----:B0-----:R-:W3:Y:S04]  /*3b7d0*/  LDL.LU R24, [R1+0x1140] ;  /* 0x0011400001187983 */ /* 0x001ee80000300800 */
[----:B------:R-:W3:Y:S04]  /*3b7e0*/  LDL.LU R25, [R1+0x1144] ;  /* 0x0011440001197983 */ /* 0x000ee80000300800 */
[----:B------:R-:W4:Y:S04]  /*3b7f0*/  LDL.LU R26, [R1+0x1148] ;  /* 0x00114800011a7983 */ /* 0x000f280000300800 */
[----:B------:R-:W4:Y:S01]  /*3b800*/  LDL.LU R27, [R1+0x114c] ;  /* 0x00114c00011b7983 */ /* 0x000f220000300800 */
[C---:B--2---:R-:W-:Y:S03]  /*3b810*/  HMMA.16816.F32.BF16 R12, R4.reuse, R14, R16 ;  /* 0x0000000e040c723c */ /* 0x044fe60000041810 */
[----:B----4-:R-:W-:Y:S04]  /*3b820*/  STL.64 [R1+0x33a8], R26 ;  /* 0x0033a81a01007387 */ /* 0x010fe80000100a00 */
[----:B---3--:R0:W-:Y:S04]  /*3b830*/  STL.64 [R1+0x33a0], R24 ;  /* 0x0033a01801007387 */ /* 0x0081e80000100a00 */
[----:B0-----:R-:W2:Y:S04]  /*3b840*/  LDL.LU R24, [R1+0x1150] ;  /* 0x0011500001187983 */ /* 0x001ea80000300800 */
[----:B------:R-:W2:Y:S04]  /*3b850*/  LDL.LU R25, [R1+0x1154] ;  /* 0x0011540001197983 */ /* 0x000ea80000300800 */
[----:B------:R-:W2:Y:S04]  /*3b860*/  LDL.LU R26, [R1+0x1158] ;  /* 0x00115800011a7983 */ /* 0x000ea80000300800 */
[----:B------:R-:W2:Y:S04]  /*3b870*/  LDL.LU R27, [R1+0x115c] ;  /* 0x00115c00011b7983 */ /* 0x000ea80000300800 */
[----:B------:R-:W3:Y:S04]  /*3b880*/  LDL.LU R8, [R1+0x10e0] ;  /* 0x0010e00001087983 */ /* 0x000ee80000300800 */
[----:B------:R-:W3:Y:S04]  /*3b890*/  LDL.LU R9, [R1+0x10e4] ;  /* 0x0010e40001097983 */ /* 0x000ee80000300800 */
[----:B------:R-:W3:Y:S04]  /*3b8a0*/  LDL.LU R10, [R1+0x10e8] ;  /* 0x0010e800010a7983 */ /* 0x000ee80000300800 */
[----:B------:R-:W3:Y:S04]  /*3b8b0*/  LDL.LU R11, [R1+0x10ec] ;  /* 0x0010ec00010b7983 */ /* 0x000ee80000300800 */
[----:B------:R0:W-:Y:S04]  /*3b8c0*/  STL [R1+0x31f0], R21 ;  /* 0x0031f01501007387 */ /* 0x0001e80000100800 */
[----:B------:R1:W-:Y:S04]  /*3b8d0*/  STL [R1+0x31ec], R22 ;  /* 0x0031ec1601007387 */ /* 0x0003e80000100800 */
[----:B------:R-:W4:Y:S04]  /*3b8e0*/  LDL.LU R20, [R1+0x1180] ;  /* 0x0011800001147983 */ /* 0x000f280000300800 */
[----:B0-----:R-:W4:Y:S04]  /*3b8f0*/  LDL.LU R21, [R1+0x1184] ;  /* 0x0011840001157983 */ /* 0x001f280000300800 */
[----:B-1----:R-:W4:Y:S04]  /*3b900*/  LDL.LU R22, [R1+0x1188] ;  /* 0x0011880001167983 */ /* 0x002f280000300800 */
[----:B------:R-:W4:Y:S04]  /*3b910*/  LDL.LU R23, [R1+0x118c] ;  /* 0x00118c0001177983 */ /* 0x000f280000300800 */
[----:B------:R-:W2:Y:S04]  /*3b920*/  LDL.LU.64 R18, [R1+0x33f0] ;  /* 0x0033f00001127983 */ /* 0x000ea80000300a00 */
[----:B------:R-:W2:Y:S04]  /*3b930*/  LDL.LU.64 R16, [R1+0x33e8] ;  /* 0x0033e80001107983 */ /* 0x000ea80000300a00 */
[----:B------:R-:W-:Y:S04]  /*3b940*/  STL.64 [R1+0x1190], R12 ;  /* 0x0011900c01007387 */ /* 0x000fe80000100a00 */
[----:B------:R0:W-:Y:S04]  /*3b950*/  STL.64 [R1+0x1198], R14 ;  /* 0x0011980e01007387 */ /* 0x0001e80000100a00 */
[----:B0-----:R-:W4:Y:S02]  /*3b960*/  LDL.LU.64 R14, [R1+0x33e0] ;  /* 0x0033e000010e7983 */ /* 0x001f240000300a00 */
[----:B----4-:R-:W-:-:S15]  /*3b970*/  HMMA.16816.F32.BF16 R20, R4, R14, R20 ;  /* 0x0000000e0414723c */ /* 0x010fde0000041814 */
[----:B------:R-:W-:-:S08]  /*3b980*/  NOP ;  /* 0x0000000000007918 */ /* 0x000fd00000000000 */
[----:B------:R-:W-:Y:S04]  /*3b990*/  STL.64 [R1+0x1180], R20 ;  /* 0x0011801401007387 */ /* 0x000fe80000100a00 */
[----:B------:R0:W-:Y:S02]  /*3b9a0*/  STL.64 [R1+0x1188], R22 ;  /* 0x0011881601007387 */ /* 0x0001e40000100a00 */
[----:B0-----:R-:W-:Y:S02]  /*3b9b0*/  IMAD.MOV.U32 R22, RZ, RZ, R14 ;  /* 0x000000ffff167224 */ /* 0x001fe400078e000e */
[----:B------:R-:W-:Y:S02]  /*3b9c0*/  IMAD.MOV.U32 R23, RZ, RZ, R15 ;  /* 0x000000ffff177224 */ /* 0x000fe400078e000f */
[----:B------:R-:W2:Y:S04]  /*3b9d0*/  LDL.LU.64 R14, [R1+0x33d8] ;  /* 0x0033d800010e7983 */ /* 0x000ea80000300a00 */
[----:B------:R-:W-:Y:S01]  /*3b9e0*/  STL [R1+0x31f4], R22 ;  /* 0x0031f41601007387 */ /* 0x000fe20000100800 */
[----:B--2---:R-:W-:Y:S03]  /*3b9f0*/  HMMA.16816.F32.BF16 R12, R4, R14, R16 ;  /* 0x0000000e040c723c */ /* 0x004fe60000041810 */
[----:B------:R-:W2:-:S15]  /*3ba00*/  LDL.LU.64 R18, [R1+0x33d0] ;  /* 0x0033d00001127983 */ /* 0x000e9e0000300a00 */
[----:B------:R-:W-:-:S05]  /*3ba10*/  NOP ;  /* 0x0000000000007918 */ /* 0x000fca0000000000 */
[----:B------:R-:W-:Y:S04]  /*3ba20*/  STL.64 [R1+0x1170], R12 ;  /* 0x0011700c01007387 */ /* 0x000fe80000100a00 */
[----:B------:R0:W-:Y:S04]  /*3ba30*/  STL.64 [R1+0x1178], R14 ;  /* 0x0011780e01007387 */ /* 0x0001e80000100a00 */
[----:B0-----:R-:W2:Y:S04]  /*3ba40*/  LDL.LU.64 R14, [R1+0x33c8] ;  /* 0x0033c800010e7983 */ /* 0x001ea80000300a00 */
[----:B------:R-:W2:Y:S02]  /*3ba50*/  LDL.LU.64 R12, [R1+0x33c0] ;  /* 0x0033c000010c7983 */ /* 0x000ea40000300a00 */
[----:B--2---:R-:W-:-:S15]  /*3ba60*/  HMMA.16816.F32.BF16 R12, R4, R18, R12 ;  /* 0x00000012040c723c */ /* 0x004fde000004180c */
[----:B------:R-:W-:-:S08]  /*3ba70*/  NOP ;  /* 0x0000000000007918 */ /* 0x000fd00000000000 */
[----:B------:R0:W-:Y:S04]  /*3ba80*/  STL.64 [R1+0x1160], R12 ;  /* 0x0011600c01007387 */ /* 0x0001e80000100a00 */
[----:B------:R1:W-:Y:S01]  /*3ba90*/  STL.64 [R1+0x1168], R14 ;  /* 0x0011680e01007387 */ /* 0x0003e20000100a00 */
[----:B0-----:R-:W-:-:S03]  /*3baa0*/  IMAD.MOV.U32 R13, RZ, RZ, R18 ;  /* 0x000000ffff0d7224 */ /* 0x001fc600078e0012 */
[----:B-1----:R-:W2:Y:S01]  /*3bab0*/  LDL.LU.64 R14, [R1+0x33b8] ;  /* 0x0033b800010e7983 */ /* 0x002ea20000300a00 */
[----:B------:R-:W-:-:S03]  /*3bac0*/  IMAD.MOV.U32 R12, RZ, RZ, R19 ;  /* 0x000000ffff0c7224 */ /* 0x000fc600078e0013 */
[----:B------:R-:W4:Y:S02]  /*3bad0*/  LDL.LU.64 R18, [R1+0x33b0] ;  /* 0x0033b00001127983 */ /* 0x000f240000300a00 */
[----:B----4-:R-:W-:Y:S02]  /*3bae0*/  HMMA.16816.F32.BF16 R24, R4, R18, R24 ;  /* 0x000000120418723c */ /* 0x010fe40000041818 */
[----:B--2---:R0:W-:Y:S04]  /*3baf0*/  STL.64 [R1+0x3290], R14 ;  /* 0x0032900e01007387 */ /* 0x0041e80000100a00 */
[----:B------:R-:W-:Y:S01]  /*3bb00*/  STL.64 [R1+0x3288], R12 ;  /* 0x0032880c01007387 */ /* 0x000fe20000100a00 */
[----:B------:R-:W-:Y:S02]  /*3bb10*/  IMAD.MOV.U32 R22, RZ, RZ, R18 ;  /* 0x000000ffff167224 */ /* 0x000fe400078e0012 */
[----:B------:R-:W-:Y:S01]  /*3bb20*/  IMAD.MOV.U32 R21, RZ, RZ, R19 ;  /* 0x000000ffff157224 */ /* 0x000fe200078e0013 */
[----:B0-----:R-:W2:-:S13]  /*3bb30*/  LDL.64 R14, [R1+0x108] ;  /* 0x00010800010e7983 */ /* 0x001e9a0000100a00 */
[----:B------:R-:W-:Y:S04]  /*3bb40*/  STL.64 [R1+0x1150], R24 ;  /* 0x0011501801007387 */ /* 0x000fe80000100a00 */
[----:B------:R0:W-:Y:S04]  /*3bb50*/  STL.64 [R1+0x1158], R26 ;  /* 0x0011581a01007387 */ /* 0x0001e80000100a00 */
[----:B0-----:R-:W4:Y:S04]  /*3bb60*/  LDL.LU.64 R26, [R1+0x33a8] ;  /* 0x0033a800011a7983 */ /* 0x001f280000300a00 */
[----:B------:R-:W4:Y:S04]  /*3bb70*/  LDL.LU.64 R24, [R1+0x33a0] ;  /* 0x0033a00001187983 */ /* 0x000f280000300a00 */
[----:B------:R-:W4:Y:S04]  /*3bb80*/  LDL.LU.64 R18, [R1+0x3398] ;  /* 0x0033980001127983 */ /* 0x000f280000300a00 */
[----:B------:R-:W-:Y:S04]  /*3bb90*/  STL.64 [R1+0x3200], R22 ;  /* 0x0032001601007387 */ /* 0x000fe80000100a00 */
[----:B------:R0:W-:Y:S04]  /*3bba0*/  STL [R1+0x31f8], R21 ;  /* 0x0031f81501007387 */ /* 0x0001e80000100800 */
[----:B------:R-:W2:Y:S04]  /*3bbb0*/  LDL.LU R20, [R1+0x10f0] ;  /* 0x0010f00001147983 */ /* 0x000ea80000300800 */
[----:B0-----:R-:W2:Y:S04]  /*3bbc0*/  LDL.LU R21, [R1+0x10f4] ;  /* 0x0010f40001157983 */ /* 0x001ea80000300800 */
[----:B------:R-:W2:Y:S04]  /*3bbd0*/  LDL.LU R22, [R1+0x10f8] ;  /* 0x0010f80001167983 */ /* 0x000ea80000300800 */
[----:B------:R-:W2:Y:S01]  /*3bbe0*/  LDL.LU R23, [R1+0x10fc] ;  /* 0x0010fc0001177983 */ /* 0x000ea20000300800 */
[----:B----4-:R-:W-:Y:S03]  /*3bbf0*/  HMMA.16816.F32.BF16 R16, R4, R18, R24 ;  /* 0x000000120410723c */ /* 0x010fe60000041818 */
[----:B------:R-:W4:Y:S04]  /*3bc00*/  LDL.LU.64 R26, [R1+0x3390] ;  /* 0x00339000011a7983 */ /* 0x000f280000300a00 */
[----:B------:R-:W4:-:S15]  /*3bc10*/  LDL.LU.64 R24, [R1+0x3388] ;  /* 0x0033880001187983 */ /* 0x000f1e0000300a00 */
[----:B------:R-:W-:-:S01]  /*3bc20*/  NOP ;  /* 0x0000000000007918 */ /* 0x000fc20000000000 */
[----:B------:R-:W-:Y:S04]  /*3bc30*/  STL.64 [R1+0x1140], R16 ;  /* 0x0011401001007387 */ /* 0x000fe80000100a00 */
[----:B------:R0:W-:Y:S04]  /*3bc40*/  STL.64 [R1+0x1148], R18 ;  /* 0x0011481201007387 */ /* 0x0001e80000100a00 */
[----:B0-----:R-:W4:Y:S02]  /*3bc50*/  LDL.LU.64 R18, [R1+0x3380] ;  /* 0x0033800001127983 */ /* 0x001f240000300a00 */
[----:B----4-:R-:W-:Y:S06]  /*3bc60*/  HMMA.16816.F32.BF16 R24, R4, R18, R24 ;  /* 0x000000120418723c */ /* 0x010fec0000041818 */
[----:B------:R-:W-:-:S02]  /*3bc70*/  IMAD.MOV.U32 R29, RZ, RZ, R18 ;  /* 0x000000ffff1d7224 */ /* 0x000fc400078e0012 */
[----:B------:R-:W-:-:S15]  /*3bc80*/  IMAD.MOV.U32 R28, RZ, RZ, R19 ;  /* 0x000000ffff1c7224 */ /* 0x000fde00078e0013 */
[----:B------:R-:W-:Y:S04]  /*3bc90*/  STL.64 [R1+0x1130], R24 ;  /* 0x0011301801007387 */ /* 0x000fe80000100a00 */
[----:B------:R0:W-:Y:S04]  /*3bca0*/  STL.64 [R1+0x1138], R26 ;  /* 0x0011381a01007387 */ /* 0x0001e80000100a00 */
[----:B0-----:R-:W4:Y:S04]  /*3bcb0*/  LDL.LU.64 R26, [R1+0x3378] ;  /* 0x00337800011a7983 */ /* 0x001f280000300a00 */
[----:B------:R-:W4:Y:S04]  /*3bcc0*/  LDL.LU.64 R24, [R1+0x3370] ;  /* 0x0033700001187983 */ /* 0x000f280000300a00 */
[----:B------:R-:W4:Y:S02]  /*3bcd0*/  LDL.LU.64 R18, [R1+0x3368] ;  /* 0x0033680001127983 */ /* 0x000f240000300a00 */
[----:B----4-:R-:W-:Y:S02]  /*3bce0*/  HMMA.16816.F32.BF16 R16, R4, R18, R24 ;  /* 0x000000120410723c */ /* 0x010fe40000041818 */
[----:B------:R-:W4:Y:S04]  /*3bcf0*/  LDL.LU.64 R26, [R1+0x3360] ;  /* 0x00336000011a7983 */ /* 0x000f280000300a00 */
[----:B------:R-:W4:-:S15]  /*3bd00*/  LDL.LU.64 R24, [R1+0x3358] ;  /* 0x0033580001187983 */ /* 0x000f1e0000300a00 */
[----:B------:R-:W-:-:S02]  /*3bd10*/  NOP ;  /* 0x0000000000007918 */ /* 0x000fc40000000000 */
[----:B------:R-:W-:Y:S04]  /*3bd20*/  STL.64 [R1+0x1120], R16 ;  /* 0x0011201001007387 */ /* 0x000fe80000100a00 */
[----:B------:R0:W-:Y:S04]  /*3bd30*/  STL.64 [R1+0x1128], R18 ;  /* 0x0011281201007387 */ /* 0x0001e80000100a00 */
[----:B0-----:R-:W4:Y:S02]  /*3bd40*/  LDL.LU.64 R18, [R1+0x3350] ;  /* 0x0033500001127983 */ /* 0x001f240000300a00 */
[----:B----4-:R-:W-:Y:S02]  /*3bd50*/  HMMA.16816.F32.BF16 R16, R4, R18, R24 ;  /* 0x000000120410723c */ /* 0x010fe40000041818 */
[----:B------:R-:W4:-:S15]  /*3bd60*/  LDL.LU.64 R26, [R1+0x3348] ;  /* 0x00334800011a7983 */ /* 0x000f1e0000300a00 */
[----:B------:R-:W-:-:S06]  /*3bd70*/  NOP ;  /* 0x0000000000007918 */ /* 0x000fcc0000000000 */
[----:B------:R-:W-:Y:S04]  /*3bd80*/  STL.64 [R1+0x1110], R16 ;  /* 0x0011101001007387 */ /* 0x000fe80000100a00 */
[----:B------:R0:W-:Y:S04]  /*3bd90*/  STL.64 [R1+0x1118], R18 ;  /* 0x0011181201007387 */ /* 0x0001e80000100a00 */
[----:B0-----:R-:W4:Y:S04]  /*3bda0*/  LDL.LU.64 R18, [R1+0x3340] ;  /* 0x0033400001127983 */ /* 0x001f280000300a00 */
[----:B------:R-:W4:Y:S02]  /*3bdb0*/  LDL.LU.64 R16, [R1+0x3338] ;  /* 0x0033380001107983 */ /* 0x000f240000300a00 */
[----:B----4-:R-:W-:Y:S06]  /*3bdc0*/  HMMA.16816.F32.BF16 R16, R4, R26, R16 ;  /* 0x0000001a0410723c */ /* 0x010fec0000041810 */
[----:B------:R-:W-:-:S02]  /*3bdd0*/  IMAD.MOV.U32 R2, RZ, RZ, R26 ;  /* 0x000000ffff027224 */ /* 0x000fc400078e001a */
[----:B------:R-:W-:-:S15]  /*3bde0*/  IMAD.MOV.U32 R0, RZ, RZ, R27 ;  /* 0x000000ffff007224 */ /* 0x000fde00078e001b */
[----:B------:R-:W-:Y:S04]  /*3bdf0*/  STL.64 [R1+0x1100], R16 ;  /* 0x0011001001007387 */ /* 0x000fe80000100a00 */
[----:B------:R0:W-:Y:S04]  /*3be00*/  STL.64 [R1+0x1108], R18 ;  /* 0x0011081201007387 */ /* 0x0001e80000100a00 */
[----:B0-----:R-:W3:Y:S04]  /*3be10*/  LDL.LU.64 R18, [R1+0x3330] ;  /* 0x0033300001127983 */ /* 0x001ee80000300a00 */
[----:B------:R-:W4:Y:S01]  /*3be20*/  LDL.LU.64 R26, [R1+0x3328] ;  /* 0x00332800011a7983 */ /* 0x000f220000300a00 */
[----:B--2---:R-:W-:Y:S06]  /*3be30*/  HMMA.16816.F32.BF16 R20, R4, R14, R20 ;  /* 0x0000000e0414723c */ /* 0x004fec0000041814 */
[----:B------:R-:W-:-:S15]  /*3be40*/  IMAD.MOV.U32 R24, RZ, RZ, R14 ;  /* 0x000000ffff187224 */ /* 0x000fde00078e000e */
[----:B------:R-:W-:-:S02]  /*3be50*/  NOP ;  /* 0x0000000000007918 */ /* 0x000fc40000000000 */
[----:B------:R0:W-:Y:S04]  /*3be60*/  STL.64 [R1+0x10f0], R20 ;  /* 0x0010f01401007387 */ /* 0x0001e80000100a00 */
[----:B------:R1:W-:Y:S01]  /*3be70*/  STL.64 [R1+0x10f8], R22 ;  /* 0x0010f81601007387 */ /* 0x0003e20000100a00 */
[----:B---3--:R-:W-:Y:S03]  /*3be80*/  HMMA.16816.F32.BF16 R8, R4, R18, R8 ;  /* 0x000000120408723c */ /* 0x008fe60000041808 */
[----:B----4-:R2:W-:Y:S04]  /*3be90*/  STL.64 [R1+0x3238], R26 ;  /* 0x0032381a01007387 */ /* 0x0105e80000100a00 */
[----:B------:R-:W-:Y:S04]  /*3bea0*/  STL [R1+0x3230], R24 ;  /* 0x0032301801007387 */ /* 0x000fe80000100800 */
[----:B0-----:R-:W3:-:S12]  /*3beb0*/  LDL.LU R20, [R1+0x1390] ;  /* 0x0013900001147983 */ /* 0x001ed80000300800 */
[----:B------:R-:W-:Y:S04]  /*3bec0*/  STL.64 [R1+0x10e0], R8 ;  /* 0x0010e00801007387 */ /* 0x000fe80000100a00 */
[----:B------:R0:W-:Y:S04]  /*3bed0*/  STL.64 [R1+0x10e8], R10 ;  /* 0x0010e80a01007387 */ /* 0x0001e80000100a00 */
[----:B------:R-:W3:Y:S04]  /*3bee0*/  LDL.LU R21, [R1+0x1394] ;  /* 0x0013940001157983 */ /* 0x000ee80000300800 */
[----:B-1----:R-:W4:Y:S04]  /*3bef0*/  LDL.LU R22, [R1+0x1398] ;  /* 0x0013980001167983 */ /* 0x002f280000300800 */
[----:B------:R-:W4:Y:S04]  /*3bf00*/  LDL.LU R23, [R1+0x139c] ;  /* 0x00139c0001177983 */ /* 0x000f280000300800 */
[----:B--2---:R-:W2:Y:S04]  /*3bf10*/  LDL R26, [R1+0x48] ;  /* 0x00004800011a7983 */ /* 0x004ea80000100800 */
[----:B------:R-:W2:Y:S04]  /*3bf20*/  LDL R27, [R1+0x4c] ;  /* 0x00004c00011b7983 */ /* 0x000ea80000100800 */
[----:B--2---:R1:W-:Y:S04]  /*3bf30*/  STL.64 [R1+0x3250], R26 ;  /* 0x0032501a01007387 */ /* 0x0043e80000100a00 */
[----:B----4-:R-:W-:Y:S04]  /*3bf40*/  STL.64 [R1+0x3220], R22 ;  /* 0x0032201601007387 */ /* 0x010fe80000100a00 */
[----:B---3--:R-:W-:Y:S04]  /*3bf50*/  STL.64 [R1+0x3218], R20 ;  /* 0x0032181401007387 */ /* 0x008fe80000100a00 */
[----:B0-----:R-:W2:Y:S04]  /*3bf60*/  LDL R10, [R1+0x28] ;  /* 0x00002800010a7983 */ /* 0x001ea80000100800 */
[----:B------:R-:W2:Y:S04]  /*3bf70*/  LDL R11, [R1+0x2c] ;  /* 0x00002c00010b7983 */ /* 0x000ea80000100800 */
[----:B-1----:R-:W3:Y:S04]  /*3bf80*/  LDL R26, [R1+0x58] ;  /* 0x00005800011a7983 */ /* 0x002ee80000100800 */
[----:B------:R-:W3:Y:S04]  /*3bf90*/  LDL R27, [R1+0x5c] ;  /* 0x00005c00011b7983 */ /* 0x000ee80000100800 */
[----:B---3--:R-:W-:Y:S04]  /*3bfa0*/  STL.64 [R1+0x3268], R26 ;  /* 0x0032681a01007387 */ /* 0x008fe80000100a00 */
[----:B--2---:R0:W-:Y:S04]  /*3bfb0*/  STL.64 [R1+0x3228], R10 ;  /* 0x0032280a01007387 */ /* 0x0041e80000100a00 */
[----:B------:R-:W2:Y:S04]  /*3bfc0*/  LDL.LU R8, [R1+0x860] ;  /* 0x0008600001087983 */ /* 0x000ea80000300800 */
[----:B------:R-:W2:Y:S04]  /*3bfd0*/  LDL.LU R9, [R1+0x864] ;  /* 0x0008640001097983 */ /* 0x000ea80000300800 */
[----:B0-----:R-:W3:Y:S04]  /*3bfe0*/  LDL.LU R10, [R1+0x868] ;  /* 0x00086800010a7983 */ /* 0x001ee80000300800 */
[----:B------:R-:W3:Y:S04]  /*3bff0*/  LDL.LU R11, [R1+0x86c] ;  /* 0x00086c00010b7983 */ /* 0x000ee80000300800 */
[----:B------:R-:W4:Y:S04]  /*3c000*/  LDL R26, [R1+0x68] ;  /* 0x00006800011a7983 */ /* 0x000f280000100800 */
[----:B------:R-:W4:Y:S04]  /*3c010*/  LDL R27, [R1+0x6c] ;  /* 0x00006c00011b7983 */ /* 0x000f280000100800 */
[----:B----4-:R-:W-:Y:S04]  /*3c020*/  STL.64 [R1+0x3280], R26 ;  /* 0x0032801a01007387 */ /* 0x010fe80000100a00 */
[----:B---3--:R-:W-:Y:S04]  /*3c030*/  STL.64 [R1+0x3248], R10 ;  /* 0x0032480a01007387 */ /* 0x008fe80000100a00 */
[----:B--2---:R0:W-:Y:S04]  /*3c040*/  STL.64 [R1+0x3240], R8 ;  /* 0x0032400801007387 */ /* 0x0041e80000100a00 */
[----:B0-----:R-:W2:Y:S04]  /*3c050*/  LDL.LU R8, [R1+0x870] ;  /* 0x0008700001087983 */ /* 0x001ea80000300800 */
[----:B------:R-:W2:Y:S04]  /*3c060*/  LDL.LU R9, [R1+0x874] ;  /* 0x0008740001097983 */ /* 0x000ea80000300800 */
[----:B------:R-:W3:Y:S04]  /*3c070*/  LDL.LU R10, [R1+0x878] ;  /* 0x00087800010a7983 */ /* 0x000ee80000300800 */
[----:B------:R-:W3:Y:S04]  /*3c080*/  LDL.LU R11, [R1+0x87c] ;  /* 0x00087c00010b7983 */ /* 0x000ee80000300800 */
[----:B------:R-:W4:Y:S04]  /*3c090*/  LDL.LU R24, [R1+0x1060] ;  /* 0x0010600001187983 */ /* 0x000f280000300800 */
[----:B------:R-:W4:Y:S04]  /*3c0a0*/  LDL.LU R25, [R1+0x1064] ;  /* 0x0010640001197983 */ /* 0x000f280000300800 */
[----:B------:R-:W2:Y:S04]  /*3c0b0*/  LDL.LU R26, [R1+0x1068] ;  /* 0x00106800011a7983 */ /* 0x000ea80000300800 */
[----:B------:R-:W2:Y:S01]  /*3c0c0*/  LDL.LU R27, [R1+0x106c] ;  /* 0x00106c00011b7983 */ /* 0x000ea20000300800 */
[----:B------:R-:W-:-:S03]  /*3c0d0*/  IMAD.MOV.U32 R3, RZ, RZ, R15 ;  /* 0x000000ffff037224 */ /* 0x000fc600078e000f */
[----:B--2---:R-:W-:Y:S04]  /*3c0e0*/  STL.64 [R1+0x32a0], R26 ;  /* 0x0032a01a01007387 */ /* 0x004fe80000100a00 */
[----:B----4-:R0:W-:Y:S04]  /*3c0f0*/  STL.64 [R1+0x3298], R24 ;  /* 0x0032981801007387 */ /* 0x0101e80000100a00 */
[----:B------:R-:W2:Y:S04]  /*3c100*/  LDL R14, [R1+0x88] ;  /* 0x00008800010e7983 */ /* 0x000ea80000100800 */
[----:B------:R-:W2:Y:S04]  /*3c110*/  LDL R15, [R1+0x8c] ;  /* 0x00008c00010f7983 */ /* 0x000ea80000100800 */
[----:B--2---:R1:W-:Y:S04]  /*3c120*/  STL.64 [R1+0x32a8], R14 ;  /* 0x0032a80e01007387 */ /* 0x0043e80000100a00 */
[----:B0-----:R-:W2:Y:S04]  /*3c130*/  LDL.LU R24, [R1+0x1070] ;  /* 0x0010700001187983 */ /* 0x001ea80000300800 */
[----:B------:R-:W2:Y:S04]  /*3c140*/  LDL.LU R25, [R1+0x1074] ;  /* 0x0010740001197983 */ /* 0x000ea80000300800 */
[----:B------:R-:W4:Y:S04]  /*3c150*/  LDL.LU R26, [R1+0x1078] ;  /* 0x00107800011a7983 */ /* 0x000f280000300800 */
[----:B------:R-:W4:Y:S04]  /*3c160*/  LDL.LU R27, [R1+0x107c] ;  /* 0x00107c00011b7983 */ /* 0x000f280000300800 */
[----:B----4-:R-:W-:Y:S04]  /*3c170*/  STL.64 [R1+0x32b8], R26 ;  /* 0x0032b81a01007387 */ /* 0x010fe80000100a00 */
[----:B--2---:R-:W-:Y:S04]  /*3c180*/  STL.64 [R1+0x32b0], R24 ;  /* 0x0032b01801007387 */ /* 0x004fe80000100a00 */
[----:B-1----:R-:W2:Y:S04]  /*3c190*/  LDL R14, [R1+0x98] ;  /* 0x00009800010e7983 */ /* 0x002ea80000100800 */
[----:B------:R-:W2:Y:S04]  /*3c1a0*/  LDL R15, [R1+0x9c] ;  /* 0x00009c00010f7983 */ /* 0x000ea80000100800 */
[----:B--2---:R0:W-:Y:S04]  /*3c1b0*/  STL.64 [R1+0x32c0], R14 ;  /* 0x0032c00e01007387 */ /* 0x0041e80000100a00 */
[----:B0-----:R-:W2:Y:S04]  /*3c1c0*/  LDL R14, [R1+0xa8] ;  /* 0x0000a800010e7983 */ /* 0x001ea80000100800 */
[----:B------:R-:W2:Y:S04]  /*3c1d0*/  LDL R15, [R1+0xac] ;  /* 0x0000ac00010f7983 */ /* 0x000ea80000100800 */
[----:B--2---:R0:W-:Y:S04]  /*3c1e0*/  STL.64 [R1+0x32d8], R14 ;  /* 0x0032d80e01007387 */ /* 0x0041e80000100a00 */
[----:B0-----:R-:W2:Y:S04]  /*3c1f0*/  LDL.64 R14, [R1+0xb8] ;  /* 0x0000b800010e7983 */ /* 0x001ea80000100a00 */
[----:B--2---:R0:W-:Y:S04]  /*3c200*/  STL.64 [R1+0x32f0], R14 ;  /* 0x0032f00e01007387 */ /* 0x0041e80000100a00 */
[----:B------:R-:W2:Y:S04]  /*3c210*/  LDL.LU R24, [R1+0x1080] ;  /* 0x0010800001187983 */ /* 0x000ea80000300800 */
[----:B------:R-:W2:Y:S04]  /*3c220*/  LDL.LU R25, [R1+0x1084] ;  /* 0x0010840001197983 */ /* 0x000ea80000300800 */
[----:B------:R-:W4:Y:S04]  /*3c230*/  LDL.LU R26, [R1+0x1088] ;  /* 0x00108800011a7983 */ /* 0x000f280000300800 */
[----:B------:R-:W4:Y:S04]  /*3c240*/  LDL.LU R27, [R1+0x108c] ;  /* 0x00108c00011b7983 */ /* 0x000f280000300800 */
[----:B0-----:R-:W3:Y:S04]  /*3c250*/  LDL R14, [R1+0xc8] ;  /* 0x0000c800010e7983 */ /* 0x001ee80000100800 */
[----:B------:R-:W3:Y:S04]  /*3c260*/  LDL R15, [R1+0xcc] ;  /* 0x0000cc00010f7983 */ /* 0x000ee80000100800 */
[----:B---3--:R-:W-:Y:S04]  /*3c270*/  STL.64 [R1+0x3308], R14 ;  /* 0x0033080e01007387 */ /* 0x008fe80000100a00 */
[----:B----4-:R-:W-:Y:S04]  /*3c280*/  STL.64 [R1+0x32d0], R26 ;  /* 0x0032d01a01007387 */ /* 0x010fe80000100a00 */
        /* <DEDUP_REMOVED lines=8> */
[----:B------:R-:W2:Y:S04]  /*3c310*/  LDL.LU R15, [R1+0x10cc] ;  /* 0x0010cc00010f7983 */ /* 0x000ea80000300800 */
[----:B------:R-:W3:Y:S04]  /*3c320*/  LDL.LU R16, [R1+0x10d0] ;  /* 0x0010d00001107983 */ /* 0x000ee80000300800 */
[----:B------:R-:W3:Y:S04]  /*3c330*/  LDL.LU R17, [R1+0x10d4] ;  /* 0x0010d40001117983 */ /* 0x000ee80000300800 */
[----:B------:R-:W3:Y:S04]  /*3c340*/  LDL.LU R18, [R1+0x10d8] ;  /* 0x0010d80001127983 */ /* 0x000ee80000300800 */
[----:B------:R-:W3:Y:S04]  /*3c350*/  LDL.LU R19, [R1+0x10dc] ;  /* 0x0010dc0001137983 */ /* 0x000ee80000300800 */
[----:B--2---:R0:W-:Y:S04]  /*3c360*/  STL.64 [R1+0x3318], R14 ;  /* 0x0033180e01007387 */ /* 0x0041e80000100a00 */
[----:B----4-:R-:W-:Y:S04]  /*3c370*/  STL.64 [R1+0x3310], R12 ;  /* 0x0033100c01007387 */ /* 0x010fe80000100a00 */
[----:B0-----:R-:W2:Y:S04]  /*3c380*/  LDL.64 R14, [R1+0xe8] ;  /* 0x0000e800010e7983 */ /* 0x001ea80000100a00 */
[----:B---3--:R-:W-:Y:S04]  /*3c390*/  STL.64 [R1+0x32e8], R26 ;  /* 0x0032e81a01007387 */ /* 0x008fe80000100a00 */
        /* <DEDUP_REMOVED lines=9> */
[----:B------:R-:W3:Y:S04]  /*3c430*/  LDL.LU R26, [R1+0x10b8] ;  /* 0x0010b800011a7983 */ /* 0x000ee80000300800 */
[----:B------:R-:W3:Y:S04]  /*3c440*/  LDL.LU R27, [R1+0x10bc] ;  /* 0x0010bc00011b7983 */ /* 0x000ee80000300800 */
[----:B------:R-:W-:Y:S04]  /*3c450*/  STL.64 [R1+0x3260], R10 ;  /* 0x0032600a01007387 */ /* 0x000fe80000100a00 */
[----:B------:R0:W-:Y:S04]  /*3c460*/  STL.64 [R1+0x3258], R8 ;  /* 0x0032580801007387 */ /* 0x0001e80000100a00 */
[----:B0-----:R-:W4:Y:S04]  /*3c470*/  LDL.LU R8, [R1+0x1010] ;  /* 0x0010100001087983 */ /* 0x001f280000300800 */
[----:B------:R-:W4:Y:S04]  /*3c480*/  LDL.LU R9, [R1+0x1014] ;  /* 0x0010140001097983 */ /* 0x000f280000300800 */
[----:B------:R-:W3:Y:S04]  /*3c490*/  LDL.LU R10, [R1+0x1018] ;  /* 0x00101800010a7983 */ /* 0x000ee80000300800 */
[----:B------:R-:W3:Y:S01]  /*3c4a0*/  LDL.LU R11, [R1+0x101c] ;  /* 0x00101c00010b7983 */ /* 0x000ee20000300800 */
[----:B--2---:R-:W-:Y:S03]  /*3c4b0*/  HMMA.16816.F32.BF16 R16, R4, R14, R16 ;  /* 0x0000000e0410723c */ /* 0x004fe60000041810 */
[----:B---3--:R-:W-:Y:S04]  /*3c4c0*/  STL.64 [R1+0x3278], R10 ;  /* 0x0032780a01007387 */ /* 0x008fe80000100a00 */
[----:B----4-:R0:W-:Y:S04]  /*3c4d0*/  STL.64 [R1+0x3270], R8 ;  /* 0x0032700801007387 */ /* 0x0101e80000100a00 */
        /* <DEDUP_REMOVED lines=8> */
[----:B------:R0:W-:Y:S04]  /*3c560*/  STL.64 [R1+0x10d0], R16 ;  /* 0x0010d01001007387 */ /* 0x0001e80000100a00 */
[----:B------:R1:W-:Y:S01]  /*3c570*/  STL.64 [R1+0x10d8], R18 ;  /* 0x0010d81201007387 */ /* 0x0003e20000100a00 */
[----:B0-----:R-:W-:-:S03]  /*3c580*/  IMAD.MOV.U32 R17, RZ, RZ, R14 ;  /* 0x000000ffff117224 */ /* 0x001fc600078e000e */
[----:B-1----:R-:W4:Y:S01]  /*3c590*/  LDL.LU.64 R18, [R1+0x3320] ;  /* 0x0033200001127983 */ /* 0x002f220000300a00 */
[----:B------:R-:W-:-:S03]  /*3c5a0*/  IMAD.MOV.U32 R16, RZ, RZ, R15 ;  /* 0x000000ffff107224 */ /* 0x000fc600078e000f */
[----:B------:R-:W4:Y:S04]  /*3c5b0*/  LDL.LU.64 R14, [R1+0x3318] ;  /* 0x00331800010e7983 */ /* 0x000f280000300a00 */
[----:B------:R-:W4:Y:S02]  /*3c5c0*/  LDL.LU.64 R12, [R1+0x3310] ;  /* 0x00331000010c7983 */ /* 0x000f240000300a00 */
[----:B----4-:R-:W-:-:S15]  /*3c5d0*/  HMMA.16816.F32.BF16 R12, R4, R18, R12 ;  /* 0x00000012040c723c */ /* 0x010fde000004180c */
[----:B------:R-:W-:-:S08]  /*3c5e0*/  NOP ;  /* 0x0000000000007918 */ /* 0x000fd00000000000 */
[----:B------:R-:W-:Y:S04]  /*3c5f0*/  STL.64 [R1+0x10c0], R12 ;  /* 0x0010c00c01007387 */ /* 0x000fe80000100a00 */
[----:B------:R0:W-:Y:S04]  /*3c600*/  STL.64 [R1+0x10c8], R14 ;  /* 0x0010c80e01007387 */ /* 0x0001e80000100a00 */
[----:B0-----:R-:W4:Y:S04]  /*3c610*/  LDL.LU.64 R14, [R1+0x3308] ;  /* 0x00330800010e7983 */ /* 0x001f280000300a00 */
[----:B------:R-:W-:Y:S01]  /*3c620*/  STL.64 [R1+0x30a0], R18 ;  /* 0x0030a01201007387 */ /* 0x000fe20000100a00 */
        /* <DEDUP_REMOVED lines=14> */
[----:B------:R-:W4:Y:S04]  /*3c710*/  LDL.LU.64 R14, [R1+0x32d8] ;  /* 0x0032d800010e7983 */ /* 0x000f280000300a00 */
[----:B------:R0:W-:Y:S04]  /*3c720*/  STL.64 [R1+0x30e8], R18 ;  /* 0x0030e81201007387 */ /* 0x0001e80000100a00 */
[----:B------:R-:W-:Y:S04]  /*3c730*/  STL.64 [R1+0x30e0], R16 ;  /* 0x0030e01001007387 */ /* 0x000fe80000100a00 */
[----:B0-----:R-:W3:Y:S04]  /*3c740*/  LDL R18, [R1+0x208] ;  /* 0x0002080001127983 */ /* 0x001ee80000100800 */
[----:B------:R-:W3:Y:S01]  /*3c750*/  LDL R19, [R1+0x20c] ;  /* 0x00020c0001137983 */ /* 0x000ee20000100800 */
[----:B----4-:R-:W-:Y:S03]  /*3c760*/  HMMA.16816.F32.BF16 R12, R4, R14, R24 ;  /* 0x0000000e040c723c */ /* 0x010fe60000041818 */
[----:B------:R-:W4:Y:S04]  /*3c770*/  LDL.LU.64 R26, [R1+0x32d0] ;  /* 0x0032d000011a7983 */ /* 0x000f280000300a00 */
[----:B------:R-:W4:-:S15]  /*3c780*/  LDL.LU.64 R24, [R1+0x32c8] ;  /* 0x0032c80001187983 */ /* 0x000f1e0000300a00 */
[----:B------:R-:W-:-:S01]  /*3c790*/  NOP ;  /* 0x0000000000007918 */ /* 0x000fc20000000000 */
[----:B------:R-:W-:Y:S04]  /*3c7a0*/  STL.64 [R1+0x1090], R12 ;  /* 0x0010900c01007387 */ /* 0x000fe80000100a00 */
[----:B------:R0:W-:Y:S04]  /*3c7b0*/  STL.64 [R1+0x1098], R14 ;  /* 0x0010980e01007387 */ /* 0x0001e80000100a00 */
[----:B0-----:R-:W4:Y:S02]  /*3c7c0*/  LDL.LU.64 R14, [R1+0x32c0] ;  /* 0x0032c000010e7983 */ /* 0x001f240000300a00 */
        /* <DEDUP_REMOVED lines=13> */
[----:B0-----:R-:W4:Y:S04]  /*3c8a0*/  LDL.LU.64 R14, [R1+0x3290] ;  /* 0x00329000010e7983 */ /* 0x001f280000300a00 */
[----:B------:R-:W3:Y:S01]  /*3c8b0*/  LDL.LU.64 R12, [R1+0x3288] ;  /* 0x00328800010c7983 */ /* 0x000ee20000300a00 */
[----:B----4-:R-:W-:-:S15]  /*3c8c0*/  HMMA.16816.F32.BF16 R24, R4, R14, R24 ;  /* 0x0000000e0418723c */ /* 0x010fde0000041818 */
[----:B------:R-:W-:-:S08]  /*3c8d0*/  NOP ;  /* 0x0000000000007918 */ /* 0x000fd00000000000 */
[----:B------:R-:W-:Y:S04]  /*3c8e0*/  STL.64 [R1+0x1060], R24 ;  /* 0x0010601801007387 */ /* 0x000fe80000100a00 */
[----:B------:R0:W-:Y:S04]  /*3c8f0*/  STL.64 [R1+0x1068], R26 ;  /* 0x0010681a01007387 */ /* 0x0001e80000100a00 */
[----:B0-----:R-:W2:Y:S04]  /*3c900*/  LDL.LU.64 R26, [R1+0x3280] ;  /* 0x00328000011a7983 */ /* 0x001ea80000300a00 */
[----:B------:R-:W-:Y:S01]  /*3c910*/  STL.64 [R1+0x3008], R14 ;  /* 0x0030080e01007387 */ /* 0x000fe20000100a00 */
[----:B--2---:R-:W-:Y:S03]  /*3c920*/  HMMA.16816.F32.BF16 R24, R4, R26, R8 ;  /* 0x0000001a0418723c */ /* 0x004fe60000041808 */
[----:B------:R-:W2:Y:S04]  /*3c930*/  LDL.LU.64 R10, [R1+0x3278] ;  /* 0x00327800010a7983 */ /* 0x000ea80000300a00 */
[----:B------:R-:W2:-:S15]  /*3c940*/  LDL.LU.64 R8, [R1+0x3270] ;  /* 0x0032700001087983 */ /* 0x000e9e0000300a00 */
[----:B------:R-:W-:-:S01]  /*3c950*/  NOP ;  /* 0x0000000000007918 */ /* 0x000fc20000000000 */
[----:B------:R-:W-:Y:S04]  /*3c960*/  STL.64 [R1+0x1050], R24 ;  /* 0x0010501801007387 */ /* 0x000fe80000100a00 */
        /* <DEDUP_REMOVED lines=15> */
[----:B0-----:R-:W2:Y:S04]  /*3ca60*/  LDL.LU.64 R26, [R1+0x3238] ;  /* 0x00323800011a7983 */ /* 0x001ea80000300a00 */
[----:B------:R-:W4:Y:S01]  /*3ca70*/  LDL.LU R24, [R1+0x3230] ;  /* 0x0032300001187983 */ /* 0x000f220000300800 */
[----:B--2---:R-:W-:-:S15]  /*3ca80*/  HMMA.16816.F32.BF16 R8, R4, R26, R8 ;  /* 0x0000001a0408723c */ /* 0x004fde0000041808 */
[----:B------:R-:W-:-:S08]  /*3ca90*/  NOP ;  /* 0x0000000000007918 */ /* 0x000fd00000000000 */
[----:B------:R-:W-:Y:S04]  /*3caa0*/  STL.64 [R1+0x1020], R8 ;  /* 0x0010200801007387 */ /* 0x000fe80000100a00 */
[----:B------:R0:W-:Y:S04]  /*3cab0*/  STL.64 [R1+0x1028], R10 ;  /* 0x0010280a01007387 */ /* 0x0001e80000100a00 */
[----:B0-----:R-:W3:Y:S04]  /*3cac0*/  LDL.LU.64 R10, [R1+0x3228] ;  /* 0x00322800010a7983 */ /* 0x001ee80000300a00 */
[----:B------:R-:W2:Y:S01]  /*3cad0*/  LDL.64 R14, [R1+0x138] ;  /* 0x00013800010e7983 */ /* 0x000ea20000100a00 */
[----:B---3--:R-:W-:Y:S03]  /*3cae0*/  HMMA.16816.F32.BF16 R4, R4, R10, R20 ;  /* 0x0000000a0404723c */ /* 0x008fe60000041814 */
[----:B--2---:R-:W-:Y:S04]  /*3caf0*/  STL.64 [R1+0x30f0], R14 ;  /* 0x0030f00e01007387 */ /* 0x004fe80000100a00 */
[----:B------:R-:W-:Y:S04]  /*3cb00*/  STL.64 [R1+0x2fd8], R26 ;  /* 0x002fd81a01007387 */ /* 0x000fe80000100a00 */
[----:B----4-:R0:W-:Y:S04]  /*3cb10*/  STL [R1+0x30f8], R24 ;  /* 0x0030f81801007387 */ /* 0x0101e80000100800 */
[----:B0-----:R-:W2:Y:S04]  /*3cb20*/  LDL.LU R24, [R1+0x1220] ;  /* 0x0012200001187983 */ /* 0x001ea80000300800 */
[----:B------:R-:W2:Y:S04]  /*3cb30*/  LDL.LU R25, [R1+0x1224] ;  /* 0x0012240001197983 */ /* 0x000ea80000300800 */
[----:B------:R-:W2:Y:S04]  /*3cb40*/  LDL.LU R26, [R1+0x1228] ;  /* 0x00122800011a7983 */ /* 0x000ea80000300800 */
[----:B------:R-:W2:Y:S04]  /*3cb50*/  LDL.LU R27, [R1+0x122c] ;  /* 0x00122c00011b7983 */ /* 0x000ea80000300800 */
[----:B------:R-:W3:Y:S04]  /*3cb60*/  LDL.LU.64 R22, [R1+0x3220] ;  /* 0x0032200001167983 */ /* 0x000ee80000300a00 */
[----:B------:R-:W3:Y:S04]  /*3cb70*/  LDL.LU.64 R20, [R1+0x3218] ;  /* 0x0032180001147983 */ /* 0x000ee80000300a00 */
[----:B------:R-:W3:Y:S04]  /*3cb80*/  LDL.LU.64 R10, [R1+0x3210] ;  /* 0x00321000010a7983 */ /* 0x000ee80000300a00 */
[----:B------:R-:W3:Y:S04]  /*3cb90*/  LDL.LU.64 R8, [R1+0x3208] ;  /* 0x0032080001087983 */ /* 0x000ee80000300a00 */
[----:B------:R-:W-:Y:S04]  /*3cba0*/  STL.64 [R1+0x1000], R4 ;  /* 0x0010000401007387 */ /* 0x000fe80000100a00 */
[----:B------:R0:W-:Y:S04]  /*3cbb0*/  STL.64 [R1+0x1008], R6 ;  /* 0x0010080601007387 */ /* 0x0001e80000100a00 */
[----:B0-----:R-:W3:Y:S02]  /*3cbc0*/  LDL.64 R6, [R1+0x218] ;  /* 0x0002180001067983 */ /* 0x001ee40000100a00 */
[----:B---3--:R-:W-:-:S15]  /*3cbd0*/  HMMA.16816.F32.BF16 R20, R8, R6, R20 ;  /* 0x000000060814723c */ /* 0x008fde0000041814 */
[----:B------:R-:W-:-:S08]  /*3cbe0*/  NOP ;  /* 0x0000000000007918 */ /* 0x000fd00000000000 */
[----:B------:R0:W-:Y:S02]  /*3cbf0*/  STL.64 [R1+0x11f0], R20 ;  /* 0x0011f01401007387 */ /* 0x0001e40000100a00 */
[----:B0-----:R-:W-:Y:S02]  /*3cc00*/  IMAD.MOV.U32 R20, RZ, RZ, R7 ;  /* 0x000000ffff147224 */ /* 0x001fe400078e0007 */
[----:B--2---:R-:W-:Y:S01]  /*3cc10*/  HMMA.16816.F32.BF16 R4, R8, R18, R24 ;  /* 0x000000120804723c */ /* 0x004fe20000041818 */
[----:B------:R0:W-:Y:S04]  /*3cc20*/  STL.64 [R1+0x11f8], R22 ;  /* 0x0011f81601007387 */ /* 0x0001e80000100a00 */
[----:B0-----:R-:W2:Y:S04]  /*3cc30*/  LDL.LU.64 R22, [R1+0x3200] ;  /* 0x0032000001167983 */ /* 0x001ea80000300a00 */
[----:B------:R-:W3:Y:S04]  /*3cc40*/  LDL.LU R21, [R1+0x31f8] ;  /* 0x0031f80001157983 */ /* 0x000ee80000300800 */
[----:B------:R-:W4:Y:S10]  /*3cc50*/  LDL.LU R24, [R1+0x380] ;  /* 0x0003800001187983 */ /* 0x000f340000300800 */
[----:B------:R-:W-:Y:S04]  /*3cc60*/  STL.64 [R1+0x1010], R4 ;  /* 0x0010100401007387 */ /* 0x000fe80000100a00 */
[----:B------:R-:W-:Y:S04]  /*3cc70*/  STL.64 [R1+0x1018], R6 ;  /* 0x0010180601007387 */ /* 0x000fe80000100a00 */
[----:B------:R-:W4:Y:S04]  /*3cc80*/  LDL.LU R25, [R1+0x384] ;  /* 0x0003840001197983 */ /* 0x000f280000300800 */
[----:B------:R-:W2:Y:S04]  /*3cc90*/  LDL.LU R26, [R1+0x388] ;  /* 0x00038800011a7983 */ /* 0x000ea80000300800 */
[----:B------:R-:W2:Y:S04]  /*3cca0*/  LDL.LU R27, [R1+0x38c] ;  /* 0x00038c00011b7983 */ /* 0x000ea80000300800 */
[----:B--2---:R0:W-:Y:S04]  /*3ccb0*/  STL.64 [R1+0x3108], R26 ;  /* 0x0031081a01007387 */ /* 0x0041e80000100a00 */
[----:B----4-:R-:W-:Y:S01]  /*3ccc0*/  STL.64 [R1+0x3100], R24 ;  /* 0x0031001801007387 */ /* 0x010fe20000100a00 */
[----:B0-----:R-:W-:-:S02]  /*3ccd0*/  IMAD.MOV.U32 R26, RZ, RZ, R22 ;  /* 0x000000ffff1a7224 */ /* 0x001fc400078e0016 */
[----:B---3--:R-:W-:Y:S01]  /*3cce0*/  IMAD.MOV.U32 R27, RZ, RZ, R21 ;  /* 0x000000ffff1b7224 */ /* 0x008fe200078e0015 */
[----:B------:R-:W2:Y:S04]  /*3ccf0*/  LDL.LU R22, [R1+0x31f4] ;  /* 0x0031f40001167983 */ /* 0x000ea80000300800 */
[----:B------:R-:W3:Y:S04]  /*3cd00*/  LDL.LU R21, [R1+0x31f0] ;  /* 0x0031f00001157983 */ /* 0x000ee80000300800 */
[----:B------:R0:W-:Y:S02]  /*3cd10*/  STL.64 [R1+0x3118], R26 ;  /* 0x0031181a01007387 */ /* 0x0001e40000100a00 */
[----:B0-----:R-:W-:-:S02]  /*3cd20*/  IMAD.MOV.U32 R26, RZ, RZ, R13 ;  /* 0x000000ffff1a7224 */ /* 0x001fc400078e000d */
[----:B------:R-:W-:-:S05]  /*3cd30*/  IMAD.MOV.U32 R27, RZ, RZ, R12 ;  /* 0x000000ffff1b7224 */ /* 0x000fca00078e000c */
[----:B------:R-:W-:Y:S04]  /*3cd40*/  STL.64 [R1+0x3130], R26 ;  /* 0x0031301a01007387 */ /* 0x000fe80000100a00 */
[----:B------:R-:W4:Y:S04]  /*3cd50*/  LDL.64 R14, [R1+0x158] ;  /* 0x00015800010e7983 */ /* 0x000f280000100a00 */
[----:B----4-:R0:W-:Y:S04]  /*3cd60*/  STL.64 [R1+0x3110], R14 ;  /* 0x0031100e01007387 */ /* 0x0101e80000100a00 */
[----:B------:R-:W4:Y:S04]  /*3cd70*/  LDL.LU R12, [R1+0x390] ;  /* 0x00039000010c7983 */ /* 0x000f280000300800 */
[----:B------:R-:W4:Y:S04]  /*3cd80*/  LDL.LU R13, [R1+0x394] ;  /* 0x00039400010d7983 */ /* 0x000f280000300800 */
[----:B0-----:R-:W2:Y:S04]  /*3cd90*/  LDL.LU R14, [R1+0x398] ;  /* 0x00039800010e7983 */ /* 0x001ea80000300800 */
[----:B------:R-:W2:Y:S04]  /*3cda0*/  LDL.LU R15, [R1+0x39c] ;  /* 0x00039c00010f7983 */ /* 0x000ea80000300800 */
[----:B------:R-:W3:Y:S04]  /*3cdb0*/  LDL.64 R26, [R1+0x188] ;  /* 0x00018800011a7983 */ /* 0x000ee80000100a00 */
[----:B---3--:R0:W-:Y:S04]  /*3cdc0*/  STL.64 [R1+0x3148], R26 ;  /* 0x0031481a01007387 */ /* 0x0081e80000100a00 */
[----:B--2---:R-:W-:Y:S04]  /*3cdd0*/  STL.64 [R1+0x3128], R14 ;  /* 0x0031280e01007387 */ /* 0x004fe80000100a00 */
[----:B----4-:R1:W-:Y:S01]  /*3cde0*/  STL.64 [R1+0x3120], R12 ;  /* 0x0031200c01007387 */ /* 0x0103e20000100a00 */
[----:B0-----:R-:W-:-:S02]  /*3cdf0*/  IMAD.MOV.U32 R26, RZ, RZ, R22 ;  /* 0x000000ffff1a7224 */ /* 0x001fc400078e0016 */
[----:B------:R-:W-:Y:S01]  /*3ce00*/  IMAD.MOV.U32 R27, RZ, RZ, R23 ;  /* 0x000000ffff1b7224 */ /* 0x000fe200078e0017 */
[----:B-1----:R-:W2:Y:S04]  /*3ce10*/  LDL.LU R12, [R1+0x3a0] ;  /* 0x0003a000010c7983 */ /* 0x002ea80000300800 */
[----:B------:R-:W2:Y:S04]  /*3ce20*/  LDL.LU R13, [R1+0x3a4] ;  /* 0x0003a400010d7983 */ /* 0x000ea80000300800 */
[----:B------:R-:W3:Y:S04]  /*3ce30*/  LDL.LU R14, [R1+0x3a8] ;  /* 0x0003a800010e7983 */ /* 0x000ee80000300800 */
[----:B------:R-:W3:Y:S04]  /*3ce40*/  LDL.LU R15, [R1+0x3ac] ;  /* 0x0003ac00010f7983 */ /* 0x000ee80000300800 */
[----:B------:R-:W4:Y:S04]  /*3ce50*/  LDL.LU R22, [R1+0x31ec] ;  /* 0x0031ec0001167983 */ /* 0x000f280000300800 */
[----:B------:R-:W4:Y:S04]  /*3ce60*/  LDL.LU R23, [R1+0x31e8] ;  /* 0x0031e80001177983 */ /* 0x000f280000300800 */
[----:B------:R0:W-:Y:S04]  /*3ce70*/  STL.64 [R1+0x3160], R26 ;  /* 0x0031601a01007387 */ /* 0x0001e80000100a00 */
[----:B0-----:R-:W2:Y:S04]  /*3ce80*/  LDL.64 R26, [R1+0x1a8] ;  /* 0x0001a800011a7983 */ /* 0x001ea80000100a00 */
[----:B--2---:R-:W-:Y:S04]  /*3ce90*/  STL.64 [R1+0x3178], R26 ;  /* 0x0031781a01007387 */ /* 0x004fe80000100a00 */
[----:B---3--:R-:W-:Y:S04]  /*3cea0*/  STL.64 [R1+0x3140], R14 ;  /* 0x0031400e01007387 */ /* 0x008fe80000100a00 */
[----:B------:R0:W-:Y:S04]  /*3ceb0*/  STL.64 [R1+0x3138], R12 ;  /* 0x0031380c01007387 */ /* 0x0001e80000100a00 */
[----:B0-----:R-:W2:Y:S04]  /*3cec0*/  LDL.LU R12, [R1+0x3b0] ;  /* 0x0003b000010c7983 */ /* 0x001ea80000300800 */
[----:B------:R-:W2:Y:S04]  /*3ced0*/  LDL.LU R13, [R1+0x3b4] ;  /* 0x0003b400010d7983 */ /* 0x000ea80000300800 */
[----:B------:R-:W3:Y:S04]  /*3cee0*/  LDL.LU R14, [R1+0x3b8] ;  /* 0x0003b800010e7983 */ /* 0x000ee80000300800 */
[----:B------:R-:W3:Y:S01]  /*3cef0*/  LDL.LU R15, [R1+0x3bc] ;  /* 0x0003bc00010f7983 */ /* 0x000ee20000300800 */
[----:B----4-:R-:W-:-:S02]  /*3cf00*/  IMAD.MOV.U32 R26, RZ, RZ, R22 ;  /* 0x000000ffff1a7224 */ /* 0x010fc400078e0016 */
[----:B------:R-:W-:Y:S01]  /*3cf10*/  IMAD.MOV.U32 R27, RZ, RZ, R21 ;  /* 0x000000ffff1b7224 */ /* 0x000fe200078e0015 */
[----:B------:R-:W4:Y:S04]  /*3cf20*/  LDL.LU R22, [R1+0x31e4] ;  /* 0x0031e40001167983 */ /* 0x000f280000300800 */
[----:B------:R-:W4:Y:S04]  /*3cf30*/  LDL.LU R21, [R1+0x31e0] ;  /* 0x0031e00001157983 */ /* 0x000f280000300800 */
[----:B------:R-:W-:Y:S04]  /*3cf40*/  STL.64 [R1+0x3190], R26 ;  /* 0x0031901a01007387 */ /* 0x000fe80000100a00 */
[----:B---3--:R-:W-:Y:S04]  /*3cf50*/  STL.64 [R1+0x3158], R14 ;  /* 0x0031580e01007387 */ /* 0x008fe80000100a00 */
[----:B--2---:R0:W-:Y:S04]  /*3cf60*/  STL.64 [R1+0x3150], R12 ;  /* 0x0031500c01007387 */ /* 0x0041e80000100a00 */
[----:B0-----:R-:W2:Y:S04]  /*3cf70*/  LDL.LU R12, [R1+0x3c0] ;  /* 0x0003c000010c7983 */ /* 0x001ea80000300800 */
[----:B------:R-:W2:Y:S04]  /*3cf80*/  LDL.LU R13, [R1+0x3c4] ;  /* 0x0003c400010d7983 */ /* 0x000ea80000300800 */
[----:B------:R-:W3:Y:S04]  /*3cf90*/  LDL.LU R14, [R1+0x3c8] ;  /* 0x0003c800010e7983 */ /* 0x000ee80000300800 */
[----:B------:R-:W3:Y:S04]  /*3cfa0*/  LDL.LU R15, [R1+0x3cc] ;  /* 0x0003cc00010f7983 */ /* 0x000ee80000300800 */
[----:B------:R-:W2:Y:S01]  /*3cfb0*/  LDL R7, [R1+0x204c] ;  /* 0x00204c0001077983 */ /* 0x000ea20000100800 */
[----:B----4-:R-:W-:-:S03]  /*3cfc0*/  IMAD.MOV.U32 R6, RZ, RZ, R22 ;  /* 0x000000ffff067224 */ /* 0x010fc600078e0016 */
[----:B--2---:R0:W-:Y:S04]  /*3cfd0*/  STL [R1+0x31a8], R7 ;  /* 0x0031a80701007387 */ /* 0x0041e80000100800 */
[----:B------:R-:W2:Y:S01]  /*3cfe0*/  LDL.LU R22, [R1+0x31dc] ;  /* 0x0031dc0001167983 */ /* 0x000ea20000300800 */
[----:B0-----:R-:W-:-:S03]  /*3cff0*/  IMAD.MOV.U32 R7, RZ, RZ, R23 ;  /* 0x000000ffff077224 */ /* 0x001fc600078e0017 */
[----:B------:R-:W2:Y:S04]  /*3d000*/  LDL.LU R23, [R1+0x31d8] ;  /* 0x0031d80001177983 */ /* 0x000ea80000300800 */
[----:B------:R0:W-:Y:S04]  /*3d010*/  STL.64 [R1+0x31b8], R6 ;  /* 0x0031b80601007387 */ /* 0x0001e80000100a00 */
[----:B0-----:R-:W4:Y:S01]  /*3d020*/  LDL R6, [R1+0x1e8] ;  /* 0x0001e80001067983 */ /* 0x001f220000100800 */
[----:B------:R-:W-:-:S05]  /*3d030*/  IMAD.MOV.U32 R7, RZ, RZ, R21 ;  /* 0x000000ffff077224 */ /* 0x000fca00078e0015 */
[----:B----4-:R0:W-:Y:S04]  /*3d040*/  STL.64 [R1+0x31d0], R6 ;  /* 0x0031d00601007387 */ /* 0x0101e80000100a00 */
[----:B------:R-:W2:Y:S04]  /*3d050*/  LDL.LU R4, [R1+0x230] ;  /* 0x0002300001047983 */ /* 0x000ea80000300800 */
[----:B------:R-:W2:Y:S04]  /*3d060*/  LDL.LU R5, [R1+0x234] ;  /* 0x0002340001057983 */ /* 0x000ea80000300800 */
[----:B0-----:R-:W2:Y:S04]  /*3d070*/  LDL.LU R6, [R1+0x238] ;  /* 0x0002380001067983 */ /* 0x001ea80000300800 */
[----:B------:R-:W2:Y:S04]  /*3d080*/  LDL.LU R7, [R1+0x23c] ;  /* 0x00023c0001077983 */ /* 0x000ea80000300800 */
[----:B------:R-:W4:Y:S04]  /*3d090*/  LDL.64 R26, [R1+0x1c8] ;  /* 0x0001c800011a7983 */ /* 0x000f280000100a00 */
[----:B----4-:R0:W-:Y:S04]  /*3d0a0*/  STL.64 [R1+0x31b0], R26 ;  /* 0x0031b01a01007387 */ /* 0x0101e80000100a00 */
[----:B------:R-:W4:Y:S04]  /*3d0b0*/  LDL.LU R24, [R1+0x10] ;  /* 0x0000100001187983 */ /* 0x000f280000300800 */
[----:B------:R-:W4:Y:S04]  /*3d0c0*/  LDL.LU R25, [R1+0x14] ;  /* 0x0000140001197983 */ /* 0x000f280000300800 */
[----:B0-----:R-:W3:Y:S04]  /*3d0d0*/  LDL.LU R26, [R1+0x18] ;  /* 0x00001800011a7983 */ /* 0x001ee80000300800 */
[----:B------:R-:W3:Y:S04]  /*3d0e0*/  LDL.LU R27, [R1+0x1c] ;  /* 0x00001c00011b7983 */ /* 0x000ee80000300800 */
[----:B---3--:R-:W-:Y:S04]  /*3d0f0*/  STL.64 [R1+0x31c8], R26 ;  /* 0x0031c81a01007387 */ /* 0x008fe80000100a00 */
[----:B----4-:R0:W-:Y:S04]  /*3d100*/  STL.64 [R1+0x31c0], R24 ;  /* 0x0031c01801007387 */ /* 0x0101e80000100a00 */
        /* <DEDUP_REMOVED lines=10> */
[C---:B--2---:R-:W-:Y:S03]  /*3d1b0*/  HMMA.16816.F32.BF16 R4, R8.reuse, R22, R4 ;  /* 0x000000160804723c */ /* 0x044fe60000041804 */
[----:B---3--:R-:W-:Y:S04]  /*3d1c0*/  STL.64 [R1+0x3188], R14 ;  /* 0x0031880e01007387 */ /* 0x008fe80000100a00 */
[----:B----4-:R0:W-:Y:S04]  /*3d1d0*/  STL.64 [R1+0x3180], R12 ;  /* 0x0031800c01007387 */ /* 0x0101e80000100a00 */
[----:B0-----:R-:W2:Y:S04]  /*3d1e0*/  LDL.LU R12, [R1+0x3e0] ;  /* 0x0003e000010c7983 */ /* 0x001ea80000300800 */
[----:B------:R-:W2:Y:S04]  /*3d1f0*/  LDL.LU R13, [R1+0x3e4] ;  /* 0x0003e400010d7983 */ /* 0x000ea80000300800 */
[----:B------:R-:W3:Y:S04]  /*3d200*/  LDL.LU R14, [R1+0x3e8] ;  /* 0x0003e800010e7983 */ /* 0x000ee80000300800 */
[----:B------:R-:W3:Y:S04]  /*3d210*/  LDL.LU R15, [R1+0x3ec] ;  /* 0x0003ec00010f7983 */ /* 0x000ee80000300800 */
[----:B---3--:R-:W-:Y:S04]  /*3d220*/  STL.64 [R1+0x31a0], R14 ;  /* 0x0031a00e01007387 */ /* 0x008fe80000100a00 */
[----:B--2---:R0:W-:Y:S04]  /*3d230*/  STL.64 [R1+0x3198], R12 ;  /* 0x0031980c01007387 */ /* 0x0041e80000100a00 */
        /* <DEDUP_REMOVED lines=8> */
[----:B------:R-:W-:Y:S04]  /*3d2c0*/  STL.64 [R1+0xff0], R4 ;  /* 0x000ff00401007387 */ /* 0x000fe80000100a00 */
[----:B------:R0:W-:Y:S04]  /*3d2d0*/  STL.64 [R1+0xff8], R6 ;  /* 0x000ff80601007387 */ /* 0x0001e80000100a00 */
[----:B0-----:R-:W4:Y:S04]  /*3d2e0*/  LDL.LU.64 R6, [R1+0x31d0] ;  /* 0x0031d00001067983 */ /* 0x001f280000300a00 */
[----:B------:R-:W-:Y:S04]  /*3d2f0*/  STL.64 [R1+0x3030], R22 ;  /* 0x0030301601007387 */ /* 0x000fe80000100a00 */
[----:B------:R0:W-:Y:S04]  /*3d300*/  STL [R1+0x3028], R20 ;  /* 0x0030281401007387 */ /* 0x0001e80000100800 */
[----:B0-----:R-:W3:Y:S04]  /*3d310*/  LDL.LU R20, [R1+0x360] ;  /* 0x0003600001147983 */ /* 0x001ee80000300800 */
[----:B------:R-:W3:Y:S04]  /*3d320*/  LDL.LU R21, [R1+0x364] ;  /* 0x0003640001157983 */ /* 0x000ee80000300800 */
[----:B------:R-:W3:Y:S04]  /*3d330*/  LDL.LU R22, [R1+0x368] ;  /* 0x0003680001167983 */ /* 0x000ee80000300800 */
[----:B------:R-:W3:Y:S01]  /*3d340*/  LDL.LU R23, [R1+0x36c] ;  /* 0x00036c0001177983 */ /* 0x000ee20000300800 */
        /* <DEDUP_REMOVED lines=8> */
[----:B------:R-:W2:-:S15]  /*3d3d0*/  LDL.LU.64 R26, [R1+0x31b0] ;  /* 0x0031b000011a7983 */ /* 0x000e9e0000300a00 */
[----:B------:R-:W-:-:S06]  /*3d3e0*/  NOP ;  /* 0x0000000000007918 */ /* 0x000fcc0000000000 */
[----:B------:R-:W-:Y:S04]  /*3d3f0*/  STL.64 [R1+0xfd0], R4 ;  /* 0x000fd00401007387 */ /* 0x000fe80000100a00 */
[----:B------:R0:W-:Y:S04]  /*3d400*/  STL.64 [R1+0xfd8], R6 ;  /* 0x000fd80601007387 */ /* 0x0001e80000100a00 */
[----:B0-----:R-:W4:Y:S01]  /*3d410*/  LDL.LU R7, [R1+0x31a8] ;  /* 0x0031a80001077983 */ /* 0x001f220000300800 */
[----:B--2---:R-:W-:Y:S03]  /*3d420*/  HMMA.16816.F32.BF16 R12, R8, R26, R12 ;  /* 0x0000001a080c723c */ /* 0x004fe6000004180c */
[----:B----4-:R-:W0:Y:S04]  /*3d430*/  LDSM.16.MT88.4 R4, [R7+UR6+0x9000] ;  /* 0x009000060704783b */ /* 0x010e280008004200 */
[----:B0-----:R0:W-:Y:S04]  /*3d440*/  STL.64 [R1+0x2fb0], R6 ;  /* 0x002fb00601007387 */ /* 0x0011e80000100a00 */
[----:B------:R-:W-:-:S12]  /*3d450*/  STL.64 [R1+0x2fa8], R4 ;  /* 0x002fa80401007387 */ /* 0x000fd80000100a00 */
[----:B------:R-:W-:Y:S04]  /*3d460*/  STL.64 [R1+0xfc0], R12 ;  /* 0x000fc00c01007387 */ /* 0x000fe80000100a00 */
[----:B------:R1:W-:Y:S01]  /*3d470*/  STL.64 [R1+0xfc8], R14 ;  /* 0x000fc80e01007387 */ /* 0x0003e20000100a00 */
[----:B0-----:R-:W-:Y:S02]  /*3d480*/  IMAD.MOV.U32 R6, RZ, RZ, R29 ;  /* 0x000000ffff067224 */ /* 0x001fe400078e001d */
[----:B------:R-:W-:Y:S01]  /*3d490*/  IMAD.MOV.U32 R29, RZ, RZ, R27 ;  /* 0x000000ffff1d7224 */ /* 0x000fe200078e001b */
[----:B-1----:R-:W2:Y:S04]  /*3d4a0*/  LDL.LU.64 R14, [R1+0x31a0] ;  /* 0x0031a000010e7983 */ /* 0x002ea80000300a00 */
[----:B------:R-:W2:Y:S04]  /*3d4b0*/  LDL.LU.64 R12, [R1+0x3198] ;  /* 0x00319800010c7983 */ /* 0x000ea80000300a00 */
[----:B------:R-:W2:Y:S04]  /*3d4c0*/  LDL.LU.64 R26, [R1+0x3190] ;  /* 0x00319000011a7983 */ /* 0x000ea80000300a00 */
[----:B------:R-:W-:Y:S01]  /*3d4d0*/  STL [R1+0x2f40], R29 ;  /* 0x002f401d01007387 */ /* 0x000fe20000100800 */
[----:B--2---:R-:W-:Y:S03]  /*3d4e0*/  HMMA.16816.F32.BF16 R24, R8, R26, R12 ;  /* 0x0000001a0818723c */ /* 0x004fe6000004180c */
[----:B------:R-:W2:Y:S04]  /*3d4f0*/  LDL.LU.64 R14, [R1+0x3188] ;  /* 0x00318800010e7983 */ /* 0x000ea80000300a00 */
[----:B------:R-:W2:-:S15]  /*3d500*/  LDL.LU.64 R12, [R1+0x3180] ;  /* 0x00318000010c7983 */ /* 0x000e9e0000300a00 */
[----:B------:R-:W-:-:S01]  /*3d510*/  NOP ;  /* 0x0000000000007918 */ /* 0x000fc20000000000 */
[----:B------:R-:W-:Y:S04]  /*3d520*/  STL.64 [R1+0xfb0], R24 ;  /* 0x000fb01801007387 */ /* 0x000fe80000100a00 */
[----:B------:R0:W-:Y:S04]  /*3d530*/  STL.64 [R1+0xfb8], R26 ;  /* 0x000fb81a01007387 */ /* 0x0001e80000100a00 */
[----:B0-----:R-:W2:Y:S02]  /*3d540*/  LDL.LU.64 R26, [R1+0x3178] ;  /* 0x00317800011a7983 */ /* 0x001ea40000300a00 */
        /* <DEDUP_REMOVED lines=33> */
[----:B------:R-:W2:-:S15]  /*3d760*/  LDL.LU.64 R14, [R1+0x3110] ;  /* 0x00311000010e7983 */ /* 0x000e9e0000300a00 */
[----:B------:R-:W-:-:S06]  /*3d770*/  NOP ;  /* 0x0000000000007918 */ /* 0x000fcc0000000000 */
[----:B------:R-:W-:Y:S04]  /*3d780*/  STL.64 [R1+0xf60], R24 ;  /* 0x000f601801007387 */ /* 0x000fe80000100a00 */
[----:B------:R0:W-:Y:S04]  /*3d790*/  STL.64 [R1+0xf68], R26 ;  /* 0x000f681a01007387 */ /* 0x0001e80000100a00 */
[----:B0-----:R-:W4:Y:S04]  /*3d7a0*/  LDL.LU.64 R26, [R1+0x3108] ;  /* 0x00310800011a7983 */ /* 0x001f280000300a00 */
[----:B------:R-:W4:Y:S01]  /*3d7b0*/  LDL.LU.64 R24, [R1+0x3100] ;  /* 0x0031000001187983 */ /* 0x000f220000300a00 */
[----:B--2---:R-:W-:Y:S01]  /*3d7c0*/  IMAD.MOV.U32 R29, RZ, RZ, R15 ;  /* 0x000000ffff1d7224 */ /* 0x004fe200078e000f */
[----:B----4-:R-:W-:-:S15]  /*3d7d0*/  HMMA.16816.F32.BF16 R24, R8, R14, R24 ;  /* 0x0000000e0818723c */ /* 0x010fde0000041818 */
[----:B------:R-:W-:-:S08]  /*3d7e0*/  NOP ;  /* 0x0000000000007918 */ /* 0x000fd00000000000 */
[----:B------:R0:W-:Y:S04]  /*3d7f0*/  STL.64 [R1+0xf50], R24 ;  /* 0x000f501801007387 */ /* 0x0001e80000100a00 */
[----:B------:R-:W-:Y:S04]  /*3d800*/  STL.64 [R1+0xf58], R26 ;  /* 0x000f581a01007387 */ /* 0x000fe80000100a00 */
[----:B0-----:R-:W2:Y:S04]  /*3d810*/  LDL.LU R24, [R1+0x30f8] ;  /* 0x0030f80001187983 */ /* 0x001ea80000300800 */
[----:B------:R-:W4:Y:S01]  /*3d820*/  LDL.LU.64 R14, [R1+0x30f0] ;  /* 0x0030f000010e7983 */ /* 0x000f220000300a00 */
[----:B------:R-:W-:-:S07]  /*3d830*/  IMAD.MOV.U32 R7, RZ, RZ, R28 ;  /* 0x000000ffff077224 */ /* 0x000fce00078e001c */
[----:B---3--:R-:W-:Y:S01]  /*3d840*/  HMMA.16816.F32.BF16 R4, R8, R6, R16 ;  /* 0x000000060804723c */ /* 0x008fe20000041810 */
[----:B------:R-:W-:Y:S04]  /*3d850*/  STL [R1+0x2f4c], R29 ;  /* 0x002f4c1d01007387 */ /* 0x000fe80000100800 */
[----:B------:R-:W3:Y:S04]  /*3d860*/  LDL.LU.64 R18, [R1+0x30e8] ;  /* 0x0030e80001127983 */ /* 0x000ee80000300a00 */
[----:B------:R-:W2:-:S14]  /*3d870*/  LDL.LU.64 R16, [R1+0x30e0] ;  /* 0x0030e00001107983 */ /* 0x000e9c0000300a00 */
[----:B------:R-:W-:Y:S04]  /*3d880*/  STL.64 [R1+0xf40], R4 ;  /* 0x000f400401007387 */ /* 0x000fe80000100a00 */
[----:B------:R4:W-:Y:S02]  /*3d890*/  STL.64 [R1+0xf48], R6 ;  /* 0x000f480601007387 */ /* 0x0009e40000100a00 */
[----:B----4-:R-:W-:Y:S02]  /*3d8a0*/  HMMA.16816.F32.BF16 R4, R8, R14, R20 ;  /* 0x0000000e0804723c */ /* 0x010fe40000041814 */
[----:B------:R-:W4:Y:S04]  /*3d8b0*/  LDL.64 R22, [R1+0xa8] ;  /* 0x0000a80001167983 */ /* 0x000f280000100a00 */
[----:B------:R-:W-:-:S15]  /*3d8c0*/  IMAD.MOV.U32 R29, RZ, RZ, R15 ;  /* 0x000000ffff1d7224 */ /* 0x000fde00078e000f */
[----:B------:R-:W-:-:S02]  /*3d8d0*/  NOP ;  /* 0x0000000000007918 */ /* 0x000fc40000000000 */
[----:B------:R-:W-:Y:S04]  /*3d8e0*/  STL.64 [R1+0xf30], R4 ;  /* 0x000f300401007387 */ /* 0x000fe80000100a00 */
[----:B------:R-:W-:Y:S04]  /*3d8f0*/  STL.64 [R1+0xf38], R6 ;  /* 0x000f380601007387 */ /* 0x000fe80000100a00 */
[----:B----4-:R3:W-:Y:S04]  /*3d900*/  STL.64 [R1+0x3040], R22 ;  /* 0x0030401601007387 */ /* 0x0107e80000100a00 */
[----:B------:R-:W4:Y:S04]  /*3d910*/  LDL.LU R12, [R1+0x2b0] ;  /* 0x0002b000010c7983 */ /* 0x000f280000300800 */
[----:B------:R-:W4:Y:S04]  /*3d920*/  LDL.LU R13, [R1+0x2b4] ;  /* 0x0002b400010d7983 */ /* 0x000f280000300800 */
[----:B------:R-:W2:Y:S04]  /*3d930*/  LDL.LU R14, [R1+0x2b8] ;  /* 0x0002b800010e7983 */ /* 0x000ea80000300800 */
[----:B------:R-:W2:Y:S01]  /*3d940*/  LDL.LU R15, [R1+0x2bc] ;  /* 0x0002bc00010f7983 */ /* 0x000ea20000300800 */
[----:B---3--:R-:W-:-:S02]  /*3d950*/  IMAD.MOV.U32 R22, RZ, RZ, R19 ;  /* 0x000000ffff167224 */ /* 0x008fc400078e0013 */
[----:B------:R-:W-:-:S05]  /*3d960*/  IMAD.MOV.U32 R23, RZ, RZ, R18 ;  /* 0x000000ffff177224 */ /* 0x000fca00078e0012 */
[----:B------:R0:W-:Y:S04]  /*3d970*/  STL.64 [R1+0x3058], R22 ;  /* 0x0030581601007387 */ /* 0x0001e80000100a00 */
[----:B0-----:R-:W3:Y:S04]  /*3d980*/  LDL.64 R22, [R1+0xc8] ;  /* 0x0000c80001167983 */ /* 0x001ee80000100a00 */
[----:B---3--:R-:W-:Y:S04]  /*3d990*/  STL.64 [R1+0x3070], R22 ;  /* 0x0030701601007387 */ /* 0x008fe80000100a00 */
[----:B--2---:R0:W-:Y:S04]  /*3d9a0*/  STL.64 [R1+0x3018], R14 ;  /* 0x0030180e01007387 */ /* 0x0041e80000100a00 */
[----:B----4-:R1:W-:Y:S04]  /*3d9b0*/  STL.64 [R1+0x3010], R12 ;  /* 0x0030100c01007387 */ /* 0x0103e80000100a00 */
[----:B0-----:R-:W2:Y:S04]  /*3d9c0*/  LDL.64 R14, [R1+0x98] ;  /* 0x00009800010e7983 */ /* 0x001ea80000100a00 */
[----:B--2---:R0:W-:Y:S04]  /*3d9d0*/  STL.64 [R1+0x3038], R14 ;  /* 0x0030380e01007387 */ /* 0x0041e80000100a00 */
[----:B-1----:R-:W2:Y:S04]  /*3d9e0*/  LDL.LU R12, [R1+0x2d0] ;  /* 0x0002d000010c7983 */ /* 0x002ea80000300800 */
[----:B------:R-:W2:Y:S04]  /*3d9f0*/  LDL.LU R13, [R1+0x2d4] ;  /* 0x0002d400010d7983 */ /* 0x000ea80000300800 */
[----:B0-----:R-:W3:Y:S04]  /*3da00*/  LDL.LU R14, [R1+0x2d8] ;  /* 0x0002d800010e7983 */ /* 0x001ee80000300800 */
[----:B------:R-:W3:Y:S04]  /*3da10*/  LDL.LU R15, [R1+0x2dc] ;  /* 0x0002dc00010f7983 */ /* 0x000ee80000300800 */
[----:B------:R-:W4:Y:S04]  /*3da20*/  LDL.LU R20, [R1+0x300] ;  /* 0x0003000001147983 */ /* 0x000f280000300800 */
[----:B------:R-:W4:Y:S04]  /*3da30*/  LDL.LU R21, [R1+0x304] ;  /* 0x0003040001157983 */ /* 0x000f280000300800 */
[----:B------:R-:W2:Y:S04]  /*3da40*/  LDL.LU R22, [R1+0x308] ;  /* 0x0003080001167983 */ /* 0x000ea80000300800 */
[----:B------:R-:W2:Y:S04]  /*3da50*/  LDL.LU R23, [R1+0x30c] ;  /* 0x00030c0001177983 */ /* 0x000ea80000300800 */
[----:B--2---:R0:W-:Y:S04]  /*3da60*/  STL.64 [R1+0x3080], R22 ;  /* 0x0030801601007387 */ /* 0x0041e80000100a00 */
[----:B----4-:R-:W-:Y:S01]  /*3da70*/  STL.64 [R1+0x3078], R20 ;  /* 0x0030781401007387 */ /* 0x010fe20000100a00 */
[----:B0-----:R-:W-:-:S02]  /*3da80*/  IMAD.MOV.U32 R23, RZ, RZ, R16 ;  /* 0x000000ffff177224 */ /* 0x001fc400078e0010 */
[----:B------:R-:W-:Y:S01]  /*3da90*/  IMAD.MOV.U32 R22, RZ, RZ, R17 ;  /* 0x000000ffff167224 */ /* 0x000fe200078e0011 */
[----:B------:R-:W2:Y:S04]  /*3daa0*/  LDL.LU R16, [R1+0x320] ;  /* 0x0003200001107983 */ /* 0x000ea80000300800 */
[----:B------:R-:W2:Y:S04]  /*3dab0*/  LDL.LU R17, [R1+0x324] ;  /* 0x0003240001117983 */ /* 0x000ea80000300800 */
[----:B------:R-:W4:Y:S04]  /*3dac0*/  LDL.LU R18, [R1+0x328] ;  /* 0x0003280001127983 */ /* 0x000f280000300800 */
[----:B------:R-:W4:Y:S04]  /*3dad0*/  LDL.LU R19, [R1+0x32c] ;  /* 0x00032c0001137983 */ /* 0x000f280000300800 */
[----:B----4-:R0:W-:Y:S04]  /*3dae0*/  STL.64 [R1+0x30b0], R18 ;  /* 0x0030b01201007387 */ /* 0x0101e80000100a00 */
[----:B--2---:R-:W-:Y:S01]  /*3daf0*/  STL.64 [R1+0x30a8], R16 ;  /* 0x0030a81001007387 */ /* 0x004fe20000100a00 */
[----:B0-----:R-:W-:-:S02]  /*3db00*/  IMAD.MOV.U32 R18, RZ, RZ, R24 ;  /* 0x000000ffff127224 */ /* 0x001fc400078e0018 */
[----:B------:R-:W-:-:S05]  /*3db10*/  IMAD.MOV.U32 R19, RZ, RZ, R3 ;  /* 0x000000ffff137224 */ /* 0x000fca00078e0003 */
[----:B------:R-:W-:Y:S04]  /*3db20*/  STL.64 [R1+0x30c0], R18 ;  /* 0x0030c01201007387 */ /* 0x000fe80000100a00 */
[----:B------:R0:W-:Y:S04]  /*3db30*/  STL.64 [R1+0x3098], R22 ;  /* 0x0030981601007387 */ /* 0x0001e80000100a00 */
[----:B0-----:R-:W2:Y:S04]  /*3db40*/  LDL.64 R22, [R1+0xf8] ;  /* 0x0000f80001167983 */ /* 0x001ea80000100a00 */
[----:B--2---:R0:W-:Y:S04]  /*3db50*/  STL.64 [R1+0x30b8], R22 ;  /* 0x0030b81601007387 */ /* 0x0041e80000100a00 */
[----:B------:R-:W2:Y:S04]  /*3db60*/  LDL.LU R20, [R1+0x330] ;  /* 0x0003300001147983 */ /* 0x000ea80000300800 */
[----:B------:R-:W2:Y:S04]  /*3db70*/  LDL.LU R21, [R1+0x334] ;  /* 0x0003340001157983 */ /* 0x000ea80000300800 */
[----:B0-----:R-:W4:Y:S04]  /*3db80*/  LDL.LU R22, [R1+0x338] ;  /* 0x0003380001167983 */ /* 0x001f280000300800 */
[----:B------:R-:W4:Y:S01]  /*3db90*/  LDL.LU R23, [R1+0x33c] ;  /* 0x00033c0001177983 */ /* 0x000f220000300800 */
[----:B------:R-:W-:-:S02]  /*3dba0*/  IMAD.MOV.U32 R18, RZ, RZ, R2 ;  /* 0x000000ffff127224 */ /* 0x000fc400078e0002 */
[----:B------:R-:W-:Y:S01]  /*3dbb0*/  IMAD.MOV.U32 R19, RZ, RZ, R0 ;  /* 0x000000ffff137224 */ /* 0x000fe200078e0000 */
[----:B------:R-:W3:Y:S04]  /*3dbc0*/  LDL.64 R26, [R1+0x128] ;  /* 0x00012800011a7983 */ /* 0x000ee80000100a00 */
[----:B----4-:R-:W-:Y:S04]  /*3dbd0*/  STL.64 [R1+0x30d0], R22 ;  /* 0x0030d01601007387 */ /* 0x010fe80000100a00 */
[----:B--2---:R-:W-:Y:S04]  /*3dbe0*/  STL.64 [R1+0x30c8], R20 ;  /* 0x0030c81401007387 */ /* 0x004fe80000100a00 */
[----:B------:R0:W-:Y:S04]  /*3dbf0*/  STL.64 [R1+0x30d8], R18 ;  /* 0x0030d81201007387 */ /* 0x0001e80000100a00 */
[----:B------:R-:W2:Y:S04]  /*3dc00*/  LDL.LU R16, [R1+0x350] ;  /* 0x0003500001107983 */ /* 0x000ea80000300800 */
[----:B------:R-:W2:Y:S04]  /*3dc10*/  LDL.LU R17, [R1+0x354] ;  /* 0x0003540001117983 */ /* 0x000ea80000300800 */
[----:B0-----:R-:W2:Y:S04]  /*3dc20*/  LDL.LU R18, [R1+0x358] ;  /* 0x0003580001127983 */ /* 0x001ea80000300800 */
[----:B------:R-:W2:Y:S04]  /*3dc30*/  LDL.LU R19, [R1+0x35c] ;  /* 0x00035c0001137983 */ /* 0x000ea80000300800 */
[----:B------:R-:W4:Y:S04]  /*3dc40*/  LDL.LU R20, [R1+0x340] ;  /* 0x0003400001147983 */ /* 0x000f280000300800 */
[----:B------:R-:W4:Y:S04]  /*3dc50*/  LDL.LU R21, [R1+0x344] ;  /* 0x0003440001157983 */ /* 0x000f280000300800 */
[----:B------:R-:W4:Y:S04]  /*3dc60*/  LDL.LU R22, [R1+0x348] ;  /* 0x0003480001167983 */ /* 0x000f280000300800 */
[----:B------:R-:W4:Y:S04]  /*3dc70*/  LDL.LU R23, [R1+0x34c] ;  /* 0x00034c0001177983 */ /* 0x000f280000300800 */
[----:B---3--:R-:W-:Y:S04]  /*3dc80*/  STL.64 [R1+0x3050], R14 ;  /* 0x0030500e01007387 */ /* 0x008fe80000100a00 */
[----:B------:R0:W-:Y:S04]  /*3dc90*/  STL.64 [R1+0x3048], R12 ;  /* 0x0030480c01007387 */ /* 0x0001e80000100a00 */
[----:B0-----:R-:W3:Y:S04]  /*3dca0*/  LDL.LU R12, [R1+0x2e0] ;  /* 0x0002e000010c7983 */ /* 0x001ee80000300800 */
[----:B------:R-:W3:Y:S04]  /*3dcb0*/  LDL.LU R13, [R1+0x2e4] ;  /* 0x0002e400010d7983 */ /* 0x000ee80000300800 */
[----:B------:R-:W2:Y:S04]  /*3dcc0*/  LDL.LU R14, [R1+0x2e8] ;  /* 0x0002e800010e7983 */ /* 0x000ea80000300800 */
[----:B------:R-:W2:Y:S04]  /*3dcd0*/  LDL.LU R15, [R1+0x2ec] ;  /* 0x0002ec00010f7983 */ /* 0x000ea80000300800 */
[----:B--2---:R-:W-:Y:S04]  /*3dce0*/  STL.64 [R1+0x3068], R14 ;  /* 0x0030680e01007387 */ /* 0x004fe80000100a00 */
[----:B---3--:R0:W-:Y:S04]  /*3dcf0*/  STL.64 [R1+0x3060], R12 ;  /* 0x0030600c01007387 */ /* 0x0081e80000100a00 */
[----:B0-----:R-:W2:Y:S04]  /*3dd00*/  LDL.LU R12, [R1+0x2f0] ;  /* 0x0002f000010c7983 */ /* 0x001ea80000300800 */
[----:B------:R-:W2:Y:S04]  /*3dd10*/  LDL.LU R13, [R1+0x2f4] ;  /* 0x0002f400010d7983 */ /* 0x000ea80000300800 */
[----:B------:R-:W3:Y:S04]  /*3dd20*/  LDL.LU R14, [R1+0x2f8] ;  /* 0x0002f800010e7983 */ /* 0x000ee80000300800 */
[----:B------:R-:W3:Y:S01]  /*3dd30*/  LDL.LU R15, [R1+0x2fc] ;  /* 0x0002fc00010f7983 */ /* 0x000ee20000300800 */
[----:B------:R-:W-:Y:S03]  /*3dd40*/  HMMA.16816.F32.BF16 R16, R8, R26, R16 ;  /* 0x0000001a0810723c */ /* 0x000fe60000041810 */
[----:B---3--:R-:W-:Y:S04]  /*3dd50*/  STL.64 [R1+0x3090], R14 ;  /* 0x0030900e01007387 */ /* 0x008fe80000100a00 */
[----:B--2---:R0:W-:Y:S04]  /*3dd60*/  STL.64 [R1+0x3088], R12 ;  /* 0x0030880c01007387 */ /* 0x0041e80000100a00 */
[----:B0-----:R-:W2:Y:S04]  /*3dd70*/  LDL.LU R12, [R1+0x310] ;  /* 0x00031000010c7983 */ /* 0x001ea80000300800 */
[----:B------:R-:W2:Y:S04]  /*3dd80*/  LDL.LU R13, [R1+0x314] ;  /* 0x00031400010d7983 */ /* 0x000ea80000300800 */
[----:B------:R-:W2:Y:S04]  /*3dd90*/  LDL.LU R14, [R1+0x318] ;  /* 0x00031800010e7983 */ /* 0x000ea80000300800 */
[----:B------:R-:W2:Y:S04]  /*3dda0*/  LDL.LU R15, [R1+0x31c] ;  /* 0x00031c00010f7983 */ /* 0x000ea80000300800 */
[----:B------:R-:W3:Y:S04]  /*3ddb0*/  LDL.64 R6, [R1+0x88] ;  /* 0x0000880001067983 */ /* 0x000ee80000100a00 */
[----:B---3--:R0:W-:Y:S04]  /*3ddc0*/  STL.64 [R1+0x3020], R6 ;  /* 0x0030200601007387 */ /* 0x0081e80000100a00 */
[----:B------:R-:W3:Y:S04]  /*3ddd0*/  LDL.LU R4, [R1+0x2c0] ;  /* 0x0002c00001047983 */ /* 0x000ee80000300800 */
[----:B------:R-:W3:Y:S04]  /*3dde0*/  LDL.LU R5, [R1+0x2c4] ;  /* 0x0002c40001057983 */ /* 0x000ee80000300800 */
[----:B0-----:R-:W3:Y:S04]  /*3ddf0*/  LDL.LU R6, [R1+0x2c8] ;  /* 0x0002c80001067983 */ /* 0x001ee80000300800 */
[----:B------:R-:W3:Y:S04]  /*3de00*/  LDL.LU R7, [R1+0x2cc] ;  /* 0x0002cc0001077983 */ /* 0x000ee80000300800 */
[----:B------:R-:W-:Y:S04]  /*3de10*/  STL.64 [R1+0xf20], R16 ;  /* 0x000f201001007387 */ /* 0x000fe80000100a00 */
[----:B------:R0:W-:Y:S04]  /*3de20*/  STL.64 [R1+0xf28], R18 ;  /* 0x000f281201007387 */ /* 0x0001e80000100a00 */
[----:B0-----:R-:W4:Y:S04]  /*3de30*/  LDL.LU.64 R18, [R1+0x30d8] ;  /* 0x0030d80001127983 */ /* 0x001f280000300a00 */
[----:B------:R-:W3:Y:S04]  /*3de40*/  LDL.LU R24, [R1+0x2a0] ;  /* 0x0002a00001187983 */ /* 0x000ee80000300800 */
[----:B------:R-:W3:Y:S01]  /*3de50*/  LDL.LU R25, [R1+0x2a4] ;  /* 0x0002a40001197983 */ /* 0x000ee20000300800 */
[----:B------:R-:W-:-:S03]  /*3de60*/  IMAD.MOV.U32 R3, RZ, RZ, R27 ;  /* 0x000000ffff037224 */ /* 0x000fc600078e001b */
        /* <DEDUP_REMOVED lines=16> */
[----:B----4-:R-:W-:-:S15]  /*3df70*/  HMMA.16816.F32.BF16 R16, R8, R22, R16 ;  /* 0x000000160810723c */ /* 0x010fde0000041810 */
[----:B------:R-:W-:-:S08]  /*3df80*/  NOP ;  /* 0x0000000000007918 */ /* 0x000fd00000000000 */
[----:B------:R0:W-:Y:S04]  /*3df90*/  STL.64 [R1+0xef0], R16 ;  /* 0x000ef01001007387 */ /* 0x0001e80000100a00 */
[----:B------:R1:W-:Y:S01]  /*3dfa0*/  STL.64 [R1+0xef8], R18 ;  /* 0x000ef81201007387 */ /* 0x0003e20000100a00 */
[----:B0-----:R-:W-:-:S03]  /*3dfb0*/  IMAD.MOV.U32 R17, RZ, RZ, R22 ;  /* 0x000000ffff117224 */ /* 0x001fc600078e0016 */
[----:B-1----:R-:W4:Y:S01]  /*3dfc0*/  LDL.LU.64 R18, [R1+0x30a0] ;  /* 0x0030a00001127983 */ /* 0x002f220000300a00 */
[----:B------:R-:W-:-:S03]  /*3dfd0*/  IMAD.MOV.U32 R16, RZ, RZ, R23 ;  /* 0x000000ffff107224 */ /* 0x000fc600078e0017 */
        /* <DEDUP_REMOVED lines=13> */
[----:B0-----:R-:W2:Y:S04]  /*3e0b0*/  LDL.LU.64 R22, [R1+0x3070] ;  /* 0x0030700001167983 */ /* 0x001ea80000300a00 */
        /* <DEDUP_REMOVED lines=8> */
[----:B------:R-:W2:Y:S04]  /*3e140*/  LDL.LU.64 R22, [R1+0x3058] ;  /* 0x0030580001167983 */ /* 0x000ea80000300a00 */
[----:B------:R-:W-:Y:S04]  /*3e150*/  STL [R1+0x2dcc], R0 ;  /* 0x002dcc0001007387 */ /* 0x000fe80000100800 */
        /* <DEDUP_REMOVED lines=8> */
[----:B--2---:R-:W-:-:S15]  /*3e1e0*/  HMMA.16816.F32.BF16 R12, R8, R22, R12 ;  /* 0x00000016080c723c */ /* 0x004fde000004180c */
[----:B------:R-:W-:-:S08]  /*3e1f0*/  NOP ;  /* 0x0000000000007918 */ /* 0x000fd00000000000 */
[----:B------:R-:W-:Y:S04]  /*3e200*/  STL.64 [R1+0xea0], R12 ;  /* 0x000ea00c01007387 */ /* 0x000fe80000100a00 */
[----:B------:R0:W-:Y:S04]  /*3e210*/  STL.64 [R1+0xea8], R14 ;  /* 0x000ea80e01007387 */ /* 0x0001e80000100a00 */
[----:B0-----:R-:W3:Y:S01]  /*3e220*/  LDL.LU.64 R14, [R1+0x3038] ;  /* 0x00303800010e7983 */ /* 0x001ee20000300a00 */
[----:B------:R-:W-:Y:S02]  /*3e230*/  IMAD.MOV.U32 R21, RZ, RZ, R23 ;  /* 0x000000ffff157224 */ /* 0x000fe400078e0017 */
[----:B------:R-:W-:-:S02]  /*3e240*/  IMAD.MOV.U32 R28, RZ, RZ, R22 ;  /* 0x000000ffff1c7224 */ /* 0x000fc400078e0016 */
[----:B------:R-:W2:Y:S04]  /*3e250*/  LDL.LU.64 R22, [R1+0x3030] ;  /* 0x0030300001167983 */ /* 0x000ea80000300a00 */
[----:B------:R-:W4:Y:S04]  /*3e260*/  LDL.LU R20, [R1+0x3028] ;  /* 0x0030280001147983 */ /* 0x000f280000300800 */
[----:B------:R-:W-:Y:S04]  /*3e270*/  STL [R1+0x2dd4], R21 ;  /* 0x002dd41501007387 */ /* 0x000fe80000100800 */
[----:B------:R-:W-:Y:S01]  /*3e280*/  STL [R1+0x2dd0], R28 ;  /* 0x002dd01c01007387 */ /* 0x000fe20000100800 */
[----:B---3--:R-:W-:Y:S06]  /*3e290*/  HMMA.16816.F32.BF16 R4, R8, R14, R4 ;  /* 0x0000000e0804723c */ /* 0x008fec0000041804 */
[----:B------:R-:W-:-:S02]  /*3e2a0*/  IMAD.MOV.U32 R0, RZ, RZ, R14 ;  /* 0x000000ffff007224 */ /* 0x000fc400078e000e */
[----:B------:R-:W-:-:S15]  /*3e2b0*/  IMAD.MOV.U32 R2, RZ, RZ, R15 ;  /* 0x000000ffff027224 */ /* 0x000fde00078e000f */
[----:B------:R-:W-:Y:S04]  /*3e2c0*/  STL.64 [R1+0xe90], R4 ;  /* 0x000e900401007387 */ /* 0x000fe80000100a00 */
[----:B------:R0:W-:Y:S04]  /*3e2d0*/  STL.64 [R1+0xe98], R6 ;  /* 0x000e980601007387 */ /* 0x0001e80000100a00 */
[----:B0-----:R-:W3:Y:S04]  /*3e2e0*/  LDL.LU.64 R6, [R1+0x3020] ;  /* 0x0030200001067983 */ /* 0x001ee80000300a00 */
[----:B------:R-:W3:Y:S04]  /*3e2f0*/  LDL.LU.64 R14, [R1+0x3018] ;  /* 0x00301800010e7983 */ /* 0x000ee80000300a00 */
[----:B------:R-:W3:Y:S04]  /*3e300*/  LDL.LU.64 R12, [R1+0x3010] ;  /* 0x00301000010c7983 */ /* 0x000ee80000300a00 */
[----:B------:R-:W-:Y:S04]  /*3e310*/  STL [R1+0x2ddc], R2 ;  /* 0x002ddc0201007387 */ /* 0x000fe80000100800 */
[----:B------:R-:W-:Y:S01]  /*3e320*/  STL [R1+0x2dd8], R0 ;  /* 0x002dd80001007387 */ /* 0x000fe20000100800 */
[----:B---3--:R-:W-:-:S15]  /*3e330*/  HMMA.16816.F32.BF16 R12, R8, R6, R12 ;  /* 0x00000006080c723c */ /* 0x008fde000004180c */
[----:B------:R-:W-:-:S08]  /*3e340*/  NOP ;  /* 0x0000000000007918 */ /* 0x000fd00000000000 */
[----:B------:R-:W-:Y:S04]  /*3e350*/  STL.64 [R1+0xe80], R12 ;  /* 0x000e800c01007387 */ /* 0x000fe80000100a00 */
[----:B------:R0:W-:Y:S04]  /*3e360*/  STL.64 [R1+0xe88], R14 ;  /* 0x000e880e01007387 */ /* 0x0001e80000100a00 */
[----:B0-----:R-:W3:Y:S01]  /*3e370*/  LDL.LU.64 R14, [R1+0x3008] ;  /* 0x00300800010e7983 */ /* 0x001ee20000300a00 */
[----:B------:R-:W-:Y:S02]  /*3e380*/  IMAD.MOV.U32 R21, RZ, RZ, R6 ;  /* 0x000000ffff157224 */ /* 0x000fe400078e0006 */
[----:B------:R-:W-:-:S05]  /*3e390*/  IMAD.MOV.U32 R28, RZ, RZ, R7 ;  /* 0x000000ffff1c7224 */ /* 0x000fca00078e0007 */
[----:B------:R-:W-:Y:S04]  /*3e3a0*/  STL [R1+0x2de4], R28 ;  /* 0x002de41c01007387 */ /* 0x000fe80000100800 */
[----:B------:R-:W-:Y:S04]  /*3e3b0*/  STL [R1+0x2de0], R21 ;  /* 0x002de01501007387 */ /* 0x000fe80000100800 */
[----:B--2---:R-:W-:Y:S01]  /*3e3c0*/  STL.64 [R1+0x2ff8], R22 ;  /* 0x002ff81601007387 */ /* 0x004fe20000100a00 */
[----:B---3--:R-:W-:-:S15]  /*3e3d0*/  HMMA.16816.F32.BF16 R4, R8, R14, R24 ;  /* 0x0000000e0804723c */ /* 0x008fde0000041818 */
[----:B------:R-:W-:-:S08]  /*3e3e0*/  NOP ;  /* 0x0000000000007918 */ /* 0x000fd00000000000 */
[----:B------:R-:W-:Y:S04]  /*3e3f0*/  STL.64 [R1+0xe70], R4 ;  /* 0x000e700401007387 */ /* 0x000fe80000100a00 */
[----:B------:R-:W-:Y:S04]  /*3e400*/  STL.64 [R1+0xe78], R6 ;  /* 0x000e780601007387 */ /* 0x000fe80000100a00 */
[----:B------:R-:W2:Y:S01]  /*3e410*/  LDL R19, [R1+0x204c] ;  /* 0x00204c0001137983 */ /* 0x000ea20000100800 */
[----:B------:R-:W-:Y:S02]  /*3e420*/  IMAD.MOV.U32 R2, RZ, RZ, R14 ;  /* 0x000000ffff027224 */ /* 0x000fe400078e000e */
[----:B------:R-:W-:Y:S01]  /*3e430*/  IMAD.MOV.U32 R0, RZ, RZ, R15 ;  /* 0x000000ffff007224 */ /* 0x000fe200078e000f */
[----:B--2---:R-:W-:Y:S04]  /*3e440*/  STL [R1+0x2f58], R19 ;  /* 0x002f581301007387 */ /* 0x004fe80000100800 */
[----:B------:R0:W-:Y:S04]  /*3e450*/  STL.64 [R1+0x2f50], R16 ;  /* 0x002f501001007387 */ /* 0x0001e80000100a00 */
        /* <DEDUP_REMOVED lines=8> */
[----:B------:R-:W3:Y:S04]  /*3e4e0*/  LDL.64 R22, [R1+0x68] ;  /* 0x0000680001167983 */ /* 0x000ee80000100a00 */
[----:B------:R-:W4:Y:S04]  /*3e4f0*/  LDL.LU R24, [R1+0x270] ;  /* 0x0002700001187983 */ /* 0x000f280000300800 */
[----:B------:R-:W4:Y:S04]  /*3e500*/  LDL.LU R25, [R1+0x274] ;  /* 0x0002740001197983 */ /* 0x000f280000300800 */
[----:B------:R-:W2:Y:S04]  /*3e510*/  LDL.LU R26, [R1+0x278] ;  /* 0x00027800011a7983 */ /* 0x000ea80000300800 */
[----:B------:R-:W2:Y:S04]  /*3e520*/  LDL.LU R27, [R1+0x27c] ;  /* 0x00027c00011b7983 */ /* 0x000ea80000300800 */
[----:B--2---:R0:W-:Y:S04]  /*3e530*/  STL.64 [R1+0x2fe8], R26 ;  /* 0x002fe81a01007387 */ /* 0x0041e80000100a00 */
[----:B----4-:R1:W-:Y:S04]  /*3e540*/  STL.64 [R1+0x2fe0], R24 ;  /* 0x002fe01801007387 */ /* 0x0103e80000100a00 */
[----:B0-----:R-:W2:Y:S04]  /*3e550*/  LDL R26, [R1+0x58] ;  /* 0x00005800011a7983 */ /* 0x001ea80000100800 */
[----:B------:R-:W2:Y:S04]  /*3e560*/  LDL R27, [R1+0x5c] ;  /* 0x00005c00011b7983 */ /* 0x000ea80000100800 */
[----:B--2---:R0:W-:Y:S04]  /*3e570*/  STL.64 [R1+0x3000], R26 ;  /* 0x0030001a01007387 */ /* 0x0041e80000100a00 */
[----:B-1----:R-:W2:Y:S04]  /*3e580*/  LDL.LU R24, [R1+0x290] ;  /* 0x0002900001187983 */ /* 0x002ea80000300800 */
[----:B------:R-:W2:Y:S04]  /*3e590*/  LDL.LU R25, [R1+0x294] ;  /* 0x0002940001197983 */ /* 0x000ea80000300800 */
[----:B0-----:R-:W2:Y:S04]  /*3e5a0*/  LDL.LU R26, [R1+0x298] ;  /* 0x00029800011a7983 */ /* 0x001ea80000300800 */
[----:B------:R-:W2:Y:S04]  /*3e5b0*/  LDL.LU R27, [R1+0x29c] ;  /* 0x00029c00011b7983 */ /* 0x000ea80000300800 */
[----:B------:R0:W-:Y:S04]  /*3e5c0*/  STL.64 [R1+0x2fd0], R14 ;  /* 0x002fd00e01007387 */ /* 0x0001e80000100a00 */
[----:B------:R1:W-:Y:S04]  /*3e5d0*/  STL.64 [R1+0x2fc8], R12 ;  /* 0x002fc80c01007387 */ /* 0x0003e80000100a00 */
[----:B0-----:R-:W4:Y:S04]  /*3e5e0*/  LDL.64 R14, [R1+0x48] ;  /* 0x00004800010e7983 */ /* 0x001f280000100a00 */
[----:B----4-:R0:W-:Y:S04]  /*3e5f0*/  STL.64 [R1+0x2ff0], R14 ;  /* 0x002ff00e01007387 */ /* 0x0101e80000100a00 */
[----:B-1----:R-:W4:Y:S04]  /*3e600*/  LDL.LU R12, [R1+0x280] ;  /* 0x00028000010c7983 */ /* 0x002f280000300800 */
[----:B------:R-:W4:Y:S04]  /*3e610*/  LDL.LU R13, [R1+0x284] ;  /* 0x00028400010d7983 */ /* 0x000f280000300800 */
[----:B0-----:R-:W4:Y:S04]  /*3e620*/  LDL.LU R14, [R1+0x288] ;  /* 0x00028800010e7983 */ /* 0x001f280000300800 */
[----:B------:R-:W4:Y:S04]  /*3e630*/  LDL.LU R15, [R1+0x28c] ;  /* 0x00028c00010f7983 */ /* 0x000f280000300800 */
[----:B------:R-:W4:Y:S04]  /*3e640*/  LDL.64 R6, [R1+0x28] ;  /* 0x0000280001067983 */ /* 0x000f280000100a00 */
[----:B---3--:R-:W-:Y:S04]  /*3e650*/  STL.64 [R1+0x2f68], R18 ;  /* 0x002f681201007387 */ /* 0x008fe80000100a00 */
[----:B------:R0:W-:Y:S04]  /*3e660*/  STL.64 [R1+0x2f60], R16 ;  /* 0x002f601001007387 */ /* 0x0001e80000100a00 */
[----:B0-----:R-:W3:Y:S04]  /*3e670*/  LDL.LU R16, [R1+0x850] ;  /* 0x0008500001107983 */ /* 0x001ee80000300800 */
[----:B------:R-:W3:Y:S04]  /*3e680*/  LDL.LU R17, [R1+0x854] ;  /* 0x0008540001117983 */ /* 0x000ee80000300800 */
[----:B------:R-:W4:Y:S04]  /*3e690*/  LDL.LU R18, [R1+0x858] ;  /* 0x0008580001127983 */ /* 0x000f280000300800 */
[----:B------:R-:W4:Y:S01]  /*3e6a0*/  LDL.LU R19, [R1+0x85c] ;  /* 0x00085c0001137983 */ /* 0x000f220000300800 */
[----:B--2---:R-:W-:Y:S03]  /*3e6b0*/  HMMA.16816.F32.BF16 R24, R8, R22, R24 ;  /* 0x000000160818723c */ /* 0x004fe60000041818 */
[----:B----4-:R0:W-:Y:S04]  /*3e6c0*/  STL.64 [R1+0x2f78], R18 ;  /* 0x002f781201007387 */ /* 0x0101e80000100a00 */
[----:B---3--:R-:W-:Y:S04]  /*3e6d0*/  STL.64 [R1+0x2f70], R16 ;  /* 0x002f701001007387 */ /* 0x008fe80000100a00 */
[----:B0-----:R-:W2:Y:S01]  /*3e6e0*/  LDL.64 R18, [R1+0x208] ;  /* 0x0002080001127983 */ /* 0x001ea20000100a00 */
[----:B------:R-:W-:-:S02]  /*3e6f0*/  IMAD.MOV.U32 R28, RZ, RZ, R22 ;  /* 0x000000ffff1c7224 */ /* 0x000fc400078e0016 */
[----:B------:R-:W-:Y:S01]  /*3e700*/  IMAD.MOV.U32 R21, RZ, RZ, R23 ;  /* 0x000000ffff157224 */ /* 0x000fe200078e0017 */
[----:B--2---:R0:W-:Y:S04]  /*3e710*/  STL.64 [R1+0x2f90], R18 ;  /* 0x002f901201007387 */ /* 0x0041e80000100a00 */
[----:B0-----:R-:W2:Y:S04]  /*3e720*/  LDL R18, [R1+0x218] ;  /* 0x0002180001127983 */ /* 0x001ea80000100800 */
[----:B------:R-:W-:Y:S04]  /*3e730*/  STL [R1+0x2dec], R0 ;  /* 0x002dec0001007387 */ /* 0x000fe80000100800 */
[----:B------:R-:W-:Y:S04]  /*3e740*/  STL [R1+0x2de8], R2 ;  /* 0x002de80201007387 */ /* 0x000fe80000100800 */
[----:B------:R-:W-:Y:S04]  /*3e750*/  STL.64 [R1+0xe60], R24 ;  /* 0x000e601801007387 */ /* 0x000fe80000100a00 */
[----:B------:R0:W-:Y:S04]  /*3e760*/  STL.64 [R1+0xe68], R26 ;  /* 0x000e681a01007387 */ /* 0x0001e80000100a00 */
[----:B0-----:R-:W3:Y:S04]  /*3e770*/  LDL.LU.64 R26, [R1+0x3000] ;  /* 0x00300000011a7983 */ /* 0x001ee80000300a00 */
[----:B------:R-:W4:Y:S01]  /*3e780*/  LDL.LU.64 R22, [R1+0x2ff8] ;  /* 0x002ff80001167983 */ /* 0x000f220000300a00 */
[----:B------:R-:W-:-:S03]  /*3e790*/  IMAD.MOV.U32 R19, RZ, RZ, R20 ;  /* 0x000000ffff137224 */ /* 0x000fc600078e0014 */
[----:B----4-:R-:W-:Y:S04]  /*3e7a0*/  STL.64 [R1+0x2f88], R22 ;  /* 0x002f881601007387 */ /* 0x010fe80000100a00 */
[----:B------:R0:W-:Y:S04]  /*3e7b0*/  STL [R1+0x2f80], R21 ;  /* 0x002f801501007387 */ /* 0x0001e80000100800 */
[----:B------:R-:W4:Y:S04]  /*3e7c0*/  LDL.LU R20, [R1+0x1380] ;  /* 0x0013800001147983 */ /* 0x000f280000300800 */
[----:B0-----:R-:W4:Y:S04]  /*3e7d0*/  LDL.LU R21, [R1+0x1384] ;  /* 0x0013840001157983 */ /* 0x001f280000300800 */
[----:B------:R-:W2:Y:S04]  /*3e7e0*/  LDL.LU R22, [R1+0x1388] ;  /* 0x0013880001167983 */ /* 0x000ea80000300800 */
[----:B------:R-:W2:Y:S01]  /*3e7f0*/  LDL.LU R23, [R1+0x138c] ;  /* 0x00138c0001177983 */ /* 0x000ea20000300800 */
[C---:B---3--:R-:W-:Y:S03]  /*3e800*/  HMMA.16816.F32.BF16 R24, R8.reuse, R26, R12 ;  /* 0x0000001a0818723c */ /* 0x048fe6000004180c */
[----:B--2---:R-:W-:Y:S04]  /*3e810*/  STL.64 [R1+0x2fa0], R22 ;  /* 0x002fa01601007387 */ /* 0x004fe80000100a00 */
[----:B----4-:R0:W-:Y:S04]  /*3e820*/  STL.64 [R1+0x2f98], R20 ;  /* 0x002f981401007387 */ /* 0x0101e80000100a00 */
[----:B0-----:R-:W2:Y:S04]  /*3e830*/  LDL.LU R20, [R1+0x15b0] ;  /* 0x0015b00001147983 */ /* 0x001ea80000300800 */
[----:B------:R-:W2:Y:S04]  /*3e840*/  LDL.LU R21, [R1+0x15b4] ;  /* 0x0015b40001157983 */ /* 0x000ea80000300800 */
[----:B------:R-:W2:Y:S04]  /*3e850*/  LDL.LU R22, [R1+0x15b8] ;  /* 0x0015b80001167983 */ /* 0x000ea80000300800 */
[----:B------:R-:W2:Y:S04]  /*3e860*/  LDL.LU R23, [R1+0x15bc] ;  /* 0x0015bc0001177983 */ /* 0x000ea80000300800 */
[----:B------:R-:W3:Y:S04]  /*3e870*/  LDL.LU.64 R14, [R1+0x2ff0] ;  /* 0x002ff000010e7983 */ /* 0x000ee80000300a00 */
[----:B------:R-:W-:Y:S04]  /*3e880*/  STL.64 [R1+0xe50], R24 ;  /* 0x000e501801007387 */ /* 0x000fe80000100a00 */
[----:B------:R0:W-:Y:S04]  /*3e890*/  STL.64 [R1+0xe58], R26 ;  /* 0x000e581a01007387 */ /* 0x0001e80000100a00 */
[----:B0-----:R-:W3:Y:S04]  /*3e8a0*/  LDL.LU.64 R26, [R1+0x2fe8] ;  /* 0x002fe800011a7983 */ /* 0x001ee80000300a00 */
[----:B------:R-:W3:Y:S02]  /*3e8b0*/  LDL.LU.64 R24, [R1+0x2fe0] ;  /* 0x002fe00001187983 */ /* 0x000ee40000300a00 */
[----:B---3--:R-:W-:-:S15]  /*3e8c0*/  HMMA.16816.F32.BF16 R24, R8, R14, R24 ;  /* 0x0000000e0818723c */ /* 0x008fde0000041818 */
[----:B------:R-:W-:-:S08]  /*3e8d0*/  NOP ;  /* 0x0000000000007918 */ /* 0x000fd00000000000 */
[----:B------:R0:W-:Y:S04]  /*3e8e0*/  STL.64 [R1+0xe40], R24 ;  /* 0x000e401801007387 */ /* 0x0001e80000100a00 */
[----:B------:R1:W-:Y:S01]  /*3e8f0*/  STL.64 [R1+0xe48], R26 ;  /* 0x000e481a01007387 */ /* 0x0003e20000100a00 */
[----:B0-----:R-:W-:-:S03]  /*3e900*/  IMAD.MOV.U32 R25, RZ, RZ, R14 ;  /* 0x000000ffff197224 */ /* 0x001fc600078e000e */
[----:B-1----:R-:W3:Y:S01]  /*3e910*/  LDL.LU.64 R26, [R1+0x2fd8] ;  /* 0x002fd800011a7983 */ /* 0x002ee20000300a00 */
[----:B------:R-:W-:-:S03]  /*3e920*/  IMAD.MOV.U32 R24, RZ, RZ, R15 ;  /* 0x000000ffff187224 */ /* 0x000fc600078e000f */
[----:B------:R-:W3:Y:S04]  /*3e930*/  LDL.LU.64 R14, [R1+0x2fd0] ;  /* 0x002fd000010e7983 */ /* 0x000ee80000300a00 */
[----:B------:R-:W3:Y:S02]  /*3e940*/  LDL.LU.64 R12, [R1+0x2fc8] ;  /* 0x002fc800010c7983 */ /* 0x000ee40000300a00 */
[----:B---3--:R-:W-:-:S15]  /*3e950*/  HMMA.16816.F32.BF16 R12, R8, R26, R12 ;  /* 0x0000001a080c723c */ /* 0x008fde000004180c */
[----:B------:R-:W-:-:S08]  /*3e960*/  NOP ;  /* 0x0000000000007918 */ /* 0x000fd00000000000 */
[----:B------:R-:W-:Y:S04]  /*3e970*/  STL.64 [R1+0xe30], R12 ;  /* 0x000e300c01007387 */ /* 0x000fe80000100a00 */
[----:B------:R0:W-:Y:S04]  /*3e980*/  STL.64 [R1+0xe38], R14 ;  /* 0x000e380e01007387 */ /* 0x0001e80000100a00 */
[----:B0-----:R-:W3:Y:S04]  /*3e990*/  LDL.LU.64 R14, [R1+0x2fc0] ;  /* 0x002fc000010e7983 */ /* 0x001ee80000300a00 */
[----:B------:R-:W3:Y:S04]  /*3e9a0*/  LDL.LU.64 R12, [R1+0x2fb8] ;  /* 0x002fb800010c7983 */ /* 0x000ee80000300a00 */
[----:B------:R0:W-:Y:S02]  /*3e9b0*/  STL.64 [R1+0x2d28], R26 ;  /* 0x002d281a01007387 */ /* 0x0001e40000100a00 */
[----:B0-----:R-:W-:-:S02]  /*3e9c0*/  IMAD.MOV.U32 R27, RZ, RZ, R6 ;  /* 0x000000ffff1b7224 */ /* 0x001fc400078e0006 */
[----:B------:R-:W-:Y:S01]  /*3e9d0*/  IMAD.MOV.U32 R26, RZ, RZ, R7 ;  /* 0x000000ffff1a7224 */ /* 0x000fe200078e0007 */
[----:B---3--:R-:W-:-:S15]  /*3e9e0*/  HMMA.16816.F32.BF16 R8, R8, R6, R12 ;  /* 0x000000060808723c */ /* 0x008fde000004180c */
[----:B------:R-:W-:-:S08]  /*3e9f0*/  NOP ;  /* 0x0000000000007918 */ /* 0x000fd00000000000 */
[----:B------:R-:W-:Y:S04]  /*3ea00*/  STL.64 [R1+0xe20], R8 ;  /* 0x000e200801007387 */ /* 0x000fe80000100a00 */
[----:B------:R0:W-:Y:S04]  /*3ea10*/  STL.64 [R1+0xe28], R10 ;  /* 0x000e280a01007387 */ /* 0x0001e80000100a00 */
[----:B------:R-:W2:Y:S04]  /*3ea20*/  LDL.LU.64 R6, [R1+0x2fb0] ;  /* 0x002fb00001067983 */ /* 0x000ea80000300a00 */
[----:B------:R-:W2:Y:S04]  /*3ea30*/  LDL.LU.64 R4, [R1+0x2fa8] ;  /* 0x002fa80001047983 */ /* 0x000ea80000300a00 */
[----:B0-----:R-:W3:Y:S04]  /*3ea40*/  LDL R10, [R1+0x1d8] ;  /* 0x0001d800010a7983 */ /* 0x001ee80000100800 */
[----:B------:R-:W3:Y:S04]  /*3ea50*/  LDL R11, [R1+0x1dc] ;  /* 0x0001dc00010b7983 */ /* 0x000ee80000100800 */
[----:B------:R-:W-:Y:S04]  /*3ea60*/  STL.64 [R1+0x2df8], R26 ;  /* 0x002df81a01007387 */ /* 0x000fe80000100a00 */
[----:B------:R0:W-:Y:S04]  /*3ea70*/  STL.64 [R1+0x2df0], R24 ;  /* 0x002df01801007387 */ /* 0x0001e80000100a00 */
[----:B0-----:R-:W3:Y:S04]  /*3ea80*/  LDL.LU R24, [R1+0x830] ;  /* 0x0008300001187983 */ /* 0x001ee80000300800 */
[----:B------:R-:W3:Y:S04]  /*3ea90*/  LDL.LU R25, [R1+0x834] ;  /* 0x0008340001197983 */ /* 0x000ee80000300800 */
[----:B------:R-:W3:Y:S04]  /*3eaa0*/  LDL.LU R26, [R1+0x838] ;  /* 0x00083800011a7983 */ /* 0x000ee80000300800 */
[----:B------:R-:W3:Y:S04]  /*3eab0*/  LDL.LU R27, [R1+0x83c] ;  /* 0x00083c00011b7983 */ /* 0x000ee80000300800 */
[----:B------:R-:W4:Y:S01]  /*3eac0*/  LDL.LU R14, [R1+0x128] ;  /* 0x00012800010e7983 */ /* 0x000f220000300800 */
[----:B------:R-:W-:Y:S01]  /*3ead0*/  IMAD.MOV.U32 R15, RZ, RZ, R3 ;  /* 0x000000ffff0f7224 */ /* 0x000fe200078e0003 */
[C---:B--2---:R-:W-:Y:S04]  /*3eae0*/  HMMA.16816.F32.BF16 R16, R4.reuse, R18, R20 ;  /* 0x000000120410723c */ /* 0x044fe80000041814 */
[----:B----4-:R0:W-:Y:S04]  /*3eaf0*/  STL.64 [R1+0x2e50], R14 ;  /* 0x002e500e01007387 */ /* 0x0101e80000100a00 */
[----:B0-----:R-:W2:Y:S04]  /*3eb00*/  LDL.64 R14, [R1+0x1e8] ;  /* 0x0001e800010e7983 */ /* 0x001ea80000100a00 */
[----:B------:R-:W4:Y:S04]  /*3eb10*/  LDL.LU.64 R22, [R1+0x2fa0] ;  /* 0x002fa00001167983 */ /* 0x000f280000300a00 */
[----:B------:R-:W4:Y:S07]  /*3eb20*/  LDL.LU.64 R20, [R1+0x2f98] ;  /* 0x002f980001147983 */ /* 0x000f2e0000300a00 */
        /* <DEDUP_REMOVED lines=9> */
[----:B------:R-:W3:Y:S04]  /*3ebc0*/  LDL.LU R21, [R1+0x2f80] ;  /* 0x002f800001157983 */ /* 0x000ee80000300800 */
[----:B------:R-:W4:Y:S04]  /*3ebd0*/  LDL.LU.64 R18, [R1+0x2f78] ;  /* 0x002f780001127983 */ /* 0x000f280000300a00 */
[----:B------:R-:W4:Y:S02]  /*3ebe0*/  LDL.LU.64 R16, [R1+0x2f70] ;  /* 0x002f700001107983 */ /* 0x000f240000300a00 */
[----:B----4-:R-:W-:-:S15]  /*3ebf0*/  HMMA.16816.F32.BF16 R16, R4, R22, R16 ;  /* 0x000000160410723c */ /* 0x010fde0000041810 */
[----:B------:R-:W-:-:S08]  /*3ec00*/  NOP ;  /* 0x0000000000007918 */ /* 0x000fd00000000000 */
[----:B------:R-:W-:Y:S04]  /*3ec10*/  STL.64 [R1+0x850], R16 ;  /* 0x0008501001007387 */ /* 0x000fe80000100a00 */
[----:B------:R0:W-:Y:S04]  /*3ec20*/  STL.64 [R1+0x858], R18 ;  /* 0x0008581201007387 */ /* 0x0001e80000100a00 */
[----:B0-----:R-:W4:Y:S04]  /*3ec30*/  LDL.LU.64 R18, [R1+0x2f68] ;  /* 0x002f680001127983 */ /* 0x001f280000300a00 */
[----:B------:R-:W4:Y:S01]  /*3ec40*/  LDL.LU.64 R16, [R1+0x2f60] ;  /* 0x002f600001107983 */ /* 0x000f220000300a00 */
[----:B--2---:R-:W-:-:S02]  /*3ec50*/  IMAD.MOV.U32 R20, RZ, RZ, R14 ;  /* 0x000000ffff147224 */ /* 0x004fc400078e000e */
[----:B------:R-:W-:Y:S01]  /*3ec60*/  IMAD.MOV.U32 R3, RZ, RZ, R15 ;  /* 0x000000ffff037224 */ /* 0x000fe200078e000f */
[----:B------:R-:W-:Y:S01]  /*3ec70*/  STL.64 [R1+0x2ca8], R22 ;  /* 0x002ca81601007387 */ /* 0x000fe20000100a00 */
[C---:B----4-:R-:W-:Y:S06]  /*3ec80*/  HMMA.16816.F32.BF16 R16, R4.reuse, R14, R16 ;  /* 0x0000000e0410723c */ /* 0x050fec0000041810 */
[----:B---3--:R-:W-:-:S15]  /*3ec90*/  HMMA.16816.F32.BF16 R12, R4, R10, R24 ;  /* 0x0000000a040c723c */ /* 0x008fde0000041818 */
[----:B------:R-:W-:-:S02]  /*3eca0*/  NOP ;  /* 0x0000000000007918 */ /* 0x000fc40000000000 */
[----:B------:R-:W-:Y:S04]  /*3ecb0*/  STL.64 [R1+0x840], R16 ;  /* 0x0008401001007387 */ /* 0x000fe80000100a00 */
[----:B------:R0:W-:Y:S04]  /*3ecc0*/  STL.64 [R1+0x848], R18 ;  /* 0x0008481201007387 */ /* 0x0001e80000100a00 */
[----:B0-----:R-:W2:Y:S04]  /*3ecd0*/  LDL.LU R19, [R1+0x2f58] ;  /* 0x002f580001137983 */ /* 0x001ea80000300800 */
[----:B------:R-:W3:Y:S04]  /*3ece0*/  LDL.LU.64 R16, [R1+0x2f50] ;  /* 0x002f500001107983 */ /* 0x000ee80000300a00 */
[----:B------:R-:W-:Y:S04]  /*3ecf0*/  STL.64 [R1+0x2e00], R20 ;  /* 0x002e001401007387 */ /* 0x000fe80000100a00 */
[----:B------:R-:W4:Y:S04]  /*3ed00*/  LDL.LU R24, [R1+0x740] ;  /* 0x0007400001187983 */ /* 0x000f280000300800 */
[----:B------:R-:W-:Y:S04]  /*3ed10*/  STL.64 [R1+0x830], R12 ;  /* 0x0008300c01007387 */ /* 0x000fe80000100a00 */
[----:B------:R-:W-:Y:S04]  /*3ed20*/  STL.64 [R1+0x838], R14 ;  /* 0x0008380e01007387 */ /* 0x000fe80000100a00 */
[----:B------:R-:W4:Y:S04]  /*3ed30*/  LDL.LU R25, [R1+0x744] ;  /* 0x0007440001197983 */ /* 0x000f280000300800 */
[----:B------:R-:W4:Y:S04]  /*3ed40*/  LDL.LU R26, [R1+0x748] ;  /* 0x00074800011a7983 */ /* 0x000f280000300800 */
[----:B------:R-:W4:Y:S04]  /*3ed50*/  LDL.LU R27, [R1+0x74c] ;  /* 0x00074c00011b7983 */ /* 0x000f280000300800 */
[----:B--2---:R-:W0:Y:S01]  /*3ed60*/  LDSM.16.MT88.4 R8, [R19+UR6+0x9080] ;  /* 0x009080061308783b */ /* 0x004e220008004200 */
[----:B---3--:R-:W-:-:S02]  /*3ed70*/  IMAD.MOV.U32 R22, RZ, RZ, R17 ;  /* 0x000000ffff167224 */ /* 0x008fc400078e0011 */
[----:B------:R-:W-:Y:S01]  /*3ed80*/  IMAD.MOV.U32 R23, RZ, RZ, R16 ;  /* 0x000000ffff177224 */ /* 0x000fe200078e0010 */
[----:B----4-:R-:W-:Y:S04]  /*3ed90*/  STL.64 [R1+0x2e10], R26 ;  /* 0x002e101a01007387 */ /* 0x010fe80000100a00 */
[----:B------:R1:W-:Y:S04]  /*3eda0*/  STL.64 [R1+0x2e08], R24 ;  /* 0x002e081801007387 */ /* 0x0003e80000100a00 */
[----:B------:R-:W-:Y:S04]  /*3edb0*/  STL.64 [R1+0x2e18], R22 ;  /* 0x002e181601007387 */ /* 0x000fe80000100a00 */
[----:B-1----:R-:W2:Y:S04]  /*3edc0*/  LDL.LU R24, [R1+0x750] ;  /* 0x0007500001187983 */ /* 0x002ea80000300800 */
[----:B------:R-:W2:Y:S04]  /*3edd0*/  LDL.LU R25, [R1+0x754] ;  /* 0x0007540001197983 */ /* 0x000ea80000300800 */
[----:B------:R-:W3:Y:S04]  /*3ede0*/  LDL.LU R26, [R1+0x758] ;  /* 0x00075800011a7983 */ /* 0x000ee80000300800 */
[----:B------:R-:W3:Y:S04]  /*3edf0*/  LDL.LU R27, [R1+0x75c] ;  /* 0x00075c00011b7983 */ /* 0x000ee80000300800 */
[----:B---3--:R1:W-:Y:S04]  /*3ee00*/  STL.64 [R1+0x2e30], R26 ;  /* 0x002e301a01007387 */ /* 0x0083e80000100a00 */
[----:B--2---:R2:W-:Y:S04]  /*3ee10*/  STL.64 [R1+0x2e28], R24 ;  /* 0x002e281801007387 */ /* 0x0045e80000100a00 */
[----:B-1----:R-:W3:Y:S04]  /*3ee20*/  LDL.64 R26, [R1+0x118] ;  /* 0x00011800011a7983 */ /* 0x002ee80000100a00 */
[----:B---3--:R1:W-:Y:S04]  /*3ee30*/  STL.64 [R1+0x2e48], R26 ;  /* 0x002e481a01007387 */ /* 0x0083e80000100a00 */
[----:B------:R-:W3:Y:S04]  /*3ee40*/  LDL.LU R16, [R1+0x760] ;  /* 0x0007600001107983 */ /* 0x000ee80000300800 */
[----:B------:R-:W3:Y:S04]  /*3ee50*/  LDL.LU R17, [R1+0x764] ;  /* 0x0007640001117983 */ /* 0x000ee80000300800 */
[----:B------:R-:W4:Y:S04]  /*3ee60*/  LDL.LU R18, [R1+0x768] ;  /* 0x0007680001127983 */ /* 0x000f280000300800 */
[----:B------:R-:W4:Y:S04]  /*3ee70*/  LDL.LU R19, [R1+0x76c] ;  /* 0x00076c0001137983 */ /* 0x000f280000300800 */
[----:B------:R-:W2:Y:S01]  /*3ee80*/  LDL R14, [R1+0x138] ;  /* 0x00013800010e7983 */ /* 0x000ea20000100800 */
[----:B------:R-:W-:-:S03]  /*3ee90*/  IMAD.MOV.U32 R15, RZ, RZ, R29 ;  /* 0x000000ffff0f7224 */ /* 0x000fc600078e001d */
[----:B------:R-:W3:Y:S04]  /*3eea0*/  LDL.LU R29, [R1+0x2f4c] ;  /* 0x002f4c00011d7983 */ /* 0x000ee80000300800 */
[----:B--2---:R2:W-:Y:S04]  /*3eeb0*/  STL.64 [R1+0x2e68], R14 ;  /* 0x002e680e01007387 */ /* 0x0045e80000100a00 */
[----:B------:R-:W4:Y:S04]  /*3eec0*/  LDL.LU R24, [R1+0x780] ;  /* 0x0007800001187983 */ /* 0x000f280000300800 */
[----:B------:R-:W4:Y:S04]  /*3eed0*/  LDL.LU R25, [R1+0x784] ;  /* 0x0007840001197983 */ /* 0x000f280000300800 */
[----:B-1----:R-:W3:Y:S04]  /*3eee0*/  LDL.LU R26, [R1+0x788] ;  /* 0x00078800011a7983 */ /* 0x002ee80000300800 */
[----:B------:R-:W3:Y:S04]  /*3eef0*/  LDL.LU R27, [R1+0x78c] ;  /* 0x00078c00011b7983 */ /* 0x000ee80000300800 */
[----:B--2---:R-:W2:Y:S04]  /*3ef00*/  LDL.64 R14, [R1+0x148] ;  /* 0x00014800010e7983 */ /* 0x004ea80000100a00 */
[----:B--2---:R-:W-:Y:S04]  /*3ef10*/  STL.64 [R1+0x2e80], R14 ;  /* 0x002e800e01007387 */ /* 0x004fe80000100a00 */
[----:B---3--:R-:W-:Y:S04]  /*3ef20*/  STL.64 [R1+0x2e60], R26 ;  /* 0x002e601a01007387 */ /* 0x008fe80000100a00 */
[----:B----4-:R1:W-:Y:S04]  /*3ef30*/  STL.64 [R1+0x2e58], R24 ;  /* 0x002e581801007387 */ /* 0x0103e80000100a00 */
[----:B-1----:R-:W2:Y:S04]  /*3ef40*/  LDL.LU R24, [R1+0x790] ;  /* 0x0007900001187983 */ /* 0x002ea80000300800 */
[----:B------:R-:W2:Y:S04]  /*3ef50*/  LDL.LU R25, [R1+0x794] ;  /* 0x0007940001197983 */ /* 0x000ea80000300800 */
[----:B------:R-:W3:Y:S04]  /*3ef60*/  LDL.LU R26, [R1+0x798] ;  /* 0x00079800011a7983 */ /* 0x000ee80000300800 */
[----:B------:R-:W3:Y:S04]  /*3ef70*/  LDL.LU R27, [R1+0x79c] ;  /* 0x00079c00011b7983 */ /* 0x000ee80000300800 */
[----:B------:R-:W4:Y:S01]  /*3ef80*/  LDL R14, [R1+0x158] ;  /* 0x00015800010e7983 */ /* 0x000f220000100800 */
[----:B------:R-:W-:-:S03]  /*3ef90*/  IMAD.MOV.U32 R15, RZ, RZ, R29 ;  /* 0x000000ffff0f7224 */ /* 0x000fc600078e001d */
[----:B------:R-:W2:Y:S04]  /*3efa0*/  LDL.LU R29, [R1+0x2f48] ;  /* 0x002f4800011d7983 */ /* 0x000ea80000300800 */
[----:B----4-:R1:W-:Y:S04]  /*3efb0*/  STL.64 [R1+0x2e98], R14 ;  /* 0x002e980e01007387 */ /* 0x0103e80000100a00 */
[----:B-1----:R-:W4:Y:S04]  /*3efc0*/  LDL.64 R14, [R1+0x168] ;  /* 0x00016800010e7983 */ /* 0x002f280000100a00 */
[----:B----4-:R-:W-:Y:S04]  /*3efd0*/  STL.64 [R1+0x2eb0], R14 ;  /* 0x002eb00e01007387 */ /* 0x010fe80000100a00 */
[----:B---3--:R-:W-:Y:S04]  /*3efe0*/  STL.64 [R1+0x2e78], R26 ;  /* 0x002e781a01007387 */ /* 0x008fe80000100a00 */
[----:B--2---:R1:W-:Y:S04]  /*3eff0*/  STL.64 [R1+0x2e70], R24 ;  /* 0x002e701801007387 */ /* 0x0043e80000100a00 */
[----:B-1----:R-:W2:Y:S04]  /*3f000*/  LDL.LU R24, [R1+0x7a0] ;  /* 0x0007a00001187983 */ /* 0x002ea80000300800 */
[----:B------:R-:W2:Y:S04]  /*3f010*/  LDL.LU R25, [R1+0x7a4] ;  /* 0x0007a40001197983 */ /* 0x000ea80000300800 */
[----:B------:R-:W3:Y:S04]  /*3f020*/  LDL.LU R26, [R1+0x7a8] ;  /* 0x0007a800011a7983 */ /* 0x000ee80000300800 */
[----:B------:R-:W3:Y:S04]  /*3f030*/  LDL.LU R27, [R1+0x7ac] ;  /* 0x0007ac00011b7983 */ /* 0x000ee80000300800 */
[----:B------:R-:W4:Y:S04]  /*3f040*/  LDL R14, [R1+0x178] ;  /* 0x00017800010e7983 */ /* 0x000f280000100800 */
[----:B------:R-:W4:Y:S04]  /*3f050*/  LDL R15, [R1+0x17c] ;  /* 0x00017c00010f7983 */ /* 0x000f280000100800 */
[----:B----4-:R-:W-:Y:S04]  /*3f060*/  STL.64 [R1+0x2ec8], R14 ;  /* 0x002ec80e01007387 */ /* 0x010fe80000100a00 */
[----:B---3--:R-:W-:Y:S04]  /*3f070*/  STL.64 [R1+0x2e90], R26 ;  /* 0x002e901a01007387 */ /* 0x008fe80000100a00 */
[----:B--2---:R1:W-:Y:S04]  /*3f080*/  STL.64 [R1+0x2e88], R24 ;  /* 0x002e881801007387 */ /* 0x0043e80000100a00 */
[----:B-1----:R-:W2:Y:S04]  /*3f090*/  LDL.LU R24, [R1+0x7b0] ;  /* 0x0007b00001187983 */ /* 0x002ea80000300800 */
[----:B------:R-:W2:Y:S04]  /*3f0a0*/  LDL.LU R25, [R1+0x7b4] ;  /* 0x0007b40001197983 */ /* 0x000ea80000300800 */
[----:B------:R-:W3:Y:S04]  /*3f0b0*/  LDL.LU R26, [R1+0x7b8] ;  /* 0x0007b800011a7983 */ /* 0x000ee80000300800 */
[----:B------:R-:W3:Y:S04]  /*3f0c0*/  LDL.LU R27, [R1+0x7bc] ;  /* 0x0007bc00011b7983 */ /* 0x000ee80000300800 */
[----:B------:R-:W4:Y:S01]  /*3f0d0*/  LDL R14, [R1+0x188] ;  /* 0x00018800010e7983 */ /* 0x000f220000100800 */
[----:B------:R-:W-:-:S03]  /*3f0e0*/  IMAD.MOV.U32 R15, RZ, RZ, R29 ;  /* 0x000000ffff0f7224 */ /* 0x000fc600078e001d */
[----:B------:R-:W2:Y:S04]  /*3f0f0*/  LDL.LU R29, [R1+0x2f44] ;  /* 0x002f4400011d7983 */ /* 0x000ea80000300800 */
[----:B----4-:R-:W-:Y:S04]  /*3f100*/  STL.64 [R1+0x2ee0], R14 ;  /* 0x002ee00e01007387 */ /* 0x010fe80000100a00 */
[----:B---3--:R-:W-:Y:S04]  /*3f110*/  STL.64 [R1+0x2ea8], R26 ;  /* 0x002ea81a01007387 */ /* 0x008fe80000100a00 */
[----:B--2---:R1:W-:Y:S04]  /*3f120*/  STL.64 [R1+0x2ea0], R24 ;  /* 0x002ea01801007387 */ /* 0x0043e80000100a00 */
[----:B-1----:R-:W2:Y:S04]  /*3f130*/  LDL.LU R24, [R1+0x7c0] ;  /* 0x0007c00001187983 */ /* 0x002ea80000300800 */
[----:B------:R-:W2:Y:S04]  /*3f140*/  LDL.LU R25, [R1+0x7c4] ;  /* 0x0007c40001197983 */ /* 0x000ea80000300800 */
[----:B------:R-:W3:Y:S04]  /*3f150*/  LDL.LU R26, [R1+0x7c8] ;  /* 0x0007c800011a7983 */ /* 0x000ee80000300800 */
[----:B------:R-:W3:Y:S04]  /*3f160*/  LDL.LU R27, [R1+0x7cc] ;  /* 0x0007cc00011b7983 */ /* 0x000ee80000300800 */
[----:B------:R-:W4:Y:S04]  /*3f170*/  LDL.64 R14, [R1+0x198] ;  /* 0x00019800010e7983 */ /* 0x000f280000100a00 */
[----:B----4-:R1:W-:Y:S04]  /*3f180*/  STL.64 [R1+0x2ef8], R14 ;  /* 0x002ef80e01007387 */ /* 0x0103e80000100a00 */
[----:B-1----:R-:W4:Y:S01]  /*3f190*/  LDL R14, [R1+0x1a8] ;  /* 0x0001a800010e7983 */ /* 0x002f220000100800 */
        /* <DEDUP_REMOVED lines=19> */
[----:B---3--:R-:W-:Y:S04]  /*3f2d0*/  STL.64 [R1+0x2ef0], R26 ;  /* 0x002ef01a01007387 */ /* 0x008fe80000100a00 */
[----:B--2---:R1:W-:Y:S04]  /*3f2e0*/  STL.64 [R1+0x2ee8], R24 ;  /* 0x002ee81801007387 */ /* 0x0043e80000100a00 */
[----:B-1----:R-:W2:Y:S04]  /*3f2f0*/  LDL.LU R24, [R1+0x7f0] ;  /* 0x0007f00001187983 */ /* 0x002ea80000300800 */
[----:B------:R-:W2:Y:S04]  /*3f300*/  LDL.LU R25, [R1+0x7f4] ;  /* 0x0007f40001197983 */ /* 0x000ea80000300800 */
[----:B------:R-:W3:Y:S04]  /*3f310*/  LDL.LU R26, [R1+0x7f8] ;  /* 0x0007f800011a7983 */ /* 0x000ee80000300800 */
[----:B------:R-:W3:Y:S04]  /*3f320*/  LDL.LU R27, [R1+0x7fc] ;  /* 0x0007fc00011b7983 */ /* 0x000ee80000300800 */
        /* <DEDUP_REMOVED lines=11> */
[----:B------:R-:W3:Y:S01]  /*3f3e0*/  LDL.LU R27, [R1+0x81c] ;  /* 0x00081c00011b7983 */ /* 0x000ee20000300800 */
[----:B------:R-:W-:-:S03]  /*3f3f0*/  IMAD.MOV.U32 R15, RZ, RZ, R29 ;  /* 0x000000ffff0f7224 */ /* 0x000fc600078e001d */
[----:B---3--:R-:W-:Y:S04]  /*3f400*/  STL.64 [R1+0x2f38], R26 ;  /* 0x002f381a01007387 */ /* 0x008fe80000100a00 */
[----:B--2---:R1:W-:Y:S04]  /*3f410*/  STL.64 [R1+0x2f30], R24 ;  /* 0x002f301801007387 */ /* 0x0043e80000100a00 */
[----:B-1----:R-:W4:Y:S04]  /*3f420*/  LDL.LU R24, [R1+0x820] ;  /* 0x0008200001187983 */ /* 0x002f280000300800 */
[----:B------:R-:W4:Y:S04]  /*3f430*/  LDL.LU R25, [R1+0x824] ;  /* 0x0008240001197983 */ /* 0x000f280000300800 */
[----:B------:R-:W4:Y:S04]  /*3f440*/  LDL.LU R26, [R1+0x828] ;  /* 0x00082800011a7983 */ /* 0x000f280000300800 */
[----:B------:R-:W4:Y:S04]  /*3f450*/  LDL.LU R27, [R1+0x82c] ;  /* 0x00082c00011b7983 */ /* 0x000f280000300800 */
[----:B------:R-:W-:Y:S04]  /*3f460*/  STL.64 [R1+0x2e40], R18 ;  /* 0x002e401201007387 */ /* 0x000fe80000100a00 */
[----:B------:R1:W-:Y:S04]  /*3f470*/  STL.64 [R1+0x2e38], R16 ;  /* 0x002e381001007387 */ /* 0x0003e80000100a00 */
[----:B-1----:R-:W2:Y:S04]  /*3f480*/  LDL.LU R16, [R1+0x770] ;  /* 0x0007700001107983 */ /* 0x002ea80000300800 */
[----:B------:R-:W2:Y:S04]  /*3f490*/  LDL.LU R17, [R1+0x774] ;  /* 0x0007740001117983 */ /* 0x000ea80000300800 */
[----:B------:R-:W2:Y:S04]  /*3f4a0*/  LDL.LU R18, [R1+0x778] ;  /* 0x0007780001127983 */ /* 0x000ea80000300800 */
[----:B------:R-:W2:Y:S04]  /*3f4b0*/  LDL.LU R19, [R1+0x77c] ;  /* 0x00077c0001137983 */ /* 0x000ea80000300800 */
[----:B------:R-:W3:Y:S04]  /*3f4c0*/  LDL.64 R22, [R1+0x108] ;  /* 0x0001080001167983 */ /* 0x000ee80000100a00 */
[----:B0-----:R-:W-:Y:S04]  /*3f4d0*/  STL.64 [R1+0x2ce0], R10 ;  /* 0x002ce00a01007387 */ /* 0x001fe80000100a00 */
[----:B------:R0:W-:Y:S04]  /*3f4e0*/  STL.64 [R1+0x2cd8], R8 ;  /* 0x002cd80801007387 */ /* 0x0001e80000100a00 */
        /* <DEDUP_REMOVED lines=18> */
[----:B------:R-:W2:Y:S01]  /*3f610*/  LDL R29, [R1+0x2048] ;  /* 0x00204800011d7983 */ /* 0x000ea20000100800 */
[----:B----4-:R-:W-:Y:S03]  /*3f620*/  HMMA.16816.F32.BF16 R12, R4, R14, R24 ;  /* 0x0000000e040c723c */ /* 0x010fe60000041818 */
[----:B--2---:R-:W-:Y:S04]  /*3f630*/  STL [R1+0x2c90], R29 ;  /* 0x002c901d01007387 */ /* 0x004fe80000100800 */
[----:B------:R-:W2:Y:S04]  /*3f640*/  LDL.LU.64 R26, [R1+0x2f08] ;  /* 0x002f0800011a7983 */ /* 0x000ea80000300a00 */
[----:B------:R-:W2:-:S12]  /*3f650*/  LDL.LU.64 R24, [R1+0x2f00] ;  /* 0x002f000001187983 */ /* 0x000e980000300a00 */
        /* <DEDUP_REMOVED lines=56> */
[----:B0-----:R-:W2:Y:S02]  /*3f9e0*/  LDL.LU.64 R14, [R1+0x2e50] ;  /* 0x002e5000010e7983 */ /* 0x001ea40000300a00 */
[----:B--2---:R-:W-:-:S15]  /*3f9f0*/  HMMA.16816.F32.BF16 R24, R4, R14, R24 ;  /* 0x0000000e0418723c */ /* 0x004fde0000041818 */
[----:B------:R-:W-:-:S08]  /*3fa00*/  NOP ;  /* 0x0000000000007918 */ /* 0x000fd00000000000 */
[----:B------:R-:W-:Y:S04]  /*3fa10*/  STL.64 [R1+0x780], R24 ;  /* 0x0007801801007387 */ /* 0x000fe80000100a00 */
[----:B------:R0:W-:Y:S04]  /*3fa20*/  STL.64 [R1+0x788], R26 ;  /* 0x0007881a01007387 */ /* 0x0001e80000100a00 */
[----:B0-----:R-:W2:Y:S02]  /*3fa30*/  LDL.LU.64 R26, [R1+0x2e48] ;  /* 0x002e4800011a7983 */ /* 0x001ea40000300a00 */
[----:B--2---:R-:W-:-:S15]  /*3fa40*/  HMMA.16816.F32.BF16 R16, R4, R26, R16 ;  /* 0x0000001a0410723c */ /* 0x004fde0000041810 */
[----:B------:R-:W-:-:S08]  /*3fa50*/  NOP ;  /* 0x0000000000007918 */ /* 0x000fd00000000000 */
[----:B------:R-:W-:Y:S04]  /*3fa60*/  STL.64 [R1+0x770], R16 ;  /* 0x0007701001007387 */ /* 0x000fe80000100a00 */
[----:B------:R0:W-:Y:S04]  /*3fa70*/  STL.64 [R1+0x778], R18 ;  /* 0x0007781201007387 */ /* 0x0001e80000100a00 */
[----:B0-----:R-:W3:Y:S04]  /*3fa80*/  LDL.LU.64 R18, [R1+0x2e40] ;  /* 0x002e400001127983 */ /* 0x001ee80000300a00 */
[----:B------:R-:W3:Y:S01]  /*3fa90*/  LDL.LU.64 R16, [R1+0x2e38] ;  /* 0x002e380001107983 */ /* 0x000ee20000300a00 */
[----:B------:R-:W-:-:S02]  /*3faa0*/  IMAD.MOV.U32 R13, RZ, RZ, R26 ;  /* 0x000000ffff0d7224 */ /* 0x000fc400078e001a */
[----:B------:R-:W-:Y:S02]  /*3fab0*/  IMAD.MOV.U32 R12, RZ, RZ, R27 ;  /* 0x000000ffff0c7224 */ /* 0x000fe400078e001b */
[----:B------:R-:W2:Y:S04]  /*3fac0*/  LDL.LU.64 R26, [R1+0x2e30] ;  /* 0x002e3000011a7983 */ /* 0x000ea80000300a00 */
[----:B------:R-:W2:Y:S04]  /*3fad0*/  LDL.LU.64 R24, [R1+0x2e28] ;  /* 0x002e280001187983 */ /* 0x000ea80000300a00 */
[----:B------:R0:W-:Y:S04]  /*3fae0*/  STL.64 [R1+0x2bc0], R14 ;  /* 0x002bc00e01007387 */ /* 0x0001e80000100a00 */
[----:B------:R-:W-:Y:S04]  /*3faf0*/  STL.64 [R1+0x2bb8], R12 ;  /* 0x002bb80c01007387 */ /* 0x000fe80000100a00 */
[----:B0-----:R-:W4:Y:S04]  /*3fb00*/  LDL R14, [R1+0xe8] ;  /* 0x0000e800010e7983 */ /* 0x001f280000100800 */
[----:B------:R-:W4:Y:S01]  /*3fb10*/  LDL R15, [R1+0xec] ;  /* 0x0000ec00010f7983 */ /* 0x000f220000100800 */
[----:B---3--:R-:W-:-:S15]  /*3fb20*/  HMMA.16816.F32.BF16 R16, R4, R22, R16 ;  /* 0x000000160410723c */ /* 0x008fde0000041810 */
[----:B------:R-:W-:-:S08]  /*3fb30*/  NOP ;  /* 0x0000000000007918 */ /* 0x000fd00000000000 */
[----:B------:R0:W-:Y:S04]  /*3fb40*/  STL.64 [R1+0x760], R16 ;  /* 0x0007601001007387 */ /* 0x0001e80000100a00 */
[----:B------:R1:W-:Y:S01]  /*3fb50*/  STL.64 [R1+0x768], R18 ;  /* 0x0007681201007387 */ /* 0x0003e20000100a00 */
[----:B0-----:R-:W-:-:S03]  /*3fb60*/  IMAD.MOV.U32 R17, RZ, RZ, R22 ;  /* 0x000000ffff117224 */ /* 0x001fc600078e0016 */
[----:B-1----:R-:W3:Y:S01]  /*3fb70*/  LDL.LU.64 R18, [R1+0x2e20] ;  /* 0x002e200001127983 */ /* 0x002ee20000300a00 */
[----:B------:R-:W-:-:S03]  /*3fb80*/  IMAD.MOV.U32 R16, RZ, RZ, R23 ;  /* 0x000000ffff107224 */ /* 0x000fc600078e0017 */
[----:B------:R-:W2:Y:S02]  /*3fb90*/  LDL.LU.64 R22, [R1+0x2e18] ;  /* 0x002e180001167983 */ /* 0x000ea40000300a00 */
[----:B--2---:R-:W-:Y:S02]  /*3fba0*/  HMMA.16816.F32.BF16 R20, R4, R22, R24 ;  /* 0x000000160414723c */ /* 0x004fe40000041818 */
[----:B------:R-:W4:Y:S04]  /*3fbb0*/  LDL.LU.64 R26, [R1+0x2e10] ;  /* 0x002e1000011a7983 */ /* 0x000f280000300a00 */
[----:B------:R-:W4:-:S15]  /*3fbc0*/  LDL.LU.64 R24, [R1+0x2e08] ;  /* 0x002e080001187983 */ /* 0x000f1e0000300a00 */
[----:B------:R-:W-:-:S02]  /*3fbd0*/  NOP ;  /* 0x0000000000007918 */ /* 0x000fc40000000000 */
[----:B------:R0:W-:Y:S04]  /*3fbe0*/  STL.64 [R1+0x750], R20 ;  /* 0x0007501401007387 */ /* 0x0001e80000100a00 */
[----:B------:R1:W-:Y:S04]  /*3fbf0*/  STL.64 [R1+0x758], R22 ;  /* 0x0007581601007387 */ /* 0x0003e80000100a00 */
[----:B0-----:R-:W2:Y:S01]  /*3fc00*/  LDL.LU.64 R20, [R1+0x2e00] ;  /* 0x002e000001147983 */ /* 0x001ea20000300a00 */
[C---:B----4-:R-:W-:Y:S03]  /*3fc10*/  HMMA.16816.F32.BF16 R12, R4.reuse, R14, R24 ;  /* 0x0000000e040c723c */ /* 0x050fe60000041818 */
[----:B------:R-:W4:Y:S03]  /*3fc20*/  LDL.LU.64 R26, [R1+0x2df8] ;  /* 0x002df800011a7983 */ /* 0x000f260000300a00 */
[----:B---3--:R-:W-:Y:S01]  /*3fc30*/  HMMA.16816.F32.BF16 R8, R4, R18, R8 ;  /* 0x000000120408723c */ /* 0x008fe20000041808 */
[----:B------:R-:W3:Y:S01]  /*3fc40*/  LDL.LU.64 R24, [R1+0x2df0] ;  /* 0x002df00001187983 */ /* 0x000ee20000300a00 */
[----:B-1----:R-:W-:-:S02]  /*3fc50*/  IMAD.MOV.U32 R22, RZ, RZ, R0 ;  /* 0x000000ffff167224 */ /* 0x002fc400078e0000 */
[----:B------:R-:W-:-:S13]  /*3fc60*/  IMAD.MOV.U32 R23, RZ, RZ, R2 ;  /* 0x000000ffff177224 */ /* 0x000fda00078e0002 */
[----:B------:R-:W-:Y:S04]  /*3fc70*/  STL.64 [R1+0x740], R12 ;  /* 0x0007400c01007387 */ /* 0x000fe80000100a00 */
[----:B------:R-:W-:Y:S04]  /*3fc80*/  STL.64 [R1+0x748], R14 ;  /* 0x0007480e01007387 */ /* 0x000fe80000100a00 */
[----:B------:R-:W2:Y:S04]  /*3fc90*/  LDL.LU R0, [R1+0x2dec] ;  /* 0x002dec0001007983 */ /* 0x000ea80000300800 */
[----:B------:R-:W-:Y:S04]  /*3fca0*/  STL.64 [R1+0x730], R8 ;  /* 0x0007300801007387 */ /* 0x000fe80000100a00 */
[----:B------:R-:W-:Y:S04]  /*3fcb0*/  STL.64 [R1+0x738], R10 ;  /* 0x0007380a01007387 */ /* 0x000fe80000100a00 */
[----:B------:R-:W2:Y:S04]  /*3fcc0*/  LDL.LU R2, [R1+0x2de8] ;  /* 0x002de80001027983 */ /* 0x000ea80000300800 */
[----:B------:R-:W-:Y:S04]  /*3fcd0*/  STL.64 [R1+0x2cc0], R22 ;  /* 0x002cc01601007387 */ /* 0x000fe80000100a00 */
[----:B------:R-:W-:Y:S04]  /*3fce0*/  STL.64 [R1+0x2b60], R18 ;  /* 0x002b601201007387 */ /* 0x000fe80000100a00 */
[----:B------:R0:W-:Y:S04]  /*3fcf0*/  STL.64 [R1+0x2ca0], R16 ;  /* 0x002ca01001007387 */ /* 0x0001e80000100a00 */
[----:B0-----:R-:W2:Y:S04]  /*3fd00*/  LDL.LU R16, [R1+0x250] ;  /* 0x0002500001107983 */ /* 0x001ea80000300800 */
[----:B------:R-:W2:Y:S04]  /*3fd10*/  LDL.LU R17, [R1+0x254] ;  /* 0x0002540001117983 */ /* 0x000ea80000300800 */
[----:B------:R-:W2:Y:S04]  /*3fd20*/  LDL.LU R18, [R1+0x258] ;  /* 0x0002580001127983 */ /* 0x000ea80000300800 */
[----:B------:R-:W2:Y:S01]  /*3fd30*/  LDL.LU R19, [R1+0x25c] ;  /* 0x00025c0001137983 */ /* 0x000ea20000300800 */
[----:B----4-:R-:W-:-:S02]  /*3fd40*/  IMAD.MOV.U32 R10, RZ, RZ, R27 ;  /* 0x000000ffff0a7224 */ /* 0x010fc400078e001b */
[----:B------:R-:W-:-:S05]  /*3fd50*/  IMAD.MOV.U32 R11, RZ, RZ, R26 ;  /* 0x000000ffff0b7224 */ /* 0x000fca00078e001a */
[----:B------:R0:W-:Y:S04]  /*3fd60*/  STL.64 [R1+0x2cf8], R10 ;  /* 0x002cf80a01007387 */ /* 0x0001e80000100a00 */
[----:B------:R-:W4:Y:S04]  /*3fd70*/  LDL.LU R8, [R1+0x690] ;  /* 0x0006900001087983 */ /* 0x000f280000300800 */
[----:B------:R-:W4:Y:S04]  /*3fd80*/  LDL.LU R9, [R1+0x694] ;  /* 0x0006940001097983 */ /* 0x000f280000300800 */
[----:B0-----:R-:W3:Y:S04]  /*3fd90*/  LDL.LU R10, [R1+0x698] ;  /* 0x00069800010a7983 */ /* 0x001ee80000300800 */
[----:B------:R-:W3:Y:S04]  /*3fda0*/  LDL.LU R11, [R1+0x69c] ;  /* 0x00069c00010b7983 */ /* 0x000ee80000300800 */
[----:B---3--:R0:W-:Y:S04]  /*3fdb0*/  STL.64 [R1+0x2d08], R10 ;  /* 0x002d080a01007387 */ /* 0x0081e80000100a00 */
[----:B----4-:R-:W-:Y:S01]  /*3fdc0*/  STL.64 [R1+0x2d00], R8 ;  /* 0x002d000801007387 */ /* 0x010fe20000100a00 */
[----:B0-----:R-:W-:-:S02]  /*3fdd0*/  IMAD.MOV.U32 R11, RZ, RZ, R24 ;  /* 0x000000ffff0b7224 */ /* 0x001fc400078e0018 */
[----:B------:R-:W-:Y:S01]  /*3fde0*/  IMAD.MOV.U32 R10, RZ, RZ, R25 ;  /* 0x000000ffff0a7224 */ /* 0x000fe200078e0019 */
[----:B------:R-:W3:Y:S04]  /*3fdf0*/  LDL.LU R24, [R1+0x6b0] ;  /* 0x0006b00001187983 */ /* 0x000ee80000300800 */
[----:B------:R-:W3:Y:S04]  /*3fe00*/  LDL.LU R25, [R1+0x6b4] ;  /* 0x0006b40001197983 */ /* 0x000ee80000300800 */
[----:B------:R-:W4:Y:S04]  /*3fe10*/  LDL.LU R26, [R1+0x6b8] ;  /* 0x0006b800011a7983 */ /* 0x000f280000300800 */
[----:B------:R-:W4:Y:S04]  /*3fe20*/  LDL.LU R27, [R1+0x6bc] ;  /* 0x0006bc00011b7983 */ /* 0x000f280000300800 */
[----:B----4-:R0:W-:Y:S04]  /*3fe30*/  STL.64 [R1+0x2d38], R26 ;  /* 0x002d381a01007387 */ /* 0x0101e80000100a00 */
[----:B---3--:R-:W-:Y:S01]  /*3fe40*/  STL.64 [R1+0x2d30], R24 ;  /* 0x002d301801007387 */ /* 0x008fe20000100a00 */
[----:B0-----:R-:W-:-:S02]  /*3fe50*/  IMAD.MOV.U32 R26, RZ, RZ, R28 ;  /* 0x000000ffff1a7224 */ /* 0x001fc400078e001c */
[----:B--2---:R-:W-:Y:S01]  /*3fe60*/  IMAD.MOV.U32 R27, RZ, RZ, R21 ;  /* 0x000000ffff1b7224 */ /* 0x004fe200078e0015 */
[----:B------:R-:W2:Y:S04]  /*3fe70*/  LDL.LU R28, [R1+0x2de4] ;  /* 0x002de400011c7983 */ /* 0x000ea80000300800 */
[----:B------:R-:W3:Y:S04]  /*3fe80*/  LDL.LU R21, [R1+0x2de0] ;  /* 0x002de00001157983 */ /* 0x000ee80000300800 */
[----:B------:R-:W-:Y:S04]  /*3fe90*/  STL.64 [R1+0x2d48], R26 ;  /* 0x002d481a01007387 */ /* 0x000fe80000100a00 */
[----:B------:R0:W-:Y:S04]  /*3fea0*/  STL.64 [R1+0x2d20], R10 ;  /* 0x002d200a01007387 */ /* 0x0001e80000100a00 */
[----:B0-----:R-:W4:Y:S04]  /*3feb0*/  LDL.64 R10, [R1+0x58] ;  /* 0x00005800010a7983 */ /* 0x001f280000100a00 */
[----:B----4-:R0:W-:Y:S04]  /*3fec0*/  STL.64 [R1+0x2d40], R10 ;  /* 0x002d400a01007387 */ /* 0x0101e80000100a00 */
[----:B------:R-:W4:Y:S04]  /*3fed0*/  LDL.LU R8, [R1+0x6c0] ;  /* 0x0006c00001087983 */ /* 0x000f280000300800 */
[----:B------:R-:W4:Y:S04]  /*3fee0*/  LDL.LU R9, [R1+0x6c4] ;  /* 0x0006c40001097983 */ /* 0x000f280000300800 */
[----:B0-----:R-:W2:Y:S04]  /*3fef0*/  LDL.LU R10, [R1+0x6c8] ;  /* 0x0006c800010a7983 */ /* 0x001ea80000300800 */
[----:B------:R-:W2:Y:S01]  /*3ff00*/  LDL.LU R11, [R1+0x6cc] ;  /* 0x0006cc00010b7983 */ /* 0x000ea20000300800 */
[----:B------:R-:W-:-:S02]  /*3ff10*/  IMAD.MOV.U32 R26, RZ, RZ, R2 ;  /* 0x000000ffff1a7224 */ /* 0x000fc400078e0002 */
[----:B------:R-:W-:Y:S01]  /*3ff20*/  IMAD.MOV.U32 R27, RZ, RZ, R0 ;  /* 0x000000ffff1b7224 */ /* 0x000fe200078e0000 */
[----:B--2---:R-:W-:Y:S04]  /*3ff30*/  STL.64 [R1+0x2d58], R10 ;  /* 0x002d580a01007387 */ /* 0x004fe80000100a00 */
[----:B----4-:R0:W-:Y:S04]  /*3ff40*/  STL.64 [R1+0x2d50], R8 ;  /* 0x002d500801007387 */ /* 0x0101e80000100a00 */
[----:B------:R-:W2:Y:S04]  /*3ff50*/  LDL.LU R2, [R1+0x2ddc] ;  /* 0x002ddc0001027983 */ /* 0x000ea80000300800 */
[----:B------:R-:W4:Y:S04]  /*3ff60*/  LDL.LU R0, [R1+0x2dd8] ;  /* 0x002dd80001007983 */ /* 0x000f280000300800 */
[----:B------:R3:W-:Y:S04]  /*3ff70*/  STL.64 [R1+0x2d60], R26 ;  /* 0x002d601a01007387 */ /* 0x0007e80000100a00 */
[----:B0-----:R-:W2:Y:S04]  /*3ff80*/  LDL.LU R8, [R1+0x6d0] ;  /* 0x0006d00001087983 */ /* 0x001ea80000300800 */
[----:B------:R-:W2:Y:S04]  /*3ff90*/  LDL.LU R9, [R1+0x6d4] ;  /* 0x0006d40001097983 */ /* 0x000ea80000300800 */
[----:B------:R-:W4:Y:S04]  /*3ffa0*/  LDL.LU R10, [R1+0x6d8] ;  /* 0x0006d800010a7983 */ /* 0x000f280000300800 */
[----:B------:R-:W4:Y:S01]  /*3ffb0*/  LDL.LU R11, [R1+0x6dc] ;  /* 0x0006dc00010b7983 */ /* 0x000f220000300800 */
[----:B---3--:R-:W-:-:S02]  /*3ffc0*/  IMAD.MOV.U32 R26, RZ, RZ, R21 ;  /* 0x000000ffff1a7224 */ /* 0x008fc400078e0015 */
[----:B------:R-:W-:Y:S01]  /*3ffd0*/  IMAD.MOV.U32 R27, RZ, RZ, R28 ;  /* 0x000000ffff1b7224 */ /* 0x000fe200078e001c */
[----:B----4-:R-:W-:Y:S04]  /*3ffe0*/  STL.64 [R1+0x2d70], R10 ;  /* 0x002d700a01007387 */ /* 0x010fe80000100a00 */
[----:B--2---:R0:W-:Y:S04]  /*3fff0*/  STL.64 [R1+0x2d68], R8 ;  /* 0x002d680801007387 */ /* 0x0041e80000100a00 */
[----:B------:R-:W2:Y:S04]  /*40000*/  LDL.LU R21, [R1+0x2dd4] ;  /* 0x002dd40001157983 */ /* 0x000ea80000300800 */
[----:B------:R-:W3:Y:S04]  /*40010*/  LDL.LU R28, [R1+0x2dd0] ;  /* 0x002dd000011c7983 */ /* 0x000ee80000300800 */
[----:B------:R1:W-:Y:S04]  /*40020*/  STL.64 [R1+0x2d78], R26 ;  /* 0x002d781a01007387 */ /* 0x0003e80000100a00 */
[----:B0-----:R-:W4:Y:S04]  /*40030*/  LDL.LU R8, [R1+0x6e0] ;  /* 0x0006e00001087983 */ /* 0x001f280000300800 */
[----:B------:R-:W4:Y:S04]  /*40040*/  LDL.LU R9, [R1+0x6e4] ;  /* 0x0006e40001097983 */ /* 0x000f280000300800 */
[----:B------:R-:W2:Y:S04]  /*40050*/  LDL.LU R10, [R1+0x6e8] ;  /* 0x0006e800010a7983 */ /* 0x000ea80000300800 */
[----:B------:R-:W2:Y:S01]  /*40060*/  LDL.LU R11, [R1+0x6ec] ;  /* 0x0006ec00010b7983 */ /* 0x000ea20000300800 */
[----:B-1----:R-:W-:-:S02]  /*40070*/  IMAD.MOV.U32 R26, RZ, RZ, R0 ;  /* 0x000000ffff1a7224 */ /* 0x002fc400078e0000 */
        /* <DEDUP_REMOVED lines=13> */
[----:B--2---:R-:W-:Y:S04]  /*40150*/  STL.64 [R1+0x2d98], R8 ;  /* 0x002d980801007387 */ /* 0x004fe80000100a00 */
[----:B------:R0:W-:Y:S04]  /*40160*/  STL.64 [R1+0x2da8], R26 ;  /* 0x002da81a01007387 */ /* 0x0001e80000100a00 */
[----:B0-----:R-:W2:Y:S04]  /*40170*/  LDL.64 R26, [R1+0xb8] ;  /* 0x0000b800011a7983 */ /* 0x001ea80000100a00 */
[----:B--2---:R0:W-:Y:S04]  /*40180*/  STL.64 [R1+0x2dc0], R26 ;  /* 0x002dc01a01007387 */ /* 0x0041e80000100a00 */
[----:B------:R-:W2:Y:S04]  /*40190*/  LDL.LU R8, [R1+0x700] ;  /* 0x0007000001087983 */ /* 0x000ea80000300800 */
[----:B------:R-:W2:Y:S04]  /*401a0*/  LDL.LU R9, [R1+0x704] ;  /* 0x0007040001097983 */ /* 0x000ea80000300800 */
[----:B------:R-:W3:Y:S04]  /*401b0*/  LDL.LU R10, [R1+0x708] ;  /* 0x00070800010a7983 */ /* 0x000ee80000300800 */
[----:B------:R-:W3:Y:S04]  /*401c0*/  LDL.LU R11, [R1+0x70c] ;  /* 0x00070c00010b7983 */ /* 0x000ee80000300800 */
[----:B------:R-:W4:Y:S04]  /*401d0*/  LDL.LU R24, [R1+0x720] ;  /* 0x0007200001187983 */ /* 0x000f280000300800 */
[----:B------:R-:W4:Y:S04]  /*401e0*/  LDL.LU R25, [R1+0x724] ;  /* 0x0007240001197983 */ /* 0x000f280000300800 */
[----:B0-----:R-:W4:Y:S04]  /*401f0*/  LDL.LU R26, [R1+0x728] ;  /* 0x00072800011a7983 */ /* 0x001f280000300800 */
[----:B------:R-:W4:Y:S04]  /*40200*/  LDL.LU R27, [R1+0x72c] ;  /* 0x00072c00011b7983 */ /* 0x000f280000300800 */
[----:B---3--:R-:W-:Y:S04]  /*40210*/  STL.64 [R1+0x2db8], R10 ;  /* 0x002db80a01007387 */ /* 0x008fe80000100a00 */
[----:B--2---:R0:W-:Y:S04]  /*40220*/  STL.64 [R1+0x2db0], R8 ;  /* 0x002db00801007387 */ /* 0x0041e80000100a00 */
[----:B0-----:R-:W2:Y:S04]  /*40230*/  LDL.LU R8, [R1+0x710] ;  /* 0x0007100001087983 */ /* 0x001ea80000300800 */
[----:B------:R-:W2:Y:S04]  /*40240*/  LDL.LU R9, [R1+0x714] ;  /* 0x0007140001097983 */ /* 0x000ea80000300800 */
[----:B------:R-:W2:Y:S04]  /*40250*/  LDL.LU R10, [R1+0x718] ;  /* 0x00071800010a7983 */ /* 0x000ea80000300800 */
[----:B------:R-:W2:Y:S04]  /*40260*/  LDL.LU R11, [R1+0x71c] ;  /* 0x00071c00010b7983 */ /* 0x000ea80000300800 */
[----:B------:R-:W3:Y:S04]  /*40270*/  LDL.64 R22, [R1+0x218] ;  /* 0x0002180001167983 */ /* 0x000ee80000100a00 */
[----:B---3--:R-:W-:Y:S04]  /*40280*/  STL.64 [R1+0x2cf0], R22 ;  /* 0x002cf01601007387 */ /* 0x008fe80000100a00 */
[----:B------:R0:W-:Y:S04]  /*40290*/  STL [R1+0x2ce8], R20 ;  /* 0x002ce81401007387 */ /* 0x0001e80000100800 */
        /* <DEDUP_REMOVED lines=14> */
[----:B------:R-:W2:Y:S04]  /*40380*/  LDL.LU R18, [R1+0x1248] ;  /* 0x0012480001127983 */ /* 0x000ea80000300800 */
[----:B------:R-:W2:Y:S01]  /*40390*/  LDL.LU R19, [R1+0x124c] ;  /* 0x00124c0001137983 */ /* 0x000ea20000300800 */
[----:B------:R-:W-:-:S02]  /*403a0*/  IMAD.MOV.U32 R14, RZ, RZ, R2 ;  /* 0x000000ffff0e7224 */ /* 0x000fc400078e0002 */
[----:B------:R-:W-:-:S07]  /*403b0*/  IMAD.MOV.U32 R15, RZ, RZ, R0 ;  /* 0x000000ffff0f7224 */ /* 0x000fce00078e0000 */
[C---:B------:R-:W-:Y:S01]  /*403c0*/  HMMA.16816.F32.BF16 R12, R4.reuse, R14, R24 ;  /* 0x0000000e040c723c */ /* 0x040fe20000041818 */
[----:B--2---:R-:W-:Y:S04]  /*403d0*/  STL.64 [R1+0x2cd0], R18 ;  /* 0x002cd01201007387 */ /* 0x004fe80000100a00 */
[----:B----4-:R0:W-:Y:S04]  /*403e0*/  STL.64 [R1+0x2cc8], R16 ;  /* 0x002cc81001007387 */ /* 0x0101e80000100a00 */
[----:B0-----:R-:W2:Y:S04]  /*403f0*/  LDL.LU R16, [R1+0x13a0] ;  /* 0x0013a00001107983 */ /* 0x001ea80000300800 */
[----:B------:R-:W2:Y:S04]  /*40400*/  LDL.LU R17, [R1+0x13a4] ;  /* 0x0013a40001117983 */ /* 0x000ea80000300800 */
[----:B------:R-:W2:Y:S04]  /*40410*/  LDL.LU R18, [R1+0x13a8] ;  /* 0x0013a80001127983 */ /* 0x000ea80000300800 */
[----:B------:R-:W2:Y:S04]  /*40420*/  LDL.LU R19, [R1+0x13ac] ;  /* 0x0013ac0001137983 */ /* 0x000ea80000300800 */
[----:B------:R-:W4:Y:S04]  /*40430*/  LDL.LU.64 R26, [R1+0x2dc0] ;  /* 0x002dc000011a7983 */ /* 0x000f280000300a00 */
[----:B------:R-:W-:Y:S04]  /*40440*/  STL.64 [R1+0x720], R12 ;  /* 0x0007200c01007387 */ /* 0x000fe80000100a00 */
[----:B------:R0:W-:Y:S04]  /*40450*/  STL.64 [R1+0x728], R14 ;  /* 0x0007280e01007387 */ /* 0x0001e80000100a00 */
[----:B0-----:R-:W2:Y:S01]  /*40460*/  LDL.64 R14, [R1+0x1d8] ;  /* 0x0001d800010e7983 */ /* 0x001ea20000100a00 */
        /* <DEDUP_REMOVED lines=50> */
[----:B------:R-:W3:Y:S02]  /*40790*/  LDL.LU.64 R10, [R1+0x2d20] ;  /* 0x002d2000010a7983 */ /* 0x000ee40000300a00 */
[----:B---3--:R-:W-:Y:S02]  /*407a0*/  HMMA.16816.F32.BF16 R8, R4, R10, R20 ;  /* 0x0000000a0408723c */ /* 0x008fe40000041814 */
[----:B------:R-:W3:Y:S04]  /*407b0*/  LDL.LU.64 R22, [R1+0x2d18] ;  /* 0x002d180001167983 */ /* 0x000ee80000300a00 */
[----:B------:R-:W3:-:S15]  /*407c0*/  LDL.LU.64 R20, [R1+0x2d10] ;  /* 0x002d100001147983 */ /* 0x000ede0000300a00 */
        /* <DEDUP_REMOVED lines=9> */
[----:B0-----:R-:W3:Y:S04]  /*40860*/  LDL.LU.64 R10, [R1+0x2cf8] ;  /* 0x002cf800010a7983 */ /* 0x001ee80000300a00 */
[----:B------:R-:W-:Y:S04]  /*40870*/  STL.64 [R1+0x2af8], R26 ;  /* 0x002af81a01007387 */ /* 0x000fe80000100a00 */
[----:B------:R0:W-:Y:S04]  /*40880*/  STL.64 [R1+0x2bc8], R24 ;  /* 0x002bc81801007387 */ /* 0x0001e80000100a00 */
[----:B0-----:R-:W4:Y:S04]  /*40890*/  LDL.LU R24, [R1] ;  /* 0x0000000001187983 */ /* 0x001f280000300800 */
[----:B------:R-:W4:Y:S04]  /*408a0*/  LDL.LU R25, [R1+0x4] ;  /* 0x0000040001197983 */ /* 0x000f280000300800 */
[----:B------:R-:W4:Y:S04]  /*408b0*/  LDL.LU R26, [R1+0x8] ;  /* 0x00000800011a7983 */ /* 0x000f280000300800 */
[----:B------:R-:W4:Y:S01]  /*408c0*/  LDL.LU R27, [R1+0xc] ;  /* 0x00000c00011b7983 */ /* 0x000f220000300800 */
[----:B---3--:R-:W-:Y:S03]  /*408d0*/  HMMA.16816.F32.BF16 R4, R4, R10, R20 ;  /* 0x0000000a0404723c */ /* 0x008fe60000041814 */
[----:B------:R-:W2:Y:S04]  /*408e0*/  LDL.LU.64 R22, [R1+0x2cf0] ;  /* 0x002cf00001167983 */ /* 0x000ea80000300a00 */
[----:B------:R-:W3:Y:S04]  /*408f0*/  LDL.LU R20, [R1+0x2ce8] ;  /* 0x002ce80001147983 */ /* 0x000ee80000300800 */
[----:B------:R-:W2:Y:S04]  /*40900*/  LDL.LU.64 R10, [R1+0x2ce0] ;  /* 0x002ce000010a7983 */ /* 0x000ea80000300a00 */
[----:B------:R-:W2:Y:S08]  /*40910*/  LDL.LU.64 R8, [R1+0x2cd8] ;  /* 0x002cd80001087983 */ /* 0x000eb00000300a00 */
[----:B------:R-:W-:Y:S04]  /*40920*/  STL.64 [R1+0x680], R4 ;  /* 0x0006800401007387 */ /* 0x000fe80000100a00 */
[----:B------:R0:W-:Y:S02]  /*40930*/  STL.64 [R1+0x688], R6 ;  /* 0x0006880601007387 */ /* 0x0001e40000100a00 */
[----:B0-----:R-:W-:Y:S01]  /*40940*/  IMAD.MOV.U32 R7, RZ, RZ, R3 ;  /* 0x000000ffff077224 */ /* 0x001fe200078e0003 */
[----:B--2---:R-:W-:Y:S06]  /*40950*/  HMMA.16816.F32.BF16 R16, R8, R22, R16 ;  /* 0x000000160810723c */ /* 0x004fec0000041810 */
[----:B------:R-:W-:-:S15]  /*40960*/  IMAD.MOV.U32 R3, RZ, RZ, R23 ;  /* 0x000000ffff037224 */ /* 0x000fde00078e0017 */
[----:B------:R-:W-:-:S02]  /*40970*/  NOP ;  /* 0x0000000000007918 */ /* 0x000fc40000000000 */
[----:B------:R-:W-:Y:S04]  /*40980*/  STL.64 [R1+0x670], R16 ;  /* 0x0006701001007387 */ /* 0x000fe80000100a00 */
[----:B------:R0:W-:Y:S04]  /*40990*/  STL.64 [R1+0x678], R18 ;  /* 0x0006781201007387 */ /* 0x0001e80000100a00 */
[----:B0-----:R-:W2:Y:S04]  /*409a0*/  LDL.LU.64 R18, [R1+0x2cd0] ;  /* 0x002cd00001127983 */ /* 0x001ea80000300a00 */
[----:B------:R-:W2:Y:S04]  /*409b0*/  LDL.LU.64 R16, [R1+0x2cc8] ;  /* 0x002cc80001107983 */ /* 0x000ea80000300a00 */
[----:B------:R-:W2:Y:S01]  /*409c0*/  LDL.LU.64 R22, [R1+0x2cc0] ;  /* 0x002cc00001167983 */ /* 0x000ea20000300a00 */
[----:B---3--:R-:W-:-:S03]  /*409d0*/  IMAD.MOV.U32 R6, RZ, RZ, R20 ;  /* 0x000000ffff067224 */ /* 0x008fc600078e0014 */
        /* <DEDUP_REMOVED lines=9> */
[----:B------:R-:W-:-:S02]  /*40a70*/  IMAD.MOV.U32 R20, RZ, RZ, R23 ;  /* 0x000000ffff147224 */ /* 0x000fc400078e0017 */
[----:B------:R-:W-:-:S15]  /*40a80*/  IMAD.MOV.U32 R3, RZ, RZ, R22 ;  /* 0x000000ffff037224 */ /* 0x000fde00078e0016 */
[----:B------:R0:W-:Y:S04]  /*40a90*/  STL.64 [R1+0xe10], R16 ;  /* 0x000e101001007387 */ /* 0x0001e80000100a00 */
[----:B------:R-:W-:Y:S04]  /*40aa0*/  STL.64 [R1+0xe18], R18 ;  /* 0x000e181201007387 */ /* 0x000fe80000100a00 */
[----:B0-----:R-:W2:Y:S04]  /*40ab0*/  LDL.LU.64 R16, [R1+0x2ca0] ;  /* 0x002ca00001107983 */ /* 0x001ea80000300a00 */
[----:B------:R0:W-:Y:S04]  /*40ac0*/  STL [R1+0x2b58], R20 ;  /* 0x002b581401007387 */ /* 0x0001e80000100800 */
[----:B0-----:R-:W3:Y:S04]  /*40ad0*/  LDL.LU R20, [R1+0x240] ;  /* 0x0002400001147983 */ /* 0x001ee80000300800 */
[----:B------:R-:W3:Y:S04]  /*40ae0*/  LDL.LU R21, [R1+0x244] ;  /* 0x0002440001157983 */ /* 0x000ee80000300800 */
[----:B------:R-:W3:Y:S04]  /*40af0*/  LDL.LU R22, [R1+0x248] ;  /* 0x0002480001167983 */ /* 0x000ee80000300800 */
[----:B------:R-:W3:Y:S02]  /*40b00*/  LDL.LU R23, [R1+0x24c] ;  /* 0x00024c0001177983 */ /* 0x000ee40000300800 */
[----:B---3--:R-:W-:Y:S02]  /*40b10*/  HMMA.16816.F32.BF16 R4, R8, R6, R20 ;  /* 0x000000060804723c */ /* 0x008fe40000041814 */
[----:B------:R-:W3:-:S15]  /*40b20*/  LDL.LU R20, [R1+0x4f0] ;  /* 0x0004f00001147983 */ /* 0x000ede0000300800 */
[----:B------:R-:W-:-:S06]  /*40b30*/  NOP ;  /* 0x0000000000007918 */ /* 0x000fcc0000000000 */
[----:B------:R-:W-:Y:S04]  /*40b40*/  STL.64 [R1+0xe00], R4 ;  /* 0x000e000401007387 */ /* 0x000fe80000100a00 */
[----:B------:R4:W-:Y:S04]  /*40b50*/  STL.64 [R1+0xe08], R6 ;  /* 0x000e080601007387 */ /* 0x0009e80000100a00 */
[----:B------:R-:W3:Y:S04]  /*40b60*/  LDL.LU R21, [R1+0x4f4] ;  /* 0x0004f40001157983 */ /* 0x000ee80000300800 */
[----:B------:R-:W2:Y:S04]  /*40b70*/  LDL.LU R22, [R1+0x4f8] ;  /* 0x0004f80001167983 */ /* 0x000ea80000300800 */
[----:B------:R-:W2:Y:S01]  /*40b80*/  LDL.LU R23, [R1+0x4fc] ;  /* 0x0004fc0001177983 */ /* 0x000ea20000300800 */
[----:B----4-:R-:W-:Y:S03]  /*40b90*/  HMMA.16816.F32.BF16 R4, R8, R14, R24 ;  /* 0x0000000e0804723c */ /* 0x010fe60000041818 */
[----:B--2---:R0:W-:Y:S04]  /*40ba0*/  STL.64 [R1+0x2bd8], R22 ;  /* 0x002bd81601007387 */ /* 0x0041e80000100a00 */
[----:B---3--:R-:W-:Y:S04]  /*40bb0*/  STL.64 [R1+0x2bd0], R20 ;  /* 0x002bd01401007387 */ /* 0x008fe80000100a00 */
[----:B------:R-:W2:Y:S01]  /*40bc0*/  LDL R14, [R1+0x148] ;  /* 0x00014800010e7983 */ /* 0x000ea20000100800 */
[----:B------:R-:W-:-:S02]  /*40bd0*/  IMAD.MOV.U32 R28, RZ, RZ, R15 ;  /* 0x000000ffff1c7224 */ /* 0x000fc400078e000f */
[----:B------:R-:W-:-:S09]  /*40be0*/  IMAD.MOV.U32 R15, RZ, RZ, R29 ;  /* 0x000000ffff0f7224 */ /* 0x000fd200078e001d */
[----:B------:R-:W-:Y:S04]  /*40bf0*/  STL.64 [R1+0xdf0], R4 ;  /* 0x000df00401007387 */ /* 0x000fe80000100a00 */
[----:B------:R-:W-:Y:S04]  /*40c00*/  STL.64 [R1+0xdf8], R6 ;  /* 0x000df80601007387 */ /* 0x000fe80000100a00 */
[----:B------:R-:W3:Y:S04]  /*40c10*/  LDL.LU R29, [R1+0x2c98] ;  /* 0x002c9800011d7983 */ /* 0x000ee80000300800 */
[----:B--2---:R-:W-:Y:S04]  /*40c20*/  STL.64 [R1+0x2be0], R14 ;  /* 0x002be00e01007387 */ /* 0x004fe80000100a00 */
[----:B------:R-:W2:Y:S04]  /*40c30*/  LDL.LU R24, [R1+0x510] ;  /* 0x0005100001187983 */ /* 0x000ea80000300800 */
[----:B------:R-:W2:Y:S04]  /*40c40*/  LDL.LU R25, [R1+0x514] ;  /* 0x0005140001197983 */ /* 0x000ea80000300800 */
[----:B------:R-:W4:Y:S04]  /*40c50*/  LDL.LU R26, [R1+0x518] ;  /* 0x00051800011a7983 */ /* 0x000f280000300800 */
[----:B------:R-:W4:Y:S04]  /*40c60*/  LDL.LU R27, [R1+0x51c] ;  /* 0x00051c00011b7983 */ /* 0x000f280000300800 */
[----:B----4-:R1:W-:Y:S04]  /*40c70*/  STL.64 [R1+0x2bf0], R26 ;  /* 0x002bf01a01007387 */ /* 0x0103e80000100a00 */
[----:B--2---:R-:W-:Y:S04]  /*40c80*/  STL.64 [R1+0x2be8], R24 ;  /* 0x002be81801007387 */ /* 0x004fe80000100a00 */
[----:B0-----:R-:W2:Y:S04]  /*40c90*/  LDL R22, [R1+0x158] ;  /* 0x0001580001167983 */ /* 0x001ea80000100800 */
[----:B------:R-:W2:Y:S04]  /*40ca0*/  LDL R23, [R1+0x15c] ;  /* 0x00015c0001177983 */ /* 0x000ea80000100800 */
[----:B--2---:R0:W-:Y:S04]  /*40cb0*/  STL.64 [R1+0x2bf8], R22 ;  /* 0x002bf81601007387 */ /* 0x0041e80000100a00 */
[----:B-1----:R-:W2:Y:S01]  /*40cc0*/  LDL R26, [R1+0x168] ;  /* 0x00016800011a7983 */ /* 0x002ea20000100800 */
[----:B---3--:R-:W-:-:S03]  /*40cd0*/  IMAD.MOV.U32 R27, RZ, RZ, R29 ;  /* 0x000000ffff1b7224 */ /* 0x008fc600078e001d */
[----:B------:R-:W3:Y:S04]  /*40ce0*/  LDL.LU R29, [R1+0x2c94] ;  /* 0x002c9400011d7983 */ /* 0x000ee80000300800 */
[----:B--2---:R-:W-:Y:S04]  /*40cf0*/  STL.64 [R1+0x2c00], R26 ;  /* 0x002c001a01007387 */ /* 0x004fe80000100a00 */
[----:B------:R-:W2:Y:S04]  /*40d00*/  LDL.LU R20, [R1+0x530] ;  /* 0x0005300001147983 */ /* 0x000ea80000300800 */
[----:B------:R-:W2:Y:S04]  /*40d10*/  LDL.LU R21, [R1+0x534] ;  /* 0x0005340001157983 */ /* 0x000ea80000300800 */
[----:B0-----:R-:W4:Y:S04]  /*40d20*/  LDL.LU R22, [R1+0x538] ;  /* 0x0005380001167983 */ /* 0x001f280000300800 */
[----:B------:R-:W4:Y:S04]  /*40d30*/  LDL.LU R23, [R1+0x53c] ;  /* 0x00053c0001177983 */ /* 0x000f280000300800 */
[----:B----4-:R-:W-:Y:S04]  /*40d40*/  STL.64 [R1+0x2c10], R22 ;  /* 0x002c101601007387 */ /* 0x010fe80000100a00 */
[----:B--2---:R0:W-:Y:S04]  /*40d50*/  STL.64 [R1+0x2c08], R20 ;  /* 0x002c081401007387 */ /* 0x0041e80000100a00 */
[----:B0-----:R-:W2:Y:S04]  /*40d60*/  LDL.LU R20, [R1+0x540] ;  /* 0x0005400001147983 */ /* 0x001ea80000300800 */
        /* <DEDUP_REMOVED lines=8> */
[----:B0-----:R-:W2:Y:S01]  /*40df0*/  LDL R22, [R1+0x198] ;  /* 0x0001980001167983 */ /* 0x001ea20000100800 */
[----:B---3--:R-:W-:-:S03]  /*40e00*/  IMAD.MOV.U32 R23, RZ, RZ, R29 ;  /* 0x000000ffff177224 */ /* 0x008fc600078e001d */
[----:B------:R-:W3:Y:S04]  /*40e10*/  LDL.LU R29, [R1+0x2c90] ;  /* 0x002c9000011d7983 */ /* 0x000ee80000300800 */
[----:B--2---:R0:W-:Y:S04]  /*40e20*/  STL.64 [R1+0x2c48], R22 ;  /* 0x002c481601007387 */ /* 0x0041e80000100a00 */
[----:B---3--:R-:W1:Y:S04]  /*40e30*/  LDSM.16.MT88.4 R4, [R29+UR6+0x9000] ;  /* 0x009000061d04783b */ /* 0x008e680008004200 */
[----:B0-----:R-:W2:Y:S04]  /*40e40*/  LDL.64 R22, [R1+0x1a8] ;  /* 0x0001a80001167983 */ /* 0x001ea80000100a00 */
[----:B--2---:R0:W-:Y:S04]  /*40e50*/  STL.64 [R1+0x2c60], R22 ;  /* 0x002c601601007387 */ /* 0x0041e80000100a00 */
        /* <DEDUP_REMOVED lines=9> */
[----:B------:R-:W4:Y:S04]  /*40ef0*/  LDL R22, [R1+0x1c8] ;  /* 0x0001c80001167983 */ /* 0x000f280000100800 */
[----:B------:R-:W4:Y:S04]  /*40f00*/  LDL R23, [R1+0x1cc] ;  /* 0x0001cc0001177983 */ /* 0x000f280000100800 */
[----:B---3--:R-:W-:Y:S04]  /*40f10*/  STL.64 [R1+0x2c40], R26 ;  /* 0x002c401a01007387 */ /* 0x008fe80000100a00 */
[----:B--2---:R0:W-:Y:S04]  /*40f20*/  STL.64 [R1+0x2c38], R24 ;  /* 0x002c381801007387 */ /* 0x0041e80000100a00 */
        /* <DEDUP_REMOVED lines=18> */
[----:B0-----:R-:W4:Y:S04]  /*41050*/  LDL.LU R24, [R1+0x590] ;  /* 0x0005900001187983 */ /* 0x001f280000300800 */
[----:B------:R-:W4:Y:S04]  /*41060*/  LDL.LU R25, [R1+0x594] ;  /* 0x0005940001197983 */ /* 0x000f280000300800 */
[----:B------:R-:W4:Y:S04]  /*41070*/  LDL.LU R26, [R1+0x598] ;  /* 0x00059800011a7983 */ /* 0x000f280000300800 */
[----:B------:R-:W4:Y:S04]  /*41080*/  LDL.LU R27, [R1+0x59c] ;  /* 0x00059c00011b7983 */ /* 0x000f280000300800 */
[----:B------:R-:W2:Y:S04]  /*41090*/  LDL.LU R12, [R1+0x520] ;  /* 0x00052000010c7983 */ /* 0x000ea80000300800 */
[----:B------:R-:W2:Y:S04]  /*410a0*/  LDL.LU R13, [R1+0x524] ;  /* 0x00052400010d7983 */ /* 0x000ea80000300800 */
[----:B------:R-:W2:Y:S04]  /*410b0*/  LDL.LU R14, [R1+0x528] ;  /* 0x00052800010e7983 */ /* 0x000ea80000300800 */
[----:B------:R-:W2:Y:S04]  /*410c0*/  LDL.LU R15, [R1+0x52c] ;  /* 0x00052c00010f7983 */ /* 0x000ea80000300800 */
[----:B------:R-:W3:Y:S01]  /*410d0*/  LDL.64 R18, [R1+0xe8] ;  /* 0x0000e80001127983 */ /* 0x000ee20000100a00 */
[C---:B----4-:R-:W-:Y:S03]  /*410e0*/  HMMA.16816.F32.BF16 R20, R8.reuse, R22, R24 ;  /* 0x000000160814723c */ /* 0x050fe60000041818 */
[----:B---3--:R-:W-:Y:S04]  /*410f0*/  STL.64 [R1+0x2b70], R18 ;  /* 0x002b701201007387 */ /* 0x008fe80000100a00 */
[----:B------:R-:W-:Y:S04]  /*41100*/  STL [R1+0x2a8c], R28 ;  /* 0x002a8c1c01007387 */ /* 0x000fe80000100800 */
[----:B-1----:R0:W-:Y:S04]  /*41110*/  STL.64 [R1+0x2aa8], R6 ;  /* 0x002aa80601007387 */ /* 0x0021e80000100a00 */
[----:B------:R-:W-:Y:S04]  /*41120*/  STL.64 [R1+0x2aa0], R4 ;  /* 0x002aa00401007387 */ /* 0x000fe80000100a00 */
[----:B0-----:R-:W3:Y:S04]  /*41130*/  LDL R6, [R1+0x138] ;  /* 0x0001380001067983 */ /* 0x001ee80000100800 */
[----:B------:R-:W3:Y:S04]  /*41140*/  LDL R7, [R1+0x13c] ;  /* 0x00013c0001077983 */ /* 0x000ee80000100800 */
[----:B------:R-:W-:Y:S04]  /*41150*/  STL [R1+0x2a88], R29 ;  /* 0x002a881d01007387 */ /* 0x000fe80000100800 */
[----:B------:R-:W4:Y:S04]  /*41160*/  LDL.LU.64 R26, [R1+0x2c88] ;  /* 0x002c8800011a7983 */ /* 0x000f280000300a00 */
[----:B------:R-:W4:Y:S04]  /*41170*/  LDL.LU.64 R24, [R1+0x2c80] ;  /* 0x002c800001187983 */ /* 0x000f280000300a00 */
        /* <DEDUP_REMOVED lines=10> */
[----:B----4-:R-:W-:Y:S06]  /*41220*/  HMMA.16816.F32.BF16 R24, R8, R22, R24 ;  /* 0x000000160818723c */ /* 0x010fec0000041818 */
[----:B------:R-:W-:-:S15]  /*41230*/  IMAD.MOV.U32 R29, RZ, RZ, R23 ;  /* 0x000000ffff1d7224 */ /* 0x000fde00078e0017 */
[----:B------:R-:W-:-:S02]  /*41240*/  NOP ;  /* 0x0000000000007918 */ /* 0x000fc40000000000 */
[----:B------:R-:W-:Y:S04]  /*41250*/  STL.64 [R1+0xdc0], R24 ;  /* 0x000dc01801007387 */ /* 0x000fe80000100a00 */
[----:B------:R0:W-:Y:S04]  /*41260*/  STL.64 [R1+0xdc8], R26 ;  /* 0x000dc81a01007387 */ /* 0x0001e80000100a00 */
[----:B0-----:R-:W4:Y:S04]  /*41270*/  LDL.LU.64 R26, [R1+0x2c58] ;  /* 0x002c5800011a7983 */ /* 0x001f280000300a00 */
[----:B------:R-:W4:Y:S04]  /*41280*/  LDL.LU.64 R24, [R1+0x2c50] ;  /* 0x002c500001187983 */ /* 0x000f280000300a00 */
[----:B------:R-:W4:Y:S04]  /*41290*/  LDL.LU.64 R22, [R1+0x2c48] ;  /* 0x002c480001167983 */ /* 0x000f280000300a00 */
[----:B------:R-:W2:Y:S04]  /*412a0*/  LDL R18, [R1+0xf8] ;  /* 0x0000f80001127983 */ /* 0x000ea80000100800 */
[----:B------:R-:W2:Y:S01]  /*412b0*/  LDL R19, [R1+0xfc] ;  /* 0x0000fc0001137983 */ /* 0x000ea20000100800 */
[C---:B----4-:R-:W-:Y:S03]  /*412c0*/  HMMA.16816.F32.BF16 R20, R8.reuse, R22, R24 ;  /* 0x000000160814723c */ /* 0x050fe60000041818 */
[----:B--2---:R-:W-:Y:S04]  /*412d0*/  STL.64 [R1+0x2b88], R18 ;  /* 0x002b881201007387 */ /* 0x004fe80000100a00 */
[----:B------:R-:W-:Y:S04]  /*412e0*/  STL [R1+0x2a90], R29 ;  /* 0x002a901d01007387 */ /* 0x000fe80000100800 */
[----:B------:R-:W2:Y:S04]  /*412f0*/  LDL.LU.64 R26, [R1+0x2c40] ;  /* 0x002c4000011a7983 */ /* 0x000ea80000300a00 */
[----:B------:R-:W2:Y:S08]  /*41300*/  LDL.LU.64 R24, [R1+0x2c38] ;  /* 0x002c380001187983 */ /* 0x000eb00000300a00 */
        /* <DEDUP_REMOVED lines=10> */
[----:B------:R-:W-:-:S02]  /*413b0*/  IMAD.MOV.U32 R18, RZ, RZ, R17 ;  /* 0x000000ffff127224 */ /* 0x000fc400078e0011 */
[----:B------:R-:W-:-:S05]  /*413c0*/  IMAD.MOV.U32 R19, RZ, RZ, R16 ;  /* 0x000000ffff137224 */ /* 0x000fca00078e0010 */
[----:B------:R0:W-:Y:S04]  /*413d0*/  STL.64 [R1+0x2ba0], R18 ;  /* 0x002ba01201007387 */ /* 0x0001e80000100a00 */
[----:B------:R-:W3:Y:S04]  /*413e0*/  LDL.LU R16, [R1+0x500] ;  /* 0x0005000001107983 */ /* 0x000ee80000300800 */
[----:B------:R-:W3:Y:S04]  /*413f0*/  LDL.LU R17, [R1+0x504] ;  /* 0x0005040001117983 */ /* 0x000ee80000300800 */
[----:B0-----:R-:W3:Y:S04]  /*41400*/  LDL.LU R18, [R1+0x508] ;  /* 0x0005080001127983 */ /* 0x001ee80000300800 */
[----:B------:R-:W3:Y:S01]  /*41410*/  LDL.LU R19, [R1+0x50c] ;  /* 0x00050c0001137983 */ /* 0x000ee20000300800 */
[----:B--2---:R-:W-:-:S02]  /*41420*/  IMAD.MOV.U32 R29, RZ, RZ, R26 ;  /* 0x000000ffff1d7224 */ /* 0x004fc400078e001a */
[----:B------:R-:W-:Y:S01]  /*41430*/  IMAD.MOV.U32 R28, RZ, RZ, R27 ;  /* 0x000000ffff1c7224 */ /* 0x000fe200078e001b */
[----:B----4-:R-:W-:-:S15]  /*41440*/  HMMA.16816.F32.BF16 R20, R8, R26, R20 ;  /* 0x0000001a0814723c */ /* 0x010fde0000041814 */
[----:B------:R-:W-:-:S08]  /*41450*/  NOP ;  /* 0x0000000000007918 */ /* 0x000fd00000000000 */
[----:B------:R-:W-:Y:S04]  /*41460*/  STL.64 [R1+0xd90], R20 ;  /* 0x000d901401007387 */ /* 0x000fe80000100a00 */
[----:B------:R0:W-:Y:S04]  /*41470*/  STL.64 [R1+0xd98], R22 ;  /* 0x000d981601007387 */ /* 0x0001e80000100a00 */
[----:B0-----:R-:W2:Y:S04]  /*41480*/  LDL.LU.64 R22, [R1+0x2c10] ;  /* 0x002c100001167983 */ /* 0x001ea80000300a00 */
[----:B------:R-:W2:Y:S04]  /*41490*/  LDL.LU.64 R20, [R1+0x2c08] ;  /* 0x002c080001147983 */ /* 0x000ea80000300a00 */
[----:B------:R-:W2:Y:S02]  /*414a0*/  LDL.LU.64 R26, [R1+0x2c00] ;  /* 0x002c0000011a7983 */ /* 0x000ea40000300a00 */
[----:B--2---:R-:W-:Y:S02]  /*414b0*/  HMMA.16816.F32.BF16 R24, R8, R26, R20 ;  /* 0x0000001a0818723c */ /* 0x004fe40000041814 */
[----:B------:R-:W2:-:S15]  /*414c0*/  LDL.LU.64 R22, [R1+0x2bf8] ;  /* 0x002bf80001167983 */ /* 0x000e9e0000300a00 */
[----:B------:R-:W-:-:S06]  /*414d0*/  NOP ;  /* 0x0000000000007918 */ /* 0x000fcc0000000000 */
[----:B------:R-:W-:Y:S04]  /*414e0*/  STL.64 [R1+0xd80], R24 ;  /* 0x000d801801007387 */ /* 0x000fe80000100a00 */
[----:B------:R0:W-:Y:S04]  /*414f0*/  STL.64 [R1+0xd88], R26 ;  /* 0x000d881a01007387 */ /* 0x0001e80000100a00 */
[----:B0-----:R-:W4:Y:S04]  /*41500*/  LDL.LU.64 R26, [R1+0x2bf0] ;  /* 0x002bf000011a7983 */ /* 0x001f280000300a00 */
[----:B------:R-:W4:Y:S01]  /*41510*/  LDL.LU.64 R24, [R1+0x2be8] ;  /* 0x002be80001187983 */ /* 0x000f220000300a00 */
[C---:B--2---:R-:W-:Y:S03]  /*41520*/  HMMA.16816.F32.BF16 R20, R8.reuse, R22, R12 ;  /* 0x000000160814723c */ /* 0x044fe6000004180c */
[----:B------:R-:W4:Y:S03]  /*41530*/  LDL.LU.64 R14, [R1+0x2be0] ;  /* 0x002be000010e7983 */ /* 0x000f260000300a00 */
[----:B---3--:R-:W-:-:S15]  /*41540*/  HMMA.16816.F32.BF16 R4, R8, R6, R16 ;  /* 0x000000060804723c */ /* 0x008fde0000041810 */
[----:B------:R-:W-:-:S02]  /*41550*/  NOP ;  /* 0x0000000000007918 */ /* 0x000fc40000000000 */
[----:B------:R-:W-:Y:S04]  /*41560*/  STL.64 [R1+0xd70], R20 ;  /* 0x000d701401007387 */ /* 0x000fe80000100a00 */
[----:B------:R0:W-:Y:S04]  /*41570*/  STL.64 [R1+0xd78], R22 ;  /* 0x000d781601007387 */ /* 0x0001e80000100a00 */
[----:B0-----:R-:W2:Y:S04]  /*41580*/  LDL.LU.64 R22, [R1+0x2bd8] ;  /* 0x002bd80001167983 */ /* 0x001ea80000300a00 */
[----:B------:R-:W2:Y:S01]  /*41590*/  LDL.LU.64 R20, [R1+0x2bd0] ;  /* 0x002bd00001147983 */ /* 0x000ea20000300a00 */
[----:B----4-:R-:W-:Y:S03]  /*415a0*/  HMMA.16816.F32.BF16 R12, R8, R14, R24 ;  /* 0x0000000e080c723c */ /* 0x010fe60000041818 */
[----:B------:R-:W3:-:S15]  /*415b0*/  LDL.LU.64 R24, [R1+0x2bc8] ;  /* 0x002bc80001187983 */ /* 0x000ede0000300a00 */
[----:B------:R-:W-:-:S05]  /*415c0*/  NOP ;  /* 0x0000000000007918 */ /* 0x000fca0000000000 */
[----:B------:R-:W-:Y:S04]  /*415d0*/  STL.64 [R1+0xd60], R12 ;  /* 0x000d600c01007387 */ /* 0x000fe80000100a00 */
[----:B------:R0:W-:Y:S04]  /*415e0*/  STL.64 [R1+0xd68], R14 ;  /* 0x000d680e01007387 */ /* 0x0001e80000100a00 */
[----:B0-----:R-:W2:Y:S04]  /*415f0*/  LDL.LU.64 R14, [R1+0x2bc0] ;  /* 0x002bc000010e7983 */ /* 0x001ea80000300a00 */
[----:B------:R-:W4:Y:S04]  /*41600*/  LDL.LU.64 R12, [R1+0x2bb8] ;  /* 0x002bb800010c7983 */ /* 0x000f280000300a00 */
[----:B------:R-:W-:Y:S04]  /*41610*/  STL.64 [R1+0xd50], R4 ;  /* 0x000d500401007387 */ /* 0x000fe80000100a00 */
[----:B------:R0:W-:Y:S04]  /*41620*/  STL.64 [R1+0xd58], R6 ;  /* 0x000d580601007387 */ /* 0x0001e80000100a00 */
[----:B0-----:R-:W3:Y:S01]  /*41630*/  LDL.64 R6, [R1+0xc8] ;  /* 0x0000c80001067983 */ /* 0x001ee20000100a00 */
[----:B--2---:R-:W-:Y:S03]  /*41640*/  HMMA.16816.F32.BF16 R20, R8, R14, R20 ;  /* 0x0000000e0814723c */ /* 0x004fe60000041814 */
[----:B---3--:R0:W-:-:S15]  /*41650*/  STL.64 [R1+0x2b68], R6 ;  /* 0x002b680601007387 */ /* 0x0081de0000100a00 */
[----:B------:R-:W-:-:S05]  /*41660*/  NOP ;  /* 0x0000000000007918 */ /* 0x000fca0000000000 */
[----:B------:R-:W-:Y:S04]  /*41670*/  STL.64 [R1+0xd40], R20 ;  /* 0x000d401401007387 */ /* 0x000fe80000100a00 */
[----:B------:R-:W-:Y:S04]  /*41680*/  STL.64 [R1+0xd48], R22 ;  /* 0x000d481601007387 */ /* 0x000fe80000100a00 */
[----:B------:R-:W2:Y:S04]  /*41690*/  LDL.LU R4, [R1+0x4b0] ;  /* 0x0004b00001047983 */ /* 0x000ea80000300800 */
[----:B------:R-:W2:Y:S04]  /*416a0*/  LDL.LU R5, [R1+0x4b4] ;  /* 0x0004b40001057983 */ /* 0x000ea80000300800 */
[----:B0-----:R-:W3:Y:S04]  /*416b0*/  LDL.LU R6, [R1+0x4b8] ;  /* 0x0004b80001067983 */ /* 0x001ee80000300800 */
        /* <DEDUP_REMOVED lines=12> */
[----:B------:R-:W3:Y:S01]  /*41780*/  LDL.LU R7, [R1+0x4dc] ;  /* 0x0004dc0001077983 */ /* 0x000ee20000300800 */
[----:B----4-:R-:W-:-:S02]  /*41790*/  IMAD.MOV.U32 R18, RZ, RZ, R13 ;  /* 0x000000ffff127224 */ /* 0x010fc400078e000d */
[----:B------:R-:W-:Y:S01]  /*417a0*/  IMAD.MOV.U32 R19, RZ, RZ, R12 ;  /* 0x000000ffff137224 */ /* 0x000fe200078e000c */
        /* <DEDUP_REMOVED lines=11> */
[----:B------:R-:W4:Y:S04]  /*41860*/  LDL.LU R12, [R1+0x4a0] ;  /* 0x0004a000010c7983 */ /* 0x000f280000300800 */
[----:B------:R-:W4:Y:S04]  /*41870*/  LDL.LU R13, [R1+0x4a4] ;  /* 0x0004a400010d7983 */ /* 0x000f280000300800 */
[----:B0-----:R-:W4:Y:S04]  /*41880*/  LDL.LU R14, [R1+0x4a8] ;  /* 0x0004a800010e7983 */ /* 0x001f280000300800 */
[----:B------:R-:W4:Y:S01]  /*41890*/  LDL.LU R15, [R1+0x4ac] ;  /* 0x0004ac00010f7983 */ /* 0x000f220000300800 */
        /* <DEDUP_REMOVED lines=20> */
[----:B0-----:R-:W2:Y:S01]  /*419e0*/  LDL.LU.64 R18, [R1+0x2b70] ;  /* 0x002b700001127983 */ /* 0x001ea20000300a00 */
[----:B------:R-:W-:Y:S02]  /*419f0*/  IMAD.MOV.U32 R26, RZ, RZ, R2 ;  /* 0x000000ffff1a7224 */ /* 0x000fe400078e0002 */
[----:B------:R-:W-:Y:S01]  /*41a00*/  IMAD.MOV.U32 R27, RZ, RZ, R0 ;  /* 0x000000ffff1b7224 */ /* 0x000fe200078e0000 */
[----:B--2---:R-:W-:Y:S06]  /*41a10*/  HMMA.16816.F32.BF16 R4, R8, R18, R4 ;  /* 0x000000120804723c */ /* 0x004fec0000041804 */
[----:B------:R-:W-:-:S02]  /*41a20*/  IMAD.MOV.U32 R2, RZ, RZ, R18 ;  /* 0x000000ffff027224 */ /* 0x000fc400078e0012 */
[----:B------:R-:W-:-:S15]  /*41a30*/  IMAD.MOV.U32 R0, RZ, RZ, R19 ;  /* 0x000000ffff007224 */ /* 0x000fde00078e0013 */
[----:B------:R-:W-:Y:S04]  /*41a40*/  STL.64 [R1+0xd00], R4 ;  /* 0x000d000401007387 */ /* 0x000fe80000100a00 */
[----:B------:R0:W-:Y:S04]  /*41a50*/  STL.64 [R1+0xd08], R6 ;  /* 0x000d080601007387 */ /* 0x0001e80000100a00 */
[----:B0-----:R-:W2:Y:S04]  /*41a60*/  LDL.LU.64 R6, [R1+0x2b68] ;  /* 0x002b680001067983 */ /* 0x001ea80000300a00 */
[----:B------:R-:W4:Y:S04]  /*41a70*/  LDL.LU.64 R18, [R1+0x2b60] ;  /* 0x002b600001127983 */ /* 0x000f280000300a00 */
[----:B------:R-:W-:Y:S04]  /*41a80*/  STL [R1+0x29c4], R0 ;  /* 0x0029c40001007387 */ /* 0x000fe80000100800 */
[----:B------:R-:W-:Y:S01]  /*41a90*/  STL [R1+0x29c0], R2 ;  /* 0x0029c00201007387 */ /* 0x000fe20000100800 */
[----:B----4-:R-:W-:-:S15]  /*41aa0*/  HMMA.16816.F32.BF16 R12, R8, R18, R12 ;  /* 0x00000012080c723c */ /* 0x010fde000004180c */
[----:B------:R-:W-:-:S08]  /*41ab0*/  NOP ;  /* 0x0000000000007918 */ /* 0x000fd00000000000 */
[----:B------:R0:W-:Y:S04]  /*41ac0*/  STL.64 [R1+0xcf0], R12 ;  /* 0x000cf00c01007387 */ /* 0x0001e80000100a00 */
[----:B------:R-:W-:Y:S04]  /*41ad0*/  STL.64 [R1+0xcf8], R14 ;  /* 0x000cf80e01007387 */ /* 0x000fe80000100a00 */
[----:B------:R-:W4:Y:S04]  /*41ae0*/  LDL.LU R16, [R1+0x400] ;  /* 0x0004000001107983 */ /* 0x000f280000300800 */
[----:B------:R-:W4:Y:S01]  /*41af0*/  LDL.LU R17, [R1+0x404] ;  /* 0x0004040001117983 */ /* 0x000f220000300800 */
[----:B0-----:R-:W-:-:S02]  /*41b00*/  IMAD.MOV.U32 R13, RZ, RZ, R18 ;  /* 0x000000ffff0d7224 */ /* 0x001fc400078e0012 */
[----:B------:R-:W-:Y:S01]  /*41b10*/  IMAD.MOV.U32 R12, RZ, RZ, R19 ;  /* 0x000000ffff0c7224 */ /* 0x000fe200078e0013 */
[----:B------:R-:W3:Y:S04]  /*41b20*/  LDL.LU R18, [R1+0x408] ;  /* 0x0004080001127983 */ /* 0x000ee80000300800 */
[----:B------:R-:W3:Y:S04]  /*41b30*/  LDL.LU R19, [R1+0x40c] ;  /* 0x00040c0001137983 */ /* 0x000ee80000300800 */
[----:B---3--:R0:W-:Y:S04]  /*41b40*/  STL.64 [R1+0x2ac8], R18 ;  /* 0x002ac81201007387 */ /* 0x0081e80000100a00 */
[----:B----4-:R-:W-:Y:S04]  /*41b50*/  STL.64 [R1+0x2ac0], R16 ;  /* 0x002ac01001007387 */ /* 0x010fe80000100a00 */
[----:B0-----:R-:W3:Y:S04]  /*41b60*/  LDL R18, [R1+0x48] ;  /* 0x0000480001127983 */ /* 0x001ee80000100800 */
[----:B------:R-:W3:Y:S04]  /*41b70*/  LDL R19, [R1+0x4c] ;  /* 0x00004c0001137983 */ /* 0x000ee80000100800 */
[----:B---3--:R0:W-:Y:S02]  /*41b80*/  STL.64 [R1+0x2ad8], R18 ;  /* 0x002ad81201007387 */ /* 0x0081e40000100a00 */
[----:B0-----:R-:W-:-:S02]  /*41b90*/  IMAD.MOV.U32 R18, RZ, RZ, R25 ;  /* 0x000000ffff127224 */ /* 0x001fc400078e0019 */
        /* <DEDUP_REMOVED lines=8> */
[----:B------:R-:W-:Y:S01]  /*41c20*/  STL [R1+0x29c8], R13 ;  /* 0x0029c80d01007387 */ /* 0x000fe20000100800 */
[C---:B---3--:R-:W-:Y:S06]  /*41c30*/  HMMA.16816.F32.BF16 R16, R8.reuse, R6, R16 ;  /* 0x000000060810723c */ /* 0x048fec0000041810 */
[----:B------:R-:W-:-:S15]  /*41c40*/  HMMA.16816.F32.BF16 R4, R8, R26, R20 ;  /* 0x0000001a0804723c */ /* 0x000fde0000041814 */
[----:B------:R-:W-:-:S02]  /*41c50*/  NOP ;  /* 0x0000000000007918 */ /* 0x000fc40000000000 */
[----:B------:R-:W-:Y:S04]  /*41c60*/  STL.64 [R1+0xce0], R16 ;  /* 0x000ce01001007387 */ /* 0x000fe80000100a00 */
[----:B------:R-:W-:Y:S04]  /*41c70*/  STL.64 [R1+0xce8], R18 ;  /* 0x000ce81201007387 */ /* 0x000fe80000100a00 */
[----:B------:R-:W-:Y:S04]  /*41c80*/  STL.64 [R1+0x2b30], R14 ;  /* 0x002b300e01007387 */ /* 0x000fe80000100a00 */
[----:B------:R0:W-:Y:S04]  /*41c90*/  STL [R1+0x2b28], R12 ;  /* 0x002b280c01007387 */ /* 0x0001e80000100800 */
[----:B------:R-:W2:Y:S04]  /*41ca0*/  LDL.LU R24, [R1+0x430] ;  /* 0x0004300001187983 */ /* 0x000ea80000300800 */
[----:B------:R-:W-:Y:S04]  /*41cb0*/  STL.64 [R1+0xcd0], R4 ;  /* 0x000cd00401007387 */ /* 0x000fe80000100a00 */
[----:B------:R-:W-:Y:S04]  /*41cc0*/  STL.64 [R1+0xcd8], R6 ;  /* 0x000cd80601007387 */ /* 0x000fe80000100a00 */
[----:B------:R-:W2:Y:S04]  /*41cd0*/  LDL.LU R25, [R1+0x434] ;  /* 0x0004340001197983 */ /* 0x000ea80000300800 */
[----:B------:R-:W3:Y:S04]  /*41ce0*/  LDL.LU R26, [R1+0x438] ;  /* 0x00043800011a7983 */ /* 0x000ee80000300800 */
[----:B------:R-:W3:Y:S04]  /*41cf0*/  LDL.LU R27, [R1+0x43c] ;  /* 0x00043c00011b7983 */ /* 0x000ee80000300800 */
[----:B0-----:R-:W4:Y:S04]  /*41d00*/  LDL.LU R12, [R1+0x450] ;  /* 0x00045000010c7983 */ /* 0x001f280000300800 */
        /* <DEDUP_REMOVED lines=10> */
[----:B--2---:R0:W-:Y:S04]  /*41db0*/  STL.64 [R1+0x2b50], R14 ;  /* 0x002b500e01007387 */ /* 0x0041e80000100a00 */
[----:B0-----:R-:W2:Y:S04]  /*41dc0*/  LDL.64 R14, [R1+0xa8] ;  /* 0x0000a800010e7983 */ /* 0x001ea80000100a00 */
[----:B---3--:R0:W-:Y:S04]  /*41dd0*/  STL.64 [R1+0x2b08], R26 ;  /* 0x002b081a01007387 */ /* 0x0081e80000100a00 */
[----:B------:R-:W-:Y:S04]  /*41de0*/  STL.64 [R1+0x2b00], R24 ;  /* 0x002b001801007387 */ /* 0x000fe80000100a00 */
[----:B0-----:R-:W3:Y:S04]  /*41df0*/  LDL R26, [R1+0x78] ;  /* 0x00007800011a7983 */ /* 0x001ee80000100800 */
[----:B------:R-:W3:Y:S04]  /*41e00*/  LDL R27, [R1+0x7c] ;  /* 0x00007c00011b7983 */ /* 0x000ee80000100800 */
[----:B---3--:R0:W-:Y:S04]  /*41e10*/  STL.64 [R1+0x2b20], R26 ;  /* 0x002b201a01007387 */ /* 0x0081e80000100a00 */
[----:B0-----:R-:W3:Y:S04]  /*41e20*/  LDL.64 R26, [R1+0x88] ;  /* 0x00008800011a7983 */ /* 0x001ee80000100a00 */
[----:B---3--:R0:W-:Y:S04]  /*41e30*/  STL.64 [R1+0x2b48], R26 ;  /* 0x002b481a01007387 */ /* 0x0081e80000100a00 */
[----:B------:R-:W3:Y:S04]  /*41e40*/  LDL.LU R24, [R1+0x460] ;  /* 0x0004600001187983 */ /* 0x000ee80000300800 */
[----:B------:R-:W3:Y:S04]  /*41e50*/  LDL.LU R25, [R1+0x464] ;  /* 0x0004640001197983 */ /* 0x000ee80000300800 */
[----:B0-----:R-:W3:Y:S04]  /*41e60*/  LDL.LU R26, [R1+0x468] ;  /* 0x00046800011a7983 */ /* 0x001ee80000300800 */
[----:B------:R-:W3:Y:S04]  /*41e70*/  LDL.LU R27, [R1+0x46c] ;  /* 0x00046c00011b7983 */ /* 0x000ee80000300800 */
[----:B------:R-:W4:Y:S04]  /*41e80*/  LDL.64 R18, [R1+0x68] ;  /* 0x0000680001127983 */ /* 0x000f280000100a00 */
[----:B----4-:R0:W-:Y:S04]  /*41e90*/  STL.64 [R1+0x2b10], R18 ;  /* 0x002b101201007387 */ /* 0x0101e80000100a00 */
[----:B------:R-:W4:Y:S04]  /*41ea0*/  LDL.LU R16, [R1+0x440] ;  /* 0x0004400001107983 */ /* 0x000f280000300800 */
[----:B------:R-:W4:Y:S04]  /*41eb0*/  LDL.LU R17, [R1+0x444] ;  /* 0x0004440001117983 */ /* 0x000f280000300800 */
[----:B0-----:R-:W4:Y:S04]  /*41ec0*/  LDL.LU R18, [R1+0x448] ;  /* 0x0004480001127983 */ /* 0x001f280000300800 */
[----:B------:R-:W4:Y:S04]  /*41ed0*/  LDL.LU R19, [R1+0x44c] ;  /* 0x00044c0001137983 */ /* 0x000f280000300800 */
[----:B------:R-:W3:Y:S01]  /*41ee0*/  LDL.64 R6, [R1+0x28] ;  /* 0x0000280001067983 */ /* 0x000ee20000100a00 */
[----:B--2---:R-:W-:Y:S03]  /*41ef0*/  HMMA.16816.F32.BF16 R20, R8, R14, R20 ;  /* 0x0000000e0814723c */ /* 0x004fe60000041814 */
[----:B---3--:R0:W-:Y:S04]  /*41f00*/  STL.64 [R1+0x2ad0], R6 ;  /* 0x002ad00601007387 */ /* 0x0081e80000100a00 */
        /* <DEDUP_REMOVED lines=8> */
[----:B------:R-:W2:Y:S04]  /*41f90*/  LDL.LU R6, [R1+0x428] ;  /* 0x0004280001067983 */ /* 0x000ea80000300800 */
[----:B------:R-:W2:Y:S04]  /*41fa0*/  LDL.LU R7, [R1+0x42c] ;  /* 0x00042c0001077983 */ /* 0x000ea80000300800 */
[----:B------:R0:W-:Y:S04]  /*41fb0*/  STL.64 [R1+0xcc0], R20 ;  /* 0x000cc01401007387 */ /* 0x0001e80000100a00 */
[----:B------:R1:W-:Y:S04]  /*41fc0*/  STL.64 [R1+0xcc8], R22 ;  /* 0x000cc81601007387 */ /* 0x0003e80000100a00 */
[----:B0-----:R-:W3:Y:S01]  /*41fd0*/  LDL.LU R20, [R1+0x2b58] ;  /* 0x002b580001147983 */ /* 0x001ee20000300800 */
[----:B-1----:R-:W-:-:S02]  /*41fe0*/  IMAD.MOV.U32 R22, RZ, RZ, R14 ;  /* 0x000000ffff167224 */ /* 0x002fc400078e000e */
[----:B------:R-:W-:Y:S02]  /*41ff0*/  IMAD.MOV.U32 R21, RZ, RZ, R15 ;  /* 0x000000ffff157224 */ /* 0x000fe400078e000f */
[----:B------:R-:W4:Y:S02]  /*42000*/  LDL.LU.64 R14, [R1+0x2b50] ;  /* 0x002b5000010e7983 */ /* 0x000f240000300a00 */
        /* <DEDUP_REMOVED lines=8> */
[----:B----4-:R-:W-:Y:S06]  /*42090*/  HMMA.16816.F32.BF16 R12, R8, R26, R12 ;  /* 0x0000001a080c723c */ /* 0x010fec000004180c */
[----:B------:R-:W-:-:S15]  /*420a0*/  IMAD.MOV.U32 R0, RZ, RZ, R27 ;  /* 0x000000ffff007224 */ /* 0x000fde00078e001b */
[----:B------:R-:W-:-:S02]  /*420b0*/  NOP ;  /* 0x0000000000007918 */ /* 0x000fc40000000000 */
[----:B------:R0:W-:Y:S04]  /*420c0*/  STL.64 [R1+0xca0], R12 ;  /* 0x000ca00c01007387 */ /* 0x0001e80000100a00 */
[----:B------:R1:W-:Y:S01]  /*420d0*/  STL.64 [R1+0xca8], R14 ;  /* 0x000ca80e01007387 */ /* 0x0003e20000100a00 */
[----:B0-----:R-:W-:-:S03]  /*420e0*/  IMAD.MOV.U32 R13, RZ, RZ, R26 ;  /* 0x000000ffff0d7224 */ /* 0x001fc600078e001a */
[----:B-1----:R-:W4:Y:S04]  /*420f0*/  LDL.LU.64 R14, [R1+0x2b30] ;  /* 0x002b3000010e7983 */ /* 0x002f280000300a00 */
[----:B------:R-:W2:Y:S04]  /*42100*/  LDL.LU R12, [R1+0x2b28] ;  /* 0x002b2800010c7983 */ /* 0x000ea80000300800 */
[----:B------:R-:W3:Y:S02]  /*42110*/  LDL.LU.64 R26, [R1+0x2b20] ;  /* 0x002b2000011a7983 */ /* 0x000ee40000300a00 */
[----:B---3--:R-:W-:Y:S02]  /*42120*/  HMMA.16816.F32.BF16 R24, R8, R26, R16 ;  /* 0x0000001a0818723c */ /* 0x008fe40000041810 */
[----:B----4-:R0:W-:Y:S04]  /*42130*/  STL.64 [R1+0x29d8], R14 ;  /* 0x0029d80e01007387 */ /* 0x0101e80000100a00 */
[----:B--2---:R1:W-:Y:S01]  /*42140*/  STL.64 [R1+0x29d0], R12 ;  /* 0x0029d00c01007387 */ /* 0x0043e20000100a00 */
[----:B0-----:R-:W-:-:S02]  /*42150*/  IMAD.MOV.U32 R14, RZ, RZ, R3 ;  /* 0x000000ffff0e7224 */ /* 0x001fc400078e0003 */
[----:B------:R-:W-:Y:S01]  /*42160*/  IMAD.MOV.U32 R15, RZ, RZ, R20 ;  /* 0x000000ffff0f7224 */ /* 0x000fe200078e0014 */
[----:B------:R-:W2:Y:S04]  /*42170*/  LDL.LU R3, [R1+0x2b18] ;  /* 0x002b180001037983 */ /* 0x000ea80000300800 */
[----:B------:R0:W-:Y:S04]  /*42180*/  STL.64 [R1+0x2a98], R14 ;  /* 0x002a980e01007387 */ /* 0x0001e80000100a00 */
[----:B-1----:R-:W3:Y:S04]  /*42190*/  LDL.LU R12, [R1+0x15d0] ;  /* 0x0015d000010c7983 */ /* 0x002ee80000300800 */
[----:B------:R-:W3:Y:S04]  /*421a0*/  LDL.LU R13, [R1+0x15d4] ;  /* 0x0015d400010d7983 */ /* 0x000ee80000300800 */
[----:B0-----:R-:W3:Y:S04]  /*421b0*/  LDL.LU R14, [R1+0x15d8] ;  /* 0x0015d800010e7983 */ /* 0x001ee80000300800 */
[----:B------:R-:W3:Y:S04]  /*421c0*/  LDL.LU R15, [R1+0x15dc] ;  /* 0x0015dc00010f7983 */ /* 0x000ee80000300800 */
[----:B------:R-:W4:Y:S04]  /*421d0*/  LDL.LU.64 R18, [R1+0x2b10] ;  /* 0x002b100001127983 */ /* 0x000f280000300a00 */
        /* <DEDUP_REMOVED lines=32> */
[----:B------:R-:W-:Y:S04]  /*423e0*/  STL.64 [R1+0x2850], R26 ;  /* 0x0028501a01007387 */ /* 0x000fe80000100a00 */
[----:B------:R0:W-:Y:S01]  /*423f0*/  STL.64 [R1+0x2890], R24 ;  /* 0x0028901801007387 */ /* 0x0001e20000100a00 */
[----:B--2---:R-:W-:-:S03]  /*42400*/  IMAD.MOV.U32 R20, RZ, RZ, R6 ;  /* 0x000000ffff147224 */ /* 0x004fc600078e0006 */
[----:B0-----:R-:W2:Y:S04]  /*42410*/  LDL.LU R24, [R1+0x630] ;  /* 0x0006300001187983 */ /* 0x001ea80000300800 */
[----:B------:R-:W2:Y:S04]  /*42420*/  LDL.LU R25, [R1+0x634] ;  /* 0x0006340001197983 */ /* 0x000ea80000300800 */
[----:B------:R-:W2:Y:S04]  /*42430*/  LDL.LU R26, [R1+0x638] ;  /* 0x00063800011a7983 */ /* 0x000ea80000300800 */
[----:B------:R-:W2:Y:S01]  /*42440*/  LDL.LU R27, [R1+0x63c] ;  /* 0x00063c00011b7983 */ /* 0x000ea20000300800 */
[----:B----4-:R-:W-:Y:S07]  /*42450*/  HMMA.16816.F32.BF16 R8, R8, R6, R16 ;  /* 0x000000060808723c */ /* 0x010fee0000041810 */
[----:B------:R-:W-:-:S15]  /*42460*/  IMAD.MOV.U32 R16, RZ, RZ, R7 ;  /* 0x000000ffff107224 */ /* 0x000fde00078e0007 */
[----:B------:R-:W-:-:S01]  /*42470*/  NOP ;  /* 0x0000000000007918 */ /* 0x000fc20000000000 */
[----:B------:R-:W-:Y:S04]  /*42480*/  STL.64 [R1+0xc40], R8 ;  /* 0x000c400801007387 */ /* 0x000fe80000100a00 */
[----:B------:R0:W-:Y:S04]  /*42490*/  STL.64 [R1+0xc48], R10 ;  /* 0x000c480a01007387 */ /* 0x0001e80000100a00 */
[----:B------:R-:W3:Y:S04]  /*424a0*/  LDL.LU.64 R6, [R1+0x2aa8] ;  /* 0x002aa80001067983 */ /* 0x000ee80000300a00 */
[----:B------:R-:W3:Y:S04]  /*424b0*/  LDL.LU.64 R4, [R1+0x2aa0] ;  /* 0x002aa00001047983 */ /* 0x000ee80000300a00 */
[----:B0-----:R-:W4:Y:S04]  /*424c0*/  LDL.64 R10, [R1+0x208] ;  /* 0x00020800010a7983 */ /* 0x001f280000100a00 */
[----:B------:R0:W-:Y:S04]  /*424d0*/  STL [R1+0x2960], R20 ;  /* 0x0029601401007387 */ /* 0x0001e80000100800 */
[----:B------:R-:W-:Y:S04]  /*424e0*/  STL.64 [R1+0x29e8], R22 ;  /* 0x0029e81601007387 */ /* 0x000fe80000100a00 */
[----:B------:R1:W-:Y:S04]  /*424f0*/  STL [R1+0x29e0], R21 ;  /* 0x0029e01501007387 */ /* 0x0003e80000100800 */
[----:B0-----:R-:W2:Y:S04]  /*42500*/  LDL.LU R20, [R1+0x13f0] ;  /* 0x0013f00001147983 */ /* 0x001ea80000300800 */
[----:B-1----:R-:W2:Y:S04]  /*42510*/  LDL.LU R21, [R1+0x13f4] ;  /* 0x0013f40001157983 */ /* 0x002ea80000300800 */
[----:B------:R-:W2:Y:S04]  /*42520*/  LDL.LU R22, [R1+0x13f8] ;  /* 0x0013f80001167983 */ /* 0x000ea80000300800 */
[----:B------:R-:W2:Y:S04]  /*42530*/  LDL.LU R23, [R1+0x13fc] ;  /* 0x0013fc0001177983 */ /* 0x000ea80000300800 */
[----:B------:R-:W3:Y:S04]  /*42540*/  LDL.LU.64 R18, [R1+0x1c8] ;  /* 0x0001c80001127983 */ /* 0x000ee80000300a00 */
[----:B---3--:R0:W-:Y:S04]  /*42550*/  STL.64 [R1+0x2a78], R18 ;  /* 0x002a781201007387 */ /* 0x0081e80000100a00 */
[----:B------:R1:W-:Y:S04]  /*42560*/  STL [R1+0x2a70], R16 ;  /* 0x002a701001007387 */ /* 0x0003e80000100800 */
[----:B0-----:R-:W1:Y:S01]  /*42570*/  LDL R18, [R1+0x218] ;  /* 0x0002180001127983 */ /* 0x001e620000100800 */
[----:B------:R-:W-:-:S07]  /*42580*/  IMAD.MOV.U32 R19, RZ, RZ, R3 ;  /* 0x000000ffff137224 */ /* 0x000fce00078e0003 */
[----:B-1----:R-:W-:Y:S01]  /*42590*/  HMMA.16816.F32.BF16 R16, R4, R18, R12 ;  /* 0x000000120410723c */ /* 0x002fe2000004180c */
[----:B------:R-:W3:Y:S01]  /*425a0*/  LDL.LU.64 R14, [R1+0x2a98] ;  /* 0x002a9800010e7983 */ /* 0x000ee20000300a00 */
[----:B----4-:R-:W-:-:S15]  /*425b0*/  IMAD.MOV.U32 R3, RZ, RZ, R11 ;  /* 0x000000ffff037224 */ /* 0x010fde00078e000b */
[----:B------:R-:W-:-:S06]  /*425c0*/  NOP ;  /* 0x0000000000007918 */ /* 0x000fcc0000000000 */
[----:B------:R-:W-:Y:S04]  /*425d0*/  STL.64 [R1+0x650], R16 ;  /* 0x0006501001007387 */ /* 0x000fe80000100a00 */
[----:B------:R2:W-:Y:S02]  /*425e0*/  STL.64 [R1+0x658], R18 ;  /* 0x0006581201007387 */ /* 0x0005e40000100a00 */
[----:B--2---:R-:W-:-:S15]  /*425f0*/  HMMA.16816.F32.BF16 R16, R4, R10, R20 ;  /* 0x0000000a0410723c */ /* 0x004fde0000041814 */
[----:B------:R-:W-:-:S08]  /*42600*/  NOP ;  /* 0x0000000000007918 */ /* 0x000fd00000000000 */
[----:B------:R-:W-:Y:S04]  /*42610*/  STL.64 [R1+0x640], R16 ;  /* 0x0006401001007387 */ /* 0x000fe80000100a00 */
[----:B------:R-:W-:Y:S04]  /*42620*/  STL.64 [R1+0x648], R18 ;  /* 0x0006481201007387 */ /* 0x000fe80000100a00 */
[----:B------:R-:W2:Y:S01]  /*42630*/  LDL.LU R20, [R1+0x5a0] ;  /* 0x0005a00001147983 */ /* 0x000ea20000300800 */
[----:B---3--:R-:W-:-:S15]  /*42640*/  HMMA.16816.F32.BF16 R8, R4, R14, R24 ;  /* 0x0000000e0408723c */ /* 0x008fde0000041818 */
[----:B------:R-:W-:-:S08]  /*42650*/  NOP ;  /* 0x0000000000007918 */ /* 0x000fd00000000000 */
[----:B------:R-:W-:Y:S04]  /*42660*/  STL.64 [R1+0x630], R8 ;  /* 0x0006300801007387 */ /* 0x000fe80000100a00 */
[----:B------:R-:W-:Y:S04]  /*42670*/  STL.64 [R1+0x638], R10 ;  /* 0x0006380a01007387 */ /* 0x000fe80000100a00 */
[----:B------:R-:W2:Y:S04]  /*42680*/  LDL.LU R21, [R1+0x5a4] ;  /* 0x0005a40001157983 */ /* 0x000ea80000300800 */
[----:B------:R-:W3:Y:S04]  /*42690*/  LDL.LU R22, [R1+0x5a8] ;  /* 0x0005a80001167983 */ /* 0x000ee80000300800 */
[----:B------:R-:W3:Y:S04]  /*426a0*/  LDL.LU R23, [R1+0x5ac] ;  /* 0x0005ac0001177983 */ /* 0x000ee80000300800 */
[----:B---3--:R0:W-:Y:S04]  /*426b0*/  STL.64 [R1+0x29f8], R22 ;  /* 0x0029f81601007387 */ /* 0x0081e80000100a00 */
[----:B--2---:R-:W-:Y:S01]  /*426c0*/  STL.64 [R1+0x29f0], R20 ;  /* 0x0029f01401007387 */ /* 0x004fe20000100a00 */
[----:B0-----:R-:W-:-:S02]  /*426d0*/  IMAD.MOV.U32 R22, RZ, RZ, R29 ;  /* 0x000000ffff167224 */ /* 0x001fc400078e001d */
[----:B------:R-:W-:Y:S01]  /*426e0*/  IMAD.MOV.U32 R23, RZ, RZ, R28 ;  /* 0x000000ffff177224 */ /* 0x000fe200078e001c */
[----:B------:R-:W2:Y:S04]  /*426f0*/  LDL.LU R29, [R1+0x2a90] ;  /* 0x002a9000011d7983 */ /* 0x000ea80000300800 */
[----:B------:R-:W3:Y:S04]  /*42700*/  LDL.LU R28, [R1+0x2a8c] ;  /* 0x002a8c00011c7983 */ /* 0x000ee80000300800 */
[----:B------:R0:W-:Y:S04]  /*42710*/  STL.64 [R1+0x2a08], R22 ;  /* 0x002a081601007387 */ /* 0x0001e80000100a00 */
[----:B0-----:R-:W4:Y:S04]  /*42720*/  LDL.64 R22, [R1+0x188] ;  /* 0x0001880001167983 */ /* 0x001f280000100a00 */
[----:B----4-:R0:W-:Y:S04]  /*42730*/  STL.64 [R1+0x2a20], R22 ;  /* 0x002a201601007387 */ /* 0x0101e80000100a00 */
[----:B0-----:R-:W4:Y:S04]  /*42740*/  LDL.64 R22, [R1+0x198] ;  /* 0x0001980001167983 */ /* 0x001f280000100a00 */
[----:B----4-:R2:W-:Y:S04]  /*42750*/  STL.64 [R1+0x2a38], R22 ;  /* 0x002a381601007387 */ /* 0x0105e80000100a00 */
[----:B------:R-:W4:Y:S01]  /*42760*/  LDL.64 R14, [R1+0x168] ;  /* 0x00016800010e7983 */ /* 0x000f220000100a00 */
[----:B--2---:R-:W-:-:S03]  /*42770*/  IMAD.MOV.U32 R23, RZ, RZ, R29 ;  /* 0x000000ffff177224 */ /* 0x004fc600078e001d */
[----:B----4-:R0:W-:Y:S04]  /*42780*/  STL.64 [R1+0x2a00], R14 ;  /* 0x002a000e01007387 */ /* 0x0101e80000100a00 */
[----:B------:R-:W2:Y:S04]  /*42790*/  LDL.LU R12, [R1+0x5b0] ;  /* 0x0005b000010c7983 */ /* 0x000ea80000300800 */
[----:B------:R-:W2:Y:S04]  /*427a0*/  LDL.LU R13, [R1+0x5b4] ;  /* 0x0005b400010d7983 */ /* 0x000ea80000300800 */
[----:B0-----:R-:W4:Y:S04]  /*427b0*/  LDL.LU R14, [R1+0x5b8] ;  /* 0x0005b800010e7983 */ /* 0x001f280000300800 */
[----:B------:R-:W4:Y:S04]  /*427c0*/  LDL.LU R15, [R1+0x5bc] ;  /* 0x0005bc00010f7983 */ /* 0x000f280000300800 */
[----:B------:R-:W2:Y:S04]  /*427d0*/  LDL R22, [R1+0x1a8] ;  /* 0x0001a80001167983 */ /* 0x000ea80000100800 */
[----:B------:R-:W4:Y:S04]  /*427e0*/  LDL.LU R29, [R1+0x2a88] ;  /* 0x002a8800011d7983 */ /* 0x000f280000300800 */
[----:B------:R-:W2:Y:S01]  /*427f0*/  LDL R10, [R1+0x1d8] ;  /* 0x0001d800010a7983 */ /* 0x000ea20000100800 */
[----:B---3--:R-:W-:-:S05]  /*42800*/  IMAD.MOV.U32 R11, RZ, RZ, R28 ;  /* 0x000000ffff0b7224 */ /* 0x008fca00078e001c */
[----:B--2---:R0:W-:Y:S04]  /*42810*/  STL.64 [R1+0x2a80], R10 ;  /* 0x002a800a01007387 */ /* 0x0041e80000100a00 */
[----:B------:R-:W2:Y:S04]  /*42820*/  LDL.LU R16, [R1+0x610] ;  /* 0x0006100001107983 */ /* 0x000ea80000300800 */
[----:B------:R-:W2:Y:S04]  /*42830*/  LDL.LU R17, [R1+0x614] ;  /* 0x0006140001117983 */ /* 0x000ea80000300800 */
[----:B------:R-:W2:Y:S04]  /*42840*/  LDL.LU R18, [R1+0x618] ;  /* 0x0006180001127983 */ /* 0x000ea80000300800 */
[----:B------:R-:W2:Y:S04]  /*42850*/  LDL.LU R19, [R1+0x61c] ;  /* 0x00061c0001137983 */ /* 0x000ea80000300800 */
[----:B------:R-:W3:Y:S04]  /*42860*/  LDL.LU R8, [R1+0x620] ;  /* 0x0006200001087983 */ /* 0x000ee80000300800 */
[----:B------:R-:W3:Y:S04]  /*42870*/  LDL.LU R9, [R1+0x624] ;  /* 0x0006240001097983 */ /* 0x000ee80000300800 */
[----:B0-----:R-:W3:Y:S04]  /*42880*/  LDL.LU R10, [R1+0x628] ;  /* 0x00062800010a7983 */ /* 0x001ee80000300800 */
[----:B------:R-:W3:Y:S04]  /*42890*/  LDL.LU R11, [R1+0x62c] ;  /* 0x00062c00010b7983 */ /* 0x000ee80000300800 */
[----:B------:R-:W3:Y:S04]  /*428a0*/  LDL.64 R26, [R1+0x1e8] ;  /* 0x0001e800011a7983 */ /* 0x000ee80000100a00 */
[----:B------:R0:W-:Y:S04]  /*428b0*/  STL.64 [R1+0x2a50], R22 ;  /* 0x002a501601007387 */ /* 0x0001e80000100a00 */
[----:B0-----:R-:W4:Y:S04]  /*428c0*/  LDL.64 R22, [R1+0x1b8] ;  /* 0x0001b80001167983 */ /* 0x001f280000100a00 */
[----:B----4-:R-:W-:Y:S04]  /*428d0*/  STL.64 [R1+0x2a68], R22 ;  /* 0x002a681601007387 */ /* 0x010fe80000100a00 */
[----:B------:R-:W-:Y:S04]  /*428e0*/  STL.64 [R1+0x2a18], R14 ;  /* 0x002a180e01007387 */ /* 0x000fe80000100a00 */
[----:B------:R0:W-:Y:S04]  /*428f0*/  STL.64 [R1+0x2a10], R12 ;  /* 0x002a100c01007387 */ /* 0x0001e80000100a00 */
        /* <DEDUP_REMOVED lines=8> */
[----:B--2---:R-:W-:Y:S04]  /*42980*/  STL.64 [R1+0x2a30], R14 ;  /* 0x002a300e01007387 */ /* 0x004fe80000100a00 */
[----:B----4-:R0:W-:Y:S04]  /*42990*/  STL.64 [R1+0x2a28], R12 ;  /* 0x002a280c01007387 */ /* 0x0101e80000100a00 */
[----:B0-----:R-:W2:Y:S04]  /*429a0*/  LDL.LU R12, [R1+0x5d0] ;  /* 0x0005d000010c7983 */ /* 0x001ea80000300800 */
[----:B------:R-:W2:Y:S04]  /*429b0*/  LDL.LU R13, [R1+0x5d4] ;  /* 0x0005d400010d7983 */ /* 0x000ea80000300800 */
[----:B------:R-:W4:Y:S04]  /*429c0*/  LDL.LU R14, [R1+0x5d8] ;  /* 0x0005d800010e7983 */ /* 0x000f280000300800 */
[----:B------:R-:W4:Y:S01]  /*429d0*/  LDL.LU R15, [R1+0x5dc] ;  /* 0x0005dc00010f7983 */ /* 0x000f220000300800 */
[----:B---3--:R-:W-:Y:S03]  /*429e0*/  HMMA.16816.F32.BF16 R8, R4, R26, R8 ;  /* 0x0000001a0408723c */ /* 0x008fe60000041808 */
[----:B----4-:R-:W-:Y:S04]  /*429f0*/  STL.64 [R1+0x2a48], R14 ;  /* 0x002a480e01007387 */ /* 0x010fe80000100a00 */
        /* <DEDUP_REMOVED lines=11> */
[----:B------:R-:W-:Y:S04]  /*42ab0*/  STL.64 [R1+0x620], R8 ;  /* 0x0006200801007387 */ /* 0x000fe80000100a00 */
[----:B------:R0:W-:Y:S04]  /*42ac0*/  STL.64 [R1+0x628], R10 ;  /* 0x0006280a01007387 */ /* 0x0001e80000100a00 */
[----:B0-----:R-:W3:Y:S01]  /*42ad0*/  LDL.LU.64 R10, [R1+0x2a80] ;  /* 0x002a8000010a7983 */ /* 0x001ee20000300a00 */
[----:B------:R-:W-:-:S03]  /*42ae0*/  IMAD.MOV.U32 R28, RZ, RZ, R27 ;  /* 0x000000ffff1c7224 */ /* 0x000fc600078e001b */
[----:B------:R-:W4:Y:S04]  /*42af0*/  LDL.64 R26, [R1+0x158] ;  /* 0x00015800011a7983 */ /* 0x000f280000100a00 */
[----:B------:R-:W-:Y:S01]  /*42b00*/  STL [R1+0x27d0], R28 ;  /* 0x0027d01c01007387 */ /* 0x000fe20000100800 */
[----:B---3--:R-:W-:Y:S03]  /*42b10*/  HMMA.16816.F32.BF16 R8, R4, R10, R16 ;  /* 0x0000000a0408723c */ /* 0x008fe60000041810 */
[----:B------:R-:W3:Y:S04]  /*42b20*/  LDL.LU.64 R18, [R1+0x2a78] ;  /* 0x002a780001127983 */ /* 0x000ee80000300a00 */
[----:B------:R-:W4:-:S15]  /*42b30*/  LDL.LU R16, [R1+0x2a70] ;  /* 0x002a700001107983 */ /* 0x000f1e0000300800 */
[----:B------:R-:W-:-:S01]  /*42b40*/  NOP ;  /* 0x0000000000007918 */ /* 0x000fc20000000000 */
[----:B------:R-:W-:Y:S04]  /*42b50*/  STL.64 [R1+0x610], R8 ;  /* 0x0006100801007387 */ /* 0x000fe80000100a00 */
[----:B------:R-:W-:Y:S04]  /*42b60*/  STL.64 [R1+0x618], R10 ;  /* 0x0006180a01007387 */ /* 0x000fe80000100a00 */
[----:B------:R-:W0:Y:S04]  /*42b70*/  LDSM.16.MT88.4 R8, [R29+UR6+0x9080] ;  /* 0x009080061d08783b */ /* 0x000e280008004200 */
[----:B0-----:R-:W-:Y:S04]  /*42b80*/  STL.64 [R1+0x2830], R10 ;  /* 0x0028300a01007387 */ /* 0x001fe80000100a00 */
[----:B------:R0:W-:Y:S04]  /*42b90*/  STL.64 [R1+0x2828], R8 ;  /* 0x0028280801007387 */ /* 0x0001e80000100a00 */
[----:B0-----:R-:W4:Y:S04]  /*42ba0*/  LDL.LU R8, [R1+0x1370] ;  /* 0x0013700001087983 */ /* 0x001f280000300800 */
[----:B------:R-:W4:Y:S04]  /*42bb0*/  LDL.LU R9, [R1+0x1374] ;  /* 0x0013740001097983 */ /* 0x000f280000300800 */
[----:B------:R-:W4:Y:S04]  /*42bc0*/  LDL.LU R10, [R1+0x1378] ;  /* 0x00137800010a7983 */ /* 0x000f280000300800 */
[----:B------:R-:W4:Y:S01]  /*42bd0*/  LDL.LU R11, [R1+0x137c] ;  /* 0x00137c00010b7983 */ /* 0x000f220000300800 */
[----:B---3--:R-:W-:-:S15]  /*42be0*/  HMMA.16816.F32.BF16 R20, R4, R18, R20 ;  /* 0x000000120414723c */ /* 0x008fde0000041814 */
[----:B------:R-:W-:-:S08]  /*42bf0*/  NOP ;  /* 0x0000000000007918 */ /* 0x000fd00000000000 */
[----:B------:R-:W-:Y:S04]  /*42c00*/  STL.64 [R1+0x600], R20 ;  /* 0x0006001401007387 */ /* 0x000fe80000100a00 */
[----:B------:R0:W-:Y:S04]  /*42c10*/  STL.64 [R1+0x608], R22 ;  /* 0x0006081601007387 */ /* 0x0001e80000100a00 */
[----:B0-----:R-:W2:Y:S02]  /*42c20*/  LDL.LU.64 R22, [R1+0x2a68] ;  /* 0x002a680001167983 */ /* 0x001ea40000300a00 */
        /* <DEDUP_REMOVED lines=9> */
[----:B------:R-:W-:Y:S04]  /*42cc0*/  STL [R1+0x27d4], R28 ;  /* 0x0027d41c01007387 */ /* 0x000fe80000100800 */
[----:B------:R-:W3:Y:S01]  /*42cd0*/  LDL R29, [R1+0x2044] ;  /* 0x00204400011d7983 */ /* 0x000ee20000100800 */
[----:B--2---:R-:W-:Y:S03]  /*42ce0*/  HMMA.16816.F32.BF16 R20, R4, R22, R12 ;  /* 0x000000160414723c */ /* 0x004fe6000004180c */
[----:B---3--:R-:W-:Y:S04]  /*42cf0*/  STL [R1+0x27dc], R29 ;  /* 0x0027dc1d01007387 */ /* 0x008fe80000100800 */
[----:B------:R-:W2:Y:S04]  /*42d00*/  LDL.LU.64 R14, [R1+0x2a48] ;  /* 0x002a4800010e7983 */ /* 0x000ea80000300a00 */
[----:B------:R-:W2:-:S12]  /*42d10*/  LDL.LU.64 R12, [R1+0x2a40] ;  /* 0x002a4000010c7983 */ /* 0x000e980000300a00 */
        /* <DEDUP_REMOVED lines=25> */
[----:B------:R-:W-:Y:S04]  /*42eb0*/  STL.64 [R1+0x5b0], R20 ;  /* 0x0005b01401007387 */ /* 0x000fe80000100a00 */
[----:B------:R0:W-:Y:S04]  /*42ec0*/  STL.64 [R1+0x5b8], R22 ;  /* 0x0005b81601007387 */ /* 0x0001e80000100a00 */
[----:B0-----:R-:W3:Y:S04]  /*42ed0*/  LDL.LU.64 R22, [R1+0x29f8] ;  /* 0x0029f80001167983 */ /* 0x001ee80000300a00 */
[----:B------:R-:W3:Y:S01]  /*42ee0*/  LDL.LU.64 R20, [R1+0x29f0] ;  /* 0x0029f00001147983 */ /* 0x000ee20000300a00 */
[----:B----4-:R-:W-:Y:S06]  /*42ef0*/  HMMA.16816.F32.BF16 R8, R4, R26, R8 ;  /* 0x0000001a0408723c */ /* 0x010fec0000041808 */
[----:B------:R-:W-:-:S02]  /*42f00*/  IMAD.MOV.U32 R29, RZ, RZ, R27 ;  /* 0x000000ffff1d7224 */ /* 0x000fc400078e001b */
[----:B--2---:R-:W-:Y:S02]  /*42f10*/  IMAD.MOV.U32 R17, RZ, RZ, R15 ;  /* 0x000000ffff117224 */ /* 0x004fe400078e000f */
[----:B------:R-:W-:Y:S01]  /*42f20*/  IMAD.MOV.U32 R28, RZ, RZ, R14 ;  /* 0x000000ffff1c7224 */ /* 0x000fe200078e000e */
[----:B---3--:R-:W-:-:S15]  /*42f30*/  HMMA.16816.F32.BF16 R20, R4, R14, R20 ;  /* 0x0000000e0414723c */ /* 0x008fde0000041814 */
[----:B------:R-:W-:-:S08]  /*42f40*/  NOP ;  /* 0x0000000000007918 */ /* 0x000fd00000000000 */
[----:B------:R-:W-:Y:S04]  /*42f50*/  STL.64 [R1+0x5a0], R20 ;  /* 0x0005a01401007387 */ /* 0x000fe80000100a00 */
[----:B------:R0:W-:Y:S04]  /*42f60*/  STL.64 [R1+0x5a8], R22 ;  /* 0x0005a81601007387 */ /* 0x0001e80000100a00 */
[----:B0-----:R-:W2:Y:S04]  /*42f70*/  LDL.LU.64 R22, [R1+0x29e8] ;  /* 0x0029e80001167983 */ /* 0x001ea80000300a00 */
[----:B------:R-:W3:Y:S04]  /*42f80*/  LDL.LU R21, [R1+0x29e0] ;  /* 0x0029e00001157983 */ /* 0x000ee80000300800 */
[----:B------:R-:W4:Y:S04]  /*42f90*/  LDL.LU.64 R14, [R1+0x29d8] ;  /* 0x0029d800010e7983 */ /* 0x000f280000300a00 */
[----:B------:R-:W2:Y:S04]  /*42fa0*/  LDL.LU.64 R12, [R1+0x29d0] ;  /* 0x0029d000010c7983 */ /* 0x000ea80000300a00 */
[----:B------:R-:W-:Y:S04]  /*42fb0*/  STL [R1+0x27f0], R17 ;  /* 0x0027f01101007387 */ /* 0x000fe80000100800 */
[----:B------:R-:W-:Y:S04]  /*42fc0*/  STL.64 [R1+0x29b8], R18 ;  /* 0x0029b81201007387 */ /* 0x000fe80000100a00 */
[----:B------:R-:W-:Y:S04]  /*42fd0*/  STL [R1+0x29b0], R16 ;  /* 0x0029b01001007387 */ /* 0x000fe80000100800 */
[----:B------:R-:W-:Y:S04]  /*42fe0*/  STL [R1+0x27ec], R28 ;  /* 0x0027ec1c01007387 */ /* 0x000fe80000100800 */
[----:B------:R-:W3:Y:S04]  /*42ff0*/  LDL.LU R24, [R1+0x1290] ;  /* 0x0012900001187983 */ /* 0x000ee80000300800 */
[----:B------:R-:W-:Y:S04]  /*43000*/  STL.64 [R1+0x590], R8 ;  /* 0x0005900801007387 */ /* 0x000fe80000100a00 */
[----:B------:R-:W-:Y:S04]  /*43010*/  STL.64 [R1+0x598], R10 ;  /* 0x0005980a01007387 */ /* 0x000fe80000100a00 */
[----:B------:R-:W3:Y:S04]  /*43020*/  LDL.LU R25, [R1+0x1294] ;  /* 0x0012940001197983 */ /* 0x000ee80000300800 */
[----:B------:R-:W4:Y:S04]  /*43030*/  LDL.LU R26, [R1+0x1298] ;  /* 0x00129800011a7983 */ /* 0x000f280000300800 */
[----:B------:R-:W4:Y:S04]  /*43040*/  LDL.LU R27, [R1+0x129c] ;  /* 0x00129c00011b7983 */ /* 0x000f280000300800 */
[----:B----4-:R2:W-:Y:S04]  /*43050*/  STL.64 [R1+0x28a0], R26 ;  /* 0x0028a01a01007387 */ /* 0x0105e80000100a00 */
[----:B---3--:R-:W-:Y:S01]  /*43060*/  STL.64 [R1+0x2898], R24 ;  /* 0x0028981801007387 */ /* 0x008fe20000100a00 */
[----:B--2---:R-:W-:-:S02]  /*43070*/  IMAD.MOV.U32 R26, RZ, RZ, R13 ;  /* 0x000000ffff1a7224 */ /* 0x004fc400078e000d */
[----:B------:R-:W-:Y:S01]  /*43080*/  IMAD.MOV.U32 R27, RZ, RZ, R0 ;  /* 0x000000ffff1b7224 */ /* 0x000fe200078e0000 */
[----:B------:R-:W2:Y:S04]  /*43090*/  LDL.LU R13, [R1+0x29c8] ;  /* 0x0029c800010d7983 */ /* 0x000ea80000300800 */
[----:B------:R-:W3:Y:S04]  /*430a0*/  LDL.LU R0, [R1+0x29c4] ;  /* 0x0029c40001007983 */ /* 0x000ee80000300800 */
[----:B------:R-:W-:Y:S04]  /*430b0*/  STL.64 [R1+0x28b0], R26 ;  /* 0x0028b01a01007387 */ /* 0x000fe80000100a00 */
[----:B------:R-:W4:Y:S04]  /*430c0*/  LDL.64 R10, [R1+0x78] ;  /* 0x00007800010a7983 */ /* 0x000f280000100a00 */
        /* <DEDUP_REMOVED lines=8> */
[----:B----4-:R-:W-:Y:S04]  /*43150*/  STL.64 [R1+0x28b8], R8 ;  /* 0x0028b80801007387 */ /* 0x010fe80000100a00 */
[----:B------:R-:W2:Y:S04]  /*43160*/  LDL.LU R2, [R1+0x29c0] ;  /* 0x0029c00001027983 */ /* 0x000ea80000300800 */
[----:B------:R0:W-:Y:S02]  /*43170*/  STL.64 [R1+0x28c8], R26 ;  /* 0x0028c81a01007387 */ /* 0x0001e40000100a00 */
[----:B0-----:R-:W-:-:S02]  /*43180*/  IMAD.MOV.U32 R26, RZ, RZ, R22 ;  /* 0x000000ffff1a7224 */ /* 0x001fc400078e0016 */
[----:B------:R-:W-:-:S05]  /*43190*/  IMAD.MOV.U32 R27, RZ, RZ, R21 ;  /* 0x000000ffff1b7224 */ /* 0x000fca00078e0015 */
[----:B------:R0:W-:Y:S04]  /*431a0*/  STL.64 [R1+0x28e0], R26 ;  /* 0x0028e01a01007387 */ /* 0x0001e80000100a00 */
[----:B------:R-:W4:Y:S04]  /*431b0*/  LDL.LU R8, [R1+0x12b0] ;  /* 0x0012b00001087983 */ /* 0x000f280000300800 */
[----:B------:R-:W4:Y:S04]  /*431c0*/  LDL.LU R9, [R1+0x12b4] ;  /* 0x0012b40001097983 */ /* 0x000f280000300800 */
[----:B------:R-:W3:Y:S04]  /*431d0*/  LDL.LU R10, [R1+0x12b8] ;  /* 0x0012b800010a7983 */ /* 0x000ee80000300800 */
[----:B------:R-:W3:Y:S04]  /*431e0*/  LDL.LU R11, [R1+0x12bc] ;  /* 0x0012bc00010b7983 */ /* 0x000ee80000300800 */
[----:B0-----:R-:W2:Y:S04]  /*431f0*/  LDL.64 R26, [R1+0xb8] ;  /* 0x0000b800011a7983 */ /* 0x001ea80000100a00 */
[----:B--2---:R0:W-:Y:S02]  /*43200*/  STL.64 [R1+0x28f8], R26 ;  /* 0x0028f81a01007387 */ /* 0x0041e40000100a00 */
[----:B0-----:R-:W-:-:S02]  /*43210*/  IMAD.MOV.U32 R26, RZ, RZ, R15 ;  /* 0x000000ffff1a7224 */ /* 0x001fc400078e000f */
[----:B------:R-:W-:-:S05]  /*43220*/  IMAD.MOV.U32 R27, RZ, RZ, R14 ;  /* 0x000000ffff1b7224 */ /* 0x000fca00078e000e */
[----:B------:R-:W-:Y:S04]  /*43230*/  STL.64 [R1+0x2910], R26 ;  /* 0x0029101a01007387 */ /* 0x000fe80000100a00 */
[----:B---3--:R-:W-:Y:S04]  /*43240*/  STL.64 [R1+0x28d8], R10 ;  /* 0x0028d80a01007387 */ /* 0x008fe80000100a00 */
[----:B----4-:R0:W-:Y:S04]  /*43250*/  STL.64 [R1+0x28d0], R8 ;  /* 0x0028d00801007387 */ /* 0x0101e80000100a00 */
[----:B0-----:R-:W2:Y:S04]  /*43260*/  LDL.LU R8, [R1+0x12c0] ;  /* 0x0012c00001087983 */ /* 0x001ea80000300800 */
[----:B------:R-:W2:Y:S04]  /*43270*/  LDL.LU R9, [R1+0x12c4] ;  /* 0x0012c40001097983 */ /* 0x000ea80000300800 */
[----:B------:R-:W3:Y:S04]  /*43280*/  LDL.LU R10, [R1+0x12c8] ;  /* 0x0012c800010a7983 */ /* 0x000ee80000300800 */
[----:B------:R-:W3:Y:S01]  /*43290*/  LDL.LU R11, [R1+0x12cc] ;  /* 0x0012cc00010b7983 */ /* 0x000ee20000300800 */
[----:B------:R-:W-:-:S02]  /*432a0*/  IMAD.MOV.U32 R26, RZ, RZ, R13 ;  /* 0x000000ffff1a7224 */ /* 0x000fc400078e000d */
[----:B------:R-:W-:-:S05]  /*432b0*/  IMAD.MOV.U32 R27, RZ, RZ, R12 ;  /* 0x000000ffff1b7224 */ /* 0x000fca00078e000c */
[----:B------:R-:W-:Y:S04]  /*432c0*/  STL.64 [R1+0x2928], R26 ;  /* 0x0029281a01007387 */ /* 0x000fe80000100a00 */
[----:B---3--:R-:W-:Y:S04]  /*432d0*/  STL.64 [R1+0x28f0], R10 ;  /* 0x0028f00a01007387 */ /* 0x008fe80000100a00 */
[----:B--2---:R0:W-:Y:S04]  /*432e0*/  STL.64 [R1+0x28e8], R8 ;  /* 0x0028e80801007387 */ /* 0x0041e80000100a00 */
        /* <DEDUP_REMOVED lines=17> */
[----:B--2---:R0:W-:Y:S04]  /*43400*/  STL.64 [R1+0x2970], R22 ;  /* 0x0029701601007387 */ /* 0x0041e80000100a00 */
[----:B----4-:R1:W-:Y:S04]  /*43410*/  STL.64 [R1+0x2968], R20 ;  /* 0x0029681401007387 */ /* 0x0103e80000100a00 */
[----:B0-----:R-:W2:Y:S04]  /*43420*/  LDL.64 R22, [R1+0x118] ;  /* 0x0001180001167983 */ /* 0x001ea80000100a00 */
[----:B--2---:R0:W-:Y:S04]  /*43430*/  STL.64 [R1+0x2980], R22 ;  /* 0x0029801601007387 */ /* 0x0041e80000100a00 */
[----:B-1----:R-:W2:Y:S04]  /*43440*/  LDL.LU R20, [R1+0x1340] ;  /* 0x0013400001147983 */ /* 0x002ea80000300800 */
        /* <DEDUP_REMOVED lines=9> */
[----:B------:R-:W3:Y:S04]  /*434e0*/  LDL.LU R16, [R1+0x1360] ;  /* 0x0013600001107983 */ /* 0x000ee80000300800 */
[----:B------:R-:W3:Y:S04]  /*434f0*/  LDL.LU R17, [R1+0x1364] ;  /* 0x0013640001117983 */ /* 0x000ee80000300800 */
[----:B------:R-:W3:Y:S04]  /*43500*/  LDL.LU R18, [R1+0x1368] ;  /* 0x0013680001127983 */ /* 0x000ee80000300800 */
[----:B------:R-:W3:Y:S04]  /*43510*/  LDL.LU R19, [R1+0x136c] ;  /* 0x00136c0001137983 */ /* 0x000ee80000300800 */
[----:B----4-:R0:W-:Y:S04]  /*43520*/  STL.64 [R1+0x29a8], R22 ;  /* 0x0029a81601007387 */ /* 0x0101e80000100a00 */
[----:B--2---:R-:W-:Y:S04]  /*43530*/  STL.64 [R1+0x29a0], R20 ;  /* 0x0029a01401007387 */ /* 0x004fe80000100a00 */
[----:B------:R-:W2:Y:S04]  /*43540*/  LDL.64 R26, [R1+0xf8] ;  /* 0x0000f800011a7983 */ /* 0x000ea80000100a00 */
[----:B------:R-:W4:Y:S04]  /*43550*/  LDL.64 R14, [R1+0x138] ;  /* 0x00013800010e7983 */ /* 0x000f280000100a00 */
[----:B0-----:R-:W4:Y:S04]  /*43560*/  LDL.64 R22, [R1+0x148] ;  /* 0x0001480001167983 */ /* 0x001f280000100a00 */
[----:B--2---:R0:W-:Y:S04]  /*43570*/  STL.64 [R1+0x2958], R26 ;  /* 0x0029581a01007387 */ /* 0x0041e80000100a00 */
[----:B0-----:R-:W2:Y:S04]  /*43580*/  LDL.64 R26, [R1+0x108] ;  /* 0x00010800011a7983 */ /* 0x001ea80000100a00 */
[----:B--2---:R0:W-:Y:S04]  /*43590*/  STL.64 [R1+0x2978], R26 ;  /* 0x0029781a01007387 */ /* 0x0041e80000100a00 */
[----:B------:R-:W2:Y:S04]  /*435a0*/  LDL.LU R24, [R1+0x1330] ;  /* 0x0013300001187983 */ /* 0x000ea80000300800 */
[----:B------:R-:W2:Y:S04]  /*435b0*/  LDL.LU R25, [R1+0x1334] ;  /* 0x0013340001197983 */ /* 0x000ea80000300800 */
[----:B0-----:R-:W2:Y:S04]  /*435c0*/  LDL.LU R26, [R1+0x1338] ;  /* 0x00133800011a7983 */ /* 0x001ea80000300800 */
[----:B------:R-:W2:Y:S04]  /*435d0*/  LDL.LU R27, [R1+0x133c] ;  /* 0x00133c00011b7983 */ /* 0x000ea80000300800 */
[----:B---3--:R-:W-:Y:S04]  /*435e0*/  STL.64 [R1+0x2920], R10 ;  /* 0x0029200a01007387 */ /* 0x008fe80000100a00 */
[----:B------:R0:W-:Y:S04]  /*435f0*/  STL.64 [R1+0x2918], R8 ;  /* 0x0029180801007387 */ /* 0x0001e80000100a00 */
[----:B0-----:R-:W3:Y:S04]  /*43600*/  LDL.LU R8, [R1+0x12f0] ;  /* 0x0012f00001087983 */ /* 0x001ee80000300800 */
[----:B------:R-:W3:Y:S04]  /*43610*/  LDL.LU R9, [R1+0x12f4] ;  /* 0x0012f40001097983 */ /* 0x000ee80000300800 */
[----:B------:R-:W2:Y:S04]  /*43620*/  LDL.LU R10, [R1+0x12f8] ;  /* 0x0012f800010a7983 */ /* 0x000ea80000300800 */
[----:B------:R-:W2:Y:S01]  /*43630*/  LDL.LU R11, [R1+0x12fc] ;  /* 0x0012fc00010b7983 */ /* 0x000ea20000300800 */
[----:B----4-:R-:W-:Y:S03]  /*43640*/  HMMA.16816.F32.BF16 R16, R4, R22, R16 ;  /* 0x000000160410723c */ /* 0x010fe60000041810 */
[----:B--2---:R-:W-:Y:S04]  /*43650*/  STL.64 [R1+0x2938], R10 ;  /* 0x0029380a01007387 */ /* 0x004fe80000100a00 */
[----:B---3--:R0:W-:Y:S04]  /*43660*/  STL.64 [R1+0x2930], R8 ;  /* 0x0029300801007387 */ /* 0x0081e80000100a00 */
[----:B0-----:R-:W2:Y:S04]  /*43670*/  LDL.LU R8, [R1+0x1300] ;  /* 0x0013000001087983 */ /* 0x001ea80000300800 */
[----:B------:R-:W2:Y:S04]  /*43680*/  LDL.LU R9, [R1+0x1304] ;  /* 0x0013040001097983 */ /* 0x000ea80000300800 */
[----:B------:R-:W3:Y:S04]  /*43690*/  LDL.LU R10, [R1+0x1308] ;  /* 0x00130800010a7983 */ /* 0x000ee80000300800 */
[----:B------:R-:W3:Y:S01]  /*436a0*/  LDL.LU R11, [R1+0x130c] ;  /* 0x00130c00010b7983 */ /* 0x000ee20000300800 */
[----:B------:R-:W-:-:S03]  /*436b0*/  IMAD.MOV.U32 R28, RZ, RZ, R23 ;  /* 0x000000ffff1c7224 */ /* 0x000fc600078e0017 */
[----:B---3--:R-:W-:Y:S04]  /*436c0*/  STL.64 [R1+0x2950], R10 ;  /* 0x0029500a01007387 */ /* 0x008fe80000100a00 */
[----:B--2---:R0:W-:Y:S04]  /*436d0*/  STL.64 [R1+0x2948], R8 ;  /* 0x0029480801007387 */ /* 0x0041e80000100a00 */
[----:B0-----:R-:W2:Y:S04]  /*436e0*/  LDL.LU R8, [R1+0x1310] ;  /* 0x0013100001087983 */ /* 0x001ea80000300800 */
[----:B------:R-:W2:Y:S04]  /*436f0*/  LDL.LU R9, [R1+0x1314] ;  /* 0x0013140001097983 */ /* 0x000ea80000300800 */
[----:B------:R-:W2:Y:S04]  /*43700*/  LDL.LU R10, [R1+0x1318] ;  /* 0x00131800010a7983 */ /* 0x000ea80000300800 */
[----:B------:R-:W2:Y:S04]  /*43710*/  LDL.LU R11, [R1+0x131c] ;  /* 0x00131c00010b7983 */ /* 0x000ea80000300800 */
[----:B------:R-:W-:Y:S04]  /*43720*/  STL [R1+0x27f4], R29 ;  /* 0x0027f41d01007387 */ /* 0x000fe80000100800 */
[----:B------:R0:W-:Y:S04]  /*43730*/  STL.64 [R1+0x580], R16 ;  /* 0x0005801001007387 */ /* 0x0001e80000100a00 */
[----:B------:R1:W-:Y:S01]  /*43740*/  STL.64 [R1+0x588], R18 ;  /* 0x0005881201007387 */ /* 0x0003e20000100a00 */
[----:B0-----:R-:W-:-:S03]  /*43750*/  IMAD.MOV.U32 R17, RZ, RZ, R22 ;  /* 0x000000ffff117224 */ /* 0x001fc600078e0016 */
[----:B-1----:R-:W3:Y:S04]  /*43760*/  LDL.LU.64 R18, [R1+0x29b8] ;  /* 0x0029b80001127983 */ /* 0x002ee80000300a00 */
[----:B------:R-:W4:Y:S04]  /*43770*/  LDL.LU R16, [R1+0x29b0] ;  /* 0x0029b00001107983 */ /* 0x000f280000300800 */
[----:B------:R-:W2:Y:S04]  /*43780*/  LDL.LU.64 R22, [R1+0x29a8] ;  /* 0x0029a80001167983 */ /* 0x000ea80000300a00 */
[----:B------:R-:W2:Y:S04]  /*43790*/  LDL.LU.64 R20, [R1+0x29a0] ;  /* 0x0029a00001147983 */ /* 0x000ea80000300a00 */
[----:B------:R-:W-:Y:S04]  /*437a0*/  STL [R1+0x27fc], R28 ;  /* 0x0027fc1c01007387 */ /* 0x000fe80000100800 */
[----:B------:R-:W-:Y:S01]  /*437b0*/  STL [R1+0x27f8], R17 ;  /* 0x0027f81101007387 */ /* 0x000fe20000100800 */
[----:B------:R-:W-:Y:S01]  /*437c0*/  IMAD.MOV.U32 R29, RZ, RZ, R15 ;  /* 0x000000ffff1d7224 */ /* 0x000fe200078e000f */
[----:B--2---:R-:W-:-:S15]  /*437d0*/  HMMA.16816.F32.BF16 R20, R4, R14, R20 ;  /* 0x0000000e0414723c */ /* 0x004fde0000041814 */
[----:B------:R-:W-:-:S08]  /*437e0*/  NOP ;  /* 0x0000000000007918 */ /* 0x000fd00000000000 */
[----:B------:R-:W-:Y:S04]  /*437f0*/  STL.64 [R1+0x570], R20 ;  /* 0x0005701401007387 */ /* 0x000fe80000100a00 */
[----:B------:R0:W-:Y:S04]  /*43800*/  STL.64 [R1+0x578], R22 ;  /* 0x0005781601007387 */ /* 0x0001e80000100a00 */
[----:B0-----:R-:W2:Y:S04]  /*43810*/  LDL.LU.64 R22, [R1+0x2998] ;  /* 0x0029980001167983 */ /* 0x001ea80000300a00 */
[----:B------:R-:W2:Y:S04]  /*43820*/  LDL.LU.64 R20, [R1+0x2990] ;  /* 0x0029900001147983 */ /* 0x000ea80000300a00 */
[----:B------:R-:W2:Y:S02]  /*43830*/  LDL.LU.64 R14, [R1+0x2988] ;  /* 0x00298800010e7983 */ /* 0x000ea40000300a00 */
[----:B--2---:R-:W-:-:S15]  /*43840*/  HMMA.16816.F32.BF16 R20, R4, R14, R20 ;  /* 0x0000000e0414723c */ /* 0x004fde0000041814 */
        /* <DEDUP_REMOVED lines=12> */
[----:B---3--:R-:W-:Y:S04]  /*43910*/  STL.64 [R1+0x2820], R18 ;  /* 0x0028201201007387 */ /* 0x008fe80000100a00 */
[----:B------:R-:W-:Y:S01]  /*43920*/  STL [R1+0x2818], R17 ;  /* 0x0028181101007387 */ /* 0x000fe20000100800 */
[----:B--2---:R-:W-:-:S15]  /*43930*/  HMMA.16816.F32.BF16 R20, R4, R26, R20 ;  /* 0x0000001a0414723c */ /* 0x004fde0000041814 */
[----:B------:R-:W-:-:S08]  /*43940*/  NOP ;  /* 0x0000000000007918 */ /* 0x000fd00000000000 */
[----:B------:R0:W-:Y:S04]  /*43950*/  STL.64 [R1+0x540], R20 ;  /* 0x0005401401007387 */ /* 0x0001e80000100a00 */
[----:B------:R1:W-:Y:S04]  /*43960*/  STL.64 [R1+0x548], R22 ;  /* 0x0005481601007387 */ /* 0x0003e80000100a00 */
[----:B0-----:R-:W2:Y:S01]  /*43970*/  LDL.LU R20, [R1+0x2960] ;  /* 0x0029600001147983 */ /* 0x001ea20000300800 */
[----:B-1----:R-:W-:Y:S02]  /*43980*/  IMAD.MOV.U32 R22, RZ, RZ, R26 ;  /* 0x000000ffff167224 */ /* 0x002fe400078e001a */
[----:B------:R-:W-:-:S02]  /*43990*/  IMAD.MOV.U32 R23, RZ, RZ, R27 ;  /* 0x000000ffff177224 */ /* 0x000fc400078e001b */
[----:B------:R-:W3:Y:S04]  /*439a0*/  LDL.LU.64 R26, [R1+0x2958] ;  /* 0x00295800011a7983 */ /* 0x000ee80000300a00 */
[----:B------:R-:W-:Y:S01]  /*439b0*/  STL.64 [R1+0x2858], R22 ;  /* 0x0028581601007387 */ /* 0x000fe20000100a00 */
[----:B---3--:R-:W-:Y:S06]  /*439c0*/  HMMA.16816.F32.BF16 R8, R4, R26, R8 ;  /* 0x0000001a0408723c */ /* 0x008fec0000041808 */
[----:B------:R-:W-:-:S02]  /*439d0*/  IMAD.MOV.U32 R2, RZ, RZ, R26 ;  /* 0x000000ffff027224 */ /* 0x000fc400078e001a */
[----:B------:R-:W-:-:S15]  /*439e0*/  IMAD.MOV.U32 R0, RZ, RZ, R27 ;  /* 0x000000ffff007224 */ /* 0x000fde00078e001b */
[----:B------:R-:W-:Y:S04]  /*439f0*/  STL.64 [R1+0x530], R8 ;  /* 0x0005300801007387 */ /* 0x000fe80000100a00 */
[----:B------:R0:W-:Y:S04]  /*43a00*/  STL.64 [R1+0x538], R10 ;  /* 0x0005380a01007387 */ /* 0x0001e80000100a00 */
[----:B0-----:R-:W3:Y:S04]  /*43a10*/  LDL.LU.64 R10, [R1+0x2950] ;  /* 0x00295000010a7983 */ /* 0x001ee80000300a00 */
[----:B------:R-:W3:Y:S04]  /*43a20*/  LDL.LU.64 R8, [R1+0x2948] ;  /* 0x0029480001087983 */ /* 0x000ee80000300a00 */
[----:B------:R-:W3:Y:S02]  /*43a30*/  LDL.LU.64 R26, [R1+0x2940] ;  /* 0x00294000011a7983 */ /* 0x000ee40000300a00 */
[----:B---3--:R-:W-:Y:S02]  /*43a40*/  HMMA.16816.F32.BF16 R24, R4, R26, R8 ;  /* 0x0000001a0418723c */ /* 0x008fe40000041808 */
[----:B------:R-:W3:Y:S04]  /*43a50*/  LDL.LU.64 R10, [R1+0x2938] ;  /* 0x00293800010a7983 */ /* 0x000ee80000300a00 */
[----:B------:R-:W3:-:S15]  /*43a60*/  LDL.LU.64 R8, [R1+0x2930] ;  /* 0x0029300001087983 */ /* 0x000ede0000300a00 */
[----:B------:R-:W-:-:S02]  /*43a70*/  NOP ;  /* 0x0000000000007918 */ /* 0x000fc40000000000 */
[----:B------:R-:W-:Y:S04]  /*43a80*/  STL.64 [R1+0x520], R24 ;  /* 0x0005201801007387 */ /* 0x000fe80000100a00 */
[----:B------:R0:W-:Y:S04]  /*43a90*/  STL.64 [R1+0x528], R26 ;  /* 0x0005281a01007387 */ /* 0x0001e80000100a00 */
[----:B0-----:R-:W3:Y:S02]  /*43aa0*/  LDL.LU.64 R26, [R1+0x2928] ;  /* 0x00292800011a7983 */ /* 0x001ee40000300a00 */
        /* <DEDUP_REMOVED lines=24> */
[----:B---3--:R-:W-:Y:S03]  /*43c30*/  HMMA.16816.F32.BF16 R24, R4, R26, R8 ;  /* 0x0000001a0418723c */ /* 0x008fe60000041808 */
[----:B------:R-:W3:Y:S04]  /*43c40*/  LDL.LU.64 R10, [R1+0x28d8] ;  /* 0x0028d800010a7983 */ /* 0x000ee80000300a00 */
[----:B------:R-:W3:-:S15]  /*43c50*/  LDL.LU.64 R8, [R1+0x28d0] ;  /* 0x0028d00001087983 */ /* 0x000ede0000300a00 */
[----:B------:R-:W-:-:S01]  /*43c60*/  NOP ;  /* 0x0000000000007918 */ /* 0x000fc20000000000 */
        /* <DEDUP_REMOVED lines=11> */
[----:B------:R-:W3:-:S15]  /*43d20*/  LDL.LU.64 R10, [R1+0x28a8] ;  /* 0x0028a800010a7983 */ /* 0x000ede0000300a00 */
[----:B------:R-:W-:-:S06]  /*43d30*/  NOP ;  /* 0x0000000000007918 */ /* 0x000fcc0000000000 */
[----:B------:R-:W-:Y:S04]  /*43d40*/  STL.64 [R1+0x4c0], R24 ;  /* 0x0004c01801007387 */ /* 0x000fe80000100a00 */
[----:B------:R0:W-:Y:S04]  /*43d50*/  STL.64 [R1+0x4c8], R26 ;  /* 0x0004c81a01007387 */ /* 0x0001e80000100a00 */
[----:B0-----:R-:W4:Y:S04]  /*43d60*/  LDL.LU.64 R26, [R1+0x28a0] ;  /* 0x0028a000011a7983 */ /* 0x001f280000300a00 */
[----:B------:R-:W4:Y:S01]  /*43d70*/  LDL.LU.64 R24, [R1+0x2898] ;  /* 0x0028980001187983 */ /* 0x000f220000300a00 */
[----:B---3--:R-:W-:Y:S01]  /*43d80*/  IMAD.MOV.U32 R12, RZ, RZ, R10 ;  /* 0x000000ffff0c7224 */ /* 0x008fe200078e000a */
[----:B----4-:R-:W-:Y:S07]  /*43d90*/  HMMA.16816.F32.BF16 R24, R4, R10, R24 ;  /* 0x0000000a0418723c */ /* 0x010fee0000041818 */
[----:B--2---:R-:W-:-:S15]  /*43da0*/  IMAD.MOV.U32 R10, RZ, RZ, R20 ;  /* 0x000000ffff0a7224 */ /* 0x004fde00078e0014 */
[----:B------:R-:W-:-:S01]  /*43db0*/  NOP ;  /* 0x0000000000007918 */ /* 0x000fc20000000000 */
[----:B------:R0:W-:Y:S04]  /*43dc0*/  STL.64 [R1+0x4b0], R24 ;  /* 0x0004b01801007387 */ /* 0x0001e80000100a00 */
[----:B------:R-:W-:Y:S04]  /*43dd0*/  STL.64 [R1+0x4b8], R26 ;  /* 0x0004b81a01007387 */ /* 0x000fe80000100a00 */
[----:B0-----:R-:W2:Y:S04]  /*43de0*/  LDL.LU.64 R24, [R1+0x2890] ;  /* 0x0028900001187983 */ /* 0x001ea80000300a00 */
[----:B------:R-:W3:Y:S04]  /*43df0*/  LDL.LU R20, [R1+0x1260] ;  /* 0x0012600001147983 */ /* 0x000ee80000300800 */
[----:B------:R-:W3:Y:S04]  /*43e00*/  LDL.LU R21, [R1+0x1264] ;  /* 0x0012640001157983 */ /* 0x000ee80000300800 */
[----:B------:R-:W4:Y:S04]  /*43e10*/  LDL.LU R22, [R1+0x1268] ;  /* 0x0012680001167983 */ /* 0x000f280000300800 */
[----:B------:R-:W4:Y:S04]  /*43e20*/  LDL.LU R23, [R1+0x126c] ;  /* 0x00126c0001177983 */ /* 0x000f280000300800 */
[----:B----4-:R0:W-:Y:S04]  /*43e30*/  STL.64 [R1+0x2868], R22 ;  /* 0x0028681601007387 */ /* 0x0101e80000100a00 */
[----:B---3--:R-:W-:Y:S04]  /*43e40*/  STL.64 [R1+0x2860], R20 ;  /* 0x0028601401007387 */ /* 0x008fe80000100a00 */
[----:B0-----:R-:W3:Y:S04]  /*43e50*/  LDL.64 R22, [R1+0x58] ;  /* 0x0000580001167983 */ /* 0x001ee80000100a00 */
[----:B---3--:R2:W-:Y:S04]  /*43e60*/  STL.64 [R1+0x2878], R22 ;  /* 0x0028781601007387 */ /* 0x0085e80000100a00 */
[----:B------:R-:W3:Y:S01]  /*43e70*/  LDL.64 R26, [R1+0x48] ;  /* 0x00004800011a7983 */ /* 0x000ee20000100a00 */
[----:B--2---:R-:W-:-:S02]  /*43e80*/  IMAD.MOV.U32 R23, RZ, RZ, R24 ;  /* 0x000000ffff177224 */ /* 0x004fc400078e0018 */
[----:B------:R-:W-:Y:S01]  /*43e90*/  IMAD.MOV.U32 R22, RZ, RZ, R25 ;  /* 0x000000ffff167224 */ /* 0x000fe200078e0019 */
[----:B---3--:R0:W-:Y:S04]  /*43ea0*/  STL.64 [R1+0x2870], R26 ;  /* 0x0028701a01007387 */ /* 0x0081e80000100a00 */
[----:B------:R-:W2:Y:S04]  /*43eb0*/  LDL.LU R24, [R1+0x1270] ;  /* 0x0012700001187983 */ /* 0x000ea80000300800 */
[----:B------:R-:W2:Y:S04]  /*43ec0*/  LDL.LU R25, [R1+0x1274] ;  /* 0x0012740001197983 */ /* 0x000ea80000300800 */
[----:B0-----:R-:W3:Y:S04]  /*43ed0*/  LDL.LU R26, [R1+0x1278] ;  /* 0x00127800011a7983 */ /* 0x001ee80000300800 */
[----:B------:R-:W3:Y:S01]  /*43ee0*/  LDL.LU R27, [R1+0x127c] ;  /* 0x00127c00011b7983 */ /* 0x000ee20000300800 */
[----:B------:R-:W-:-:S02]  /*43ef0*/  IMAD.MOV.U32 R13, RZ, RZ, R11 ;  /* 0x000000ffff0d7224 */ /* 0x000fc400078e000b */
[----:B------:R-:W-:Y:S01]  /*43f00*/  IMAD.MOV.U32 R11, RZ, RZ, R16 ;  /* 0x000000ffff0b7224 */ /* 0x000fe200078e0010 */
[----:B---3--:R-:W-:Y:S04]  /*43f10*/  STL.64 [R1+0x2888], R26 ;  /* 0x0028881a01007387 */ /* 0x008fe80000100a00 */
[----:B--2---:R0:W-:Y:S04]  /*43f20*/  STL.64 [R1+0x2880], R24 ;  /* 0x0028801801007387 */ /* 0x0041e80000100a00 */
[----:B0-----:R-:W2:Y:S04]  /*43f30*/  LDL.LU R24, [R1+0x1280] ;  /* 0x0012800001187983 */ /* 0x001ea80000300800 */
[----:B------:R-:W2:Y:S04]  /*43f40*/  LDL.LU R25, [R1+0x1284] ;  /* 0x0012840001197983 */ /* 0x000ea80000300800 */
[----:B------:R-:W2:Y:S04]  /*43f50*/  LDL.LU R26, [R1+0x1288] ;  /* 0x00128800011a7983 */ /* 0x000ea80000300800 */
[----:B------:R-:W2:Y:S04]  /*43f60*/  LDL.LU R27, [R1+0x128c] ;  /* 0x00128c00011b7983 */ /* 0x000ea80000300800 */
[----:B------:R0:W-:Y:S04]  /*43f70*/  STL.64 [R1+0x2848], R10 ;  /* 0x0028480a01007387 */ /* 0x0001e80000100a00 */
[----:B------:R-:W3:Y:S04]  /*43f80*/  LDL.LU R8, [R1+0x1250] ;  /* 0x0012500001087983 */ /* 0x000ee80000300800 */
[----:B------:R-:W3:Y:S04]  /*43f90*/  LDL.LU R9, [R1+0x1254] ;  /* 0x0012540001097983 */ /* 0x000ee80000300800 */
[----:B0-----:R-:W3:Y:S04]  /*43fa0*/  LDL.LU R10, [R1+0x1258] ;  /* 0x00125800010a7983 */ /* 0x001ee80000300800 */
[----:B------:R-:W3:Y:S04]  /*43fb0*/  LDL.LU R11, [R1+0x125c] ;  /* 0x00125c00010b7983 */ /* 0x000ee80000300800 */
[----:B------:R-:W4:Y:S04]  /*43fc0*/  LDL.LU R16, [R1+0x15c0] ;  /* 0x0015c00001107983 */ /* 0x000f280000300800 */
        /* <DEDUP_REMOVED lines=8> */
[----:B------:R-:W2:Y:S04]  /*44050*/  LDL.LU R18, [R1+0x1238] ;  /* 0x0012380001127983 */ /* 0x000ea80000300800 */
[----:B------:R-:W2:Y:S04]  /*44060*/  LDL.LU R19, [R1+0x123c] ;  /* 0x00123c0001137983 */ /* 0x000ea80000300800 */
[----:B------:R-:W-:Y:S04]  /*44070*/  STL [R1+0x268c], R13 ;  /* 0x00268c0d01007387 */ /* 0x000fe80000100800 */
[----:B------:R-:W-:Y:S04]  /*44080*/  STL [R1+0x2688], R12 ;  /* 0x0026880c01007387 */ /* 0x000fe80000100800 */
[----:B------:R-:W3:Y:S04]  /*44090*/  LDL.LU.64 R26, [R1+0x2888] ;  /* 0x00288800011a7983 */ /* 0x000ee80000300a00 */
[----:B------:R-:W3:Y:S04]  /*440a0*/  LDL.LU.64 R24, [R1+0x2880] ;  /* 0x0028800001187983 */ /* 0x000ee80000300a00 */
        /* <DEDUP_REMOVED lines=11> */
[----:B------:R0:W-:Y:S04]  /*44160*/  STL.64 [R1+0x26c8], R14 ;  /* 0x0026c80e01007387 */ /* 0x0001e80000100a00 */
[----:B------:R1:W-:Y:S04]  /*44170*/  STL.64 [R1+0x26c0], R12 ;  /* 0x0026c00c01007387 */ /* 0x0003e80000100a00 */
[----:B0-----:R-:W4:Y:S04]  /*44180*/  LDL.64 R14, [R1+0x1f8] ;  /* 0x0001f800010e7983 */ /* 0x001f280000100a00 */
[----:B----4-:R0:W-:Y:S04]  /*44190*/  STL.64 [R1+0x2800], R14 ;  /* 0x0028000e01007387 */ /* 0x0101e80000100a00 */
[----:B-1----:R-:W4:Y:S04]  /*441a0*/  LDL.LU R12, [R1+0x1400] ;  /* 0x00140000010c7983 */ /* 0x002f280000300800 */
[----:B------:R-:W4:Y:S04]  /*441b0*/  LDL.LU R13, [R1+0x1404] ;  /* 0x00140400010d7983 */ /* 0x000f280000300800 */
[----:B0-----:R-:W2:Y:S04]  /*441c0*/  LDL.LU R14, [R1+0x1408] ;  /* 0x00140800010e7983 */ /* 0x001ea80000300800 */
[----:B------:R-:W2:Y:S01]  /*441d0*/  LDL.LU R15, [R1+0x140c] ;  /* 0x00140c00010f7983 */ /* 0x000ea20000300800 */
[----:B---3--:R-:W-:Y:S03]  /*441e0*/  HMMA.16816.F32.BF16 R20, R4, R26, R20 ;  /* 0x0000001a0414723c */ /* 0x008fe60000041814 */
[----:B--2---:R0:W-:Y:S04]  /*441f0*/  STL.64 [R1+0x2810], R14 ;  /* 0x0028100e01007387 */ /* 0x0041e80000100a00 */
[----:B----4-:R-:W-:Y:S04]  /*44200*/  STL.64 [R1+0x2808], R12 ;  /* 0x0028080c01007387 */ /* 0x010fe80000100a00 */
[----:B0-----:R-:W2:-:S12]  /*44210*/  LDL.64 R14, [R1+0x218] ;  /* 0x00021800010e7983 */ /* 0x001e980000100a00 */
[----:B------:R0:W-:Y:S04]  /*44220*/  STL.64 [R1+0x480], R20 ;  /* 0x0004801401007387 */ /* 0x0001e80000100a00 */
[----:B------:R1:W-:Y:S01]  /*44230*/  STL.64 [R1+0x488], R22 ;  /* 0x0004881601007387 */ /* 0x0003e20000100a00 */
[----:B0-----:R-:W-:-:S03]  /*44240*/  IMAD.MOV.U32 R21, RZ, RZ, R26 ;  /* 0x000000ffff157224 */ /* 0x001fc600078e001a */
[----:B-1----:R-:W3:Y:S01]  /*44250*/  LDL.LU.64 R22, [R1+0x2858] ;  /* 0x0028580001167983 */ /* 0x002ee20000300a00 */
[----:B------:R-:W-:-:S03]  /*44260*/  IMAD.MOV.U32 R20, RZ, RZ, R27 ;  /* 0x000000ffff147224 */ /* 0x000fc600078e001b */
[----:B------:R-:W4:Y:S04]  /*44270*/  LDL.LU.64 R26, [R1+0x2850] ;  /* 0x00285000011a7983 */ /* 0x000f280000300a00 */
[----:B------:R-:W-:Y:S01]  /*44280*/  STL.64 [R1+0x2690], R20 ;  /* 0x0026901401007387 */ /* 0x000fe20000100a00 */
[----:B----4-:R-:W-:-:S15]  /*44290*/  HMMA.16816.F32.BF16 R8, R4, R26, R8 ;  /* 0x0000001a0408723c */ /* 0x010fde0000041808 */
[----:B------:R-:W-:-:S08]  /*442a0*/  NOP ;  /* 0x0000000000007918 */ /* 0x000fd00000000000 */
[----:B------:R-:W-:Y:S04]  /*442b0*/  STL.64 [R1+0x470], R8 ;  /* 0x0004700801007387 */ /* 0x000fe80000100a00 */
[----:B------:R0:W-:Y:S04]  /*442c0*/  STL.64 [R1+0x478], R10 ;  /* 0x0004780a01007387 */ /* 0x0001e80000100a00 */
[----:B0-----:R-:W4:Y:S04]  /*442d0*/  LDL.LU.64 R10, [R1+0x2848] ;  /* 0x00284800010a7983 */ /* 0x001f280000300a00 */
[----:B------:R0:W-:Y:S04]  /*442e0*/  STL.64 [R1+0x2598], R26 ;  /* 0x0025981a01007387 */ /* 0x0001e80000100a00 */
[----:B------:R-:W3:Y:S04]  /*442f0*/  LDL.LU R24, [R1+0x8a0] ;  /* 0x0008a00001187983 */ /* 0x000ee80000300800 */
[----:B------:R-:W3:Y:S04]  /*44300*/  LDL.LU R25, [R1+0x8a4] ;  /* 0x0008a40001197983 */ /* 0x000ee80000300800 */
[----:B0-----:R-:W3:Y:S04]  /*44310*/  LDL.LU R26, [R1+0x8a8] ;  /* 0x0008a800011a7983 */ /* 0x001ee80000300800 */
[----:B------:R-:W3:Y:S01]  /*44320*/  LDL.LU R27, [R1+0x8ac] ;  /* 0x0008ac00011b7983 */ /* 0x000ee20000300800 */
[----:B----4-:R-:W-:Y:S03]  /*44330*/  HMMA.16816.F32.BF16 R4, R4, R10, R16 ;  /* 0x0000000a0404723c */ /* 0x010fe60000041810 */
[----:B------:R-:W4:Y:S04]  /*44340*/  LDL.LU.64 R18, [R1+0x2840] ;  /* 0x0028400001127983 */ /* 0x000f280000300a00 */
[----:B------:R-:W4:Y:S04]  /*44350*/  LDL.LU.64 R16, [R1+0x2838] ;  /* 0x0028380001107983 */ /* 0x000f280000300a00 */
[----:B------:R-:W4:Y:S04]  /*44360*/  LDL.LU.64 R10, [R1+0x2830] ;  /* 0x00283000010a7983 */ /* 0x000f280000300a00 */
[----:B------:R-:W4:Y:S08]  /*44370*/  LDL.LU.64 R8, [R1+0x2828] ;  /* 0x0028280001087983 */ /* 0x000f300000300a00 */
[----:B------:R-:W-:Y:S04]  /*44380*/  STL.64 [R1+0x460], R4 ;  /* 0x0004600401007387 */ /* 0x000fe80000100a00 */
[----:B------:R0:W-:Y:S04]  /*44390*/  STL.64 [R1+0x468], R6 ;  /* 0x0004680601007387 */ /* 0x0001e80000100a00 */
[----:B0-----:R-:W3:Y:S01]  /*443a0*/  LDL R6, [R1+0x208] ;  /* 0x0002080001067983 */ /* 0x001ee20000100800 */
[----:B------:R-:W-:-:S02]  /*443b0*/  IMAD.MOV.U32 R7, RZ, RZ, R3 ;  /* 0x000000ffff077224 */ /* 0x000fc400078e0003 */
[----:B--2---:R-:W-:Y:S01]  /*443c0*/  IMAD.MOV.U32 R3, RZ, RZ, R15 ;  /* 0x000000ffff037224 */ /* 0x004fe200078e000f */
[----:B----4-:R-:W-:-:S15]  /*443d0*/  HMMA.16816.F32.BF16 R16, R8, R14, R16 ;  /* 0x0000000e0810723c */ /* 0x010fde0000041810 */
[----:B------:R-:W-:-:S08]  /*443e0*/  NOP ;  /* 0x0000000000007918 */ /* 0x000fd00000000000 */
[----:B------:R0:W-:Y:S04]  /*443f0*/  STL.64 [R1+0x450], R16 ;  /* 0x0004501001007387 */ /* 0x0001e80000100a00 */
[----:B------:R1:W-:Y:S01]  /*44400*/  STL.64 [R1+0x458], R18 ;  /* 0x0004581201007387 */ /* 0x0003e20000100a00 */
[----:B0-----:R-:W-:-:S03]  /*44410*/  IMAD.MOV.U32 R16, RZ, RZ, R14 ;  /* 0x000000ffff107224 */ /* 0x001fc600078e000e */
[----:B-1----:R-:W2:Y:S04]  /*44420*/  LDL.LU.64 R18, [R1+0x2820] ;  /* 0x0028200001127983 */ /* 0x002ea80000300a00 */
[----:B------:R-:W4:Y:S04]  /*44430*/  LDL.LU R17, [R1+0x2818] ;  /* 0x0028180001117983 */ /* 0x000f280000300800 */
[----:B------:R-:W3:Y:S04]  /*44440*/  LDL.LU.64 R14, [R1+0x2810] ;  /* 0x00281000010e7983 */ /* 0x000ee80000300a00 */
[----:B------:R-:W3:Y:S04]  /*44450*/  LDL.LU.64 R12, [R1+0x2808] ;  /* 0x00280800010c7983 */ /* 0x000ee80000300a00 */
[----:B--2---:R-:W-:Y:S04]  /*44460*/  STL.64 [R1+0x27b0], R18 ;  /* 0x0027b01201007387 */ /* 0x004fe80000100a00 */
[----:B------:R-:W-:Y:S01]  /*44470*/  STL [R1+0x27a8], R16 ;  /* 0x0027a81001007387 */ /* 0x000fe20000100800 */
[----:B---3--:R-:W-:Y:S03]  /*44480*/  HMMA.16816.F32.BF16 R4, R8, R6, R12 ;  /* 0x000000060804723c */ /* 0x008fe6000004180c */
[----:B------:R-:W2:-:S15]  /*44490*/  LDL.LU.64 R14, [R1+0x2800] ;  /* 0x00280000010e7983 */ /* 0x000e9e0000300a00 */
[----:B------:R-:W-:-:S05]  /*444a0*/  NOP ;  /* 0x0000000000007918 */ /* 0x000fca0000000000 */
[----:B------:R-:W-:Y:S04]  /*444b0*/  STL.64 [R1+0x440], R4 ;  /* 0x0004400401007387 */ /* 0x000fe80000100a00 */
[----:B------:R2:W-:Y:S02]  /*444c0*/  STL.64 [R1+0x448], R6 ;  /* 0x0004480601007387 */ /* 0x0005e40000100a00 */
[----:B--2---:R-:W-:Y:S07]  /*444d0*/  HMMA.16816.F32.BF16 R4, R8, R14, R24 ;  /* 0x0000000e0804723c */ /* 0x004fee0000041818 */
[----:B------:R-:W-:-:S02]  /*444e0*/  IMAD.MOV.U32 R25, RZ, RZ, R14 ;  /* 0x000000ffff197224 */ /* 0x000fc400078e000e */
[----:B------:R-:W-:-:S14]  /*444f0*/  IMAD.MOV.U32 R24, RZ, RZ, R15 ;  /* 0x000000ffff187224 */ /* 0x000fdc00078e000f */
[----:B------:R-:W-:Y:S04]  /*44500*/  STL.64 [R1+0x8a0], R4 ;  /* 0x0008a00401007387 */ /* 0x000fe80000100a00 */
[----:B------:R-:W-:Y:S04]  /*44510*/  STL.64 [R1+0x8a8], R6 ;  /* 0x0008a80601007387 */ /* 0x000fe80000100a00 */
[----:B------:R-:W-:Y:S04]  /*44520*/  STL.64 [R1+0x2698], R24 ;  /* 0x0026981801007387 */ /* 0x000fe80000100a00 */
[----:B------:R0:W-:Y:S02]  /*44530*/  STL.64 [R1+0x26a0], R22 ;  /* 0x0026a01601007387 */ /* 0x0001e40000100a00 */
[----:B0-----:R-:W-:-:S02]  /*44540*/  IMAD.MOV.U32 R22, RZ, RZ, R28 ;  /* 0x000000ffff167224 */ /* 0x001fc400078e001c */
[----:B----4-:R-:W-:Y:S01]  /*44550*/  IMAD.MOV.U32 R23, RZ, RZ, R17 ;  /* 0x000000ffff177224 */ /* 0x010fe200078e0011 */
[----:B------:R-:W2:Y:S04]  /*44560*/  LDL.LU R28, [R1+0x27fc] ;  /* 0x0027fc00011c7983 */ /* 0x000ea80000300800 */
[----:B------:R-:W3:Y:S04]  /*44570*/  LDL.LU R17, [R1+0x27f8] ;  /* 0x0027f80001117983 */ /* 0x000ee80000300800 */
[----:B------:R0:W-:Y:S04]  /*44580*/  STL.64 [R1+0x26b8], R22 ;  /* 0x0026b81601007387 */ /* 0x0001e80000100a00 */
[----:B------:R-:W4:Y:S04]  /*44590*/  LDL.LU R24, [R1+0x980] ;  /* 0x0009800001187983 */ /* 0x000f280000300800 */
[----:B------:R-:W4:Y:S04]  /*445a0*/  LDL.LU R25, [R1+0x984] ;  /* 0x0009840001197983 */ /* 0x000f280000300800 */
[----:B------:R-:W4:Y:S04]  /*445b0*/  LDL.LU R26, [R1+0x988] ;  /* 0x00098800011a7983 */ /* 0x000f280000300800 */
[----:B------:R-:W4:Y:S04]  /*445c0*/  LDL.LU R27, [R1+0x98c] ;  /* 0x00098c00011b7983 */ /* 0x000f280000300800 */
[----:B------:R-:W2:Y:S04]  /*445d0*/  LDL.LU R20, [R1+0x9a0] ;  /* 0x0009a00001147983 */ /* 0x000ea80000300800 */
[----:B------:R-:W2:Y:S04]  /*445e0*/  LDL.LU R21, [R1+0x9a4] ;  /* 0x0009a40001157983 */ /* 0x000ea80000300800 */
[----:B0-----:R-:W3:Y:S04]  /*445f0*/  LDL.LU R22, [R1+0x9a8] ;  /* 0x0009a80001167983 */ /* 0x001ee80000300800 */
[----:B------:R-:W3:Y:S01]  /*44600*/  LDL.LU R23, [R1+0x9ac] ;  /* 0x0009ac0001177983 */ /* 0x000ee20000300800 */
[----:B------:R-:W-:-:S03]  /*44610*/  IMAD.MOV.U32 R15, RZ, RZ, R29 ;  /* 0x000000ffff0f7224 */ /* 0x000fc600078e001d */
[----:B---3--:R-:W-:Y:S04]  /*44620*/  STL.64 [R1+0x26d8], R22 ;  /* 0x0026d81601007387 */ /* 0x008fe80000100a00 */
[----:B--2---:R0:W-:Y:S04]  /*44630*/  STL.64 [R1+0x26d0], R20 ;  /* 0x0026d01401007387 */ /* 0x0041e80000100a00 */
[----:B------:R-:W2:Y:S04]  /*44640*/  LDL R14, [R1+0x138] ;  /* 0x00013800010e7983 */ /* 0x000ea80000100800 */
[----:B------:R-:W3:Y:S04]  /*44650*/  LDL.LU R29, [R1+0x27f4] ;  /* 0x0027f400011d7983 */ /* 0x000ee80000300800 */
[----:B--2---:R1:W-:Y:S04]  /*44660*/  STL.64 [R1+0x26e0], R14 ;  /* 0x0026e00e01007387 */ /* 0x0043e80000100a00 */
[----:B0-----:R-:W2:Y:S04]  /*44670*/  LDL.LU R20, [R1+0x9b0] ;  /* 0x0009b00001147983 */ /* 0x001ea80000300800 */
[----:B------:R-:W2:Y:S04]  /*44680*/  LDL.LU R21, [R1+0x9b4] ;  /* 0x0009b40001157983 */ /* 0x000ea80000300800 */
[----:B------:R-:W4:Y:S04]  /*44690*/  LDL.LU R22, [R1+0x9b8] ;  /* 0x0009b80001167983 */ /* 0x000f280000300800 */
[----:B------:R-:W4:Y:S01]  /*446a0*/  LDL.LU R23, [R1+0x9bc] ;  /* 0x0009bc0001177983 */ /* 0x000f220000300800 */
[----:B-1----:R-:W-:-:S02]  /*446b0*/  IMAD.MOV.U32 R14, RZ, RZ, R17 ;  /* 0x000000ffff0e7224 */ /* 0x002fc400078e0011 */
[----:B------:R-:W-:Y:S01]  /*446c0*/  IMAD.MOV.U32 R15, RZ, RZ, R28 ;  /* 0x000000ffff0f7224 */ /* 0x000fe200078e001c */
[----:B----4-:R-:W-:Y:S04]  /*446d0*/  STL.64 [R1+0x26f0], R22 ;  /* 0x0026f01601007387 */ /* 0x010fe80000100a00 */
[----:B--2---:R0:W-:Y:S04]  /*446e0*/  STL.64 [R1+0x26e8], R20 ;  /* 0x0026e81401007387 */ /* 0x0041e80000100a00 */
[----:B------:R-:W2:Y:S04]  /*446f0*/  LDL.LU R17, [R1+0x27f0] ;  /* 0x0027f00001117983 */ /* 0x000ea80000300800 */
[----:B------:R-:W4:Y:S04]  /*44700*/  LDL.LU R28, [R1+0x27ec] ;  /* 0x0027ec00011c7983 */ /* 0x000f280000300800 */
[----:B------:R3:W-:Y:S04]  /*44710*/  STL.64 [R1+0x26f8], R14 ;  /* 0x0026f80e01007387 */ /* 0x0007e80000100a00 */
[----:B0-----:R-:W2:Y:S04]  /*44720*/  LDL.LU R20, [R1+0x9c0] ;  /* 0x0009c00001147983 */ /* 0x001ea80000300800 */
[----:B------:R-:W2:Y:S04]  /*44730*/  LDL.LU R21, [R1+0x9c4] ;  /* 0x0009c40001157983 */ /* 0x000ea80000300800 */
[----:B------:R-:W4:Y:S04]  /*44740*/  LDL.LU R22, [R1+0x9c8] ;  /* 0x0009c80001167983 */ /* 0x000f280000300800 */
[----:B------:R-:W4:Y:S01]  /*44750*/  LDL.LU R23, [R1+0x9cc] ;  /* 0x0009cc0001177983 */ /* 0x000f220000300800 */
[----:B---3--:R-:W-:-:S03]  /*44760*/  IMAD.MOV.U32 R15, RZ, RZ, R29 ;  /* 0x000000ffff0f7224 */ /* 0x008fc600078e001d */
[----:B----4-:R-:W-:Y:S04]  /*44770*/  STL.64 [R1+0x2708], R22 ;  /* 0x0027081601007387 */ /* 0x010fe80000100a00 */
[----:B--2---:R-:W-:Y:S04]  /*44780*/  STL.64 [R1+0x2700], R20 ;  /* 0x0027001401007387 */ /* 0x004fe80000100a00 */
[----:B------:R-:W2:Y:S04]  /*44790*/  LDL R14, [R1+0x158] ;  /* 0x00015800010e7983 */ /* 0x000ea80000100800 */
[----:B------:R-:W3:Y:S04]  /*447a0*/  LDL.LU R29, [R1+0x27e8] ;  /* 0x0027e800011d7983 */ /* 0x000ee80000300800 */
[----:B--2---:R0:W-:Y:S02]  /*447b0*/  STL.64 [R1+0x2710], R14 ;  /* 0x0027100e01007387 */ /* 0x0041e40000100a00 */
[----:B0-----:R-:W-:-:S02]  /*447c0*/  IMAD.MOV.U32 R14, RZ, RZ, R28 ;  /* 0x000000ffff0e7224 */ /* 0x001fc400078e001c */
[----:B------:R-:W-:Y:S01]  /*447d0*/  IMAD.MOV.U32 R15, RZ, RZ, R17 ;  /* 0x000000ffff0f7224 */ /* 0x000fe200078e0011 */
[----:B------:R-:W2:Y:S04]  /*447e0*/  LDL.LU R28, [R1+0x27e4] ;  /* 0x0027e400011c7983 */ /* 0x000ea80000300800 */
[----:B------:R-:W4:Y:S04]  /*447f0*/  LDL.LU R17, [R1+0x27e0] ;  /* 0x0027e00001117983 */ /* 0x000f280000300800 */
[----:B------:R0:W-:Y:S04]  /*44800*/  STL.64 [R1+0x2728], R14 ;  /* 0x0027280e01007387 */ /* 0x0001e80000100a00 */
[----:B------:R-:W3:Y:S04]  /*44810*/  LDL.LU R20, [R1+0x9d0] ;  /* 0x0009d00001147983 */ /* 0x000ee80000300800 */
[----:B------:R-:W3:Y:S04]  /*44820*/  LDL.LU R21, [R1+0x9d4] ;  /* 0x0009d40001157983 */ /* 0x000ee80000300800 */
[----:B------:R-:W2:Y:S04]  /*44830*/  LDL.LU R22, [R1+0x9d8] ;  /* 0x0009d80001167983 */ /* 0x000ea80000300800 */
[----:B------:R-:W2:Y:S04]  /*44840*/  LDL.LU R23, [R1+0x9dc] ;  /* 0x0009dc0001177983 */ /* 0x000ea80000300800 */
[----:B0-----:R-:W4:Y:S04]  /*44850*/  LDL.64 R14, [R1+0x178] ;  /* 0x00017800010e7983 */ /* 0x001f280000100a00 */
[----:B----4-:R-:W-:Y:S04]  /*44860*/  STL.64 [R1+0x2740], R14 ;  /* 0x0027400e01007387 */ /* 0x010fe80000100a00 */
[----:B--2---:R-:W-:Y:S04]  /*44870*/  STL.64 [R1+0x2720], R22 ;  /* 0x0027201601007387 */ /* 0x004fe80000100a00 */
[----:B---3--:R0:W-:Y:S04]  /*44880*/  STL.64 [R1+0x2718], R20 ;  /* 0x0027181401007387 */ /* 0x0081e80000100a00 */
[----:B0-----:R-:W2:Y:S04]  /*44890*/  LDL.LU R20, [R1+0x9e0] ;  /* 0x0009e00001147983 */ /* 0x001ea80000300800 */
[----:B------:R-:W2:Y:S04]  /*448a0*/  LDL.LU R21, [R1+0x9e4] ;  /* 0x0009e40001157983 */ /* 0x000ea80000300800 */
[----:B------:R-:W3:Y:S04]  /*448b0*/  LDL.LU R22, [R1+0x9e8] ;  /* 0x0009e80001167983 */ /* 0x000ee80000300800 */
[----:B------:R-:W3:Y:S04]  /*448c0*/  LDL.LU R23, [R1+0x9ec] ;  /* 0x0009ec0001177983 */ /* 0x000ee80000300800 */
[----:B------:R-:W4:Y:S01]  /*448d0*/  LDL R14, [R1+0x188] ;  /* 0x00018800010e7983 */ /* 0x000f220000100800 */
[----:B------:R-:W-:-:S03]  /*448e0*/  IMAD.MOV.U32 R15, RZ, RZ, R29 ;  /* 0x000000ffff0f7224 */ /* 0x000fc600078e001d */
[----:B------:R-:W2:Y:S04]  /*448f0*/  LDL.LU R29, [R1+0x27dc] ;  /* 0x0027dc00011d7983 */ /* 0x000ea80000300800 */
[----:B----4-:R0:W-:Y:S04]  /*44900*/  STL.64 [R1+0x2758], R14 ;  /* 0x0027580e01007387 */ /* 0x0101e80000100a00 */
[----:B---3--:R-:W-:Y:S04]  /*44910*/  STL.64 [R1+0x2738], R22 ;  /* 0x0027381601007387 */ /* 0x008fe80000100a00 */
[----:B--2---:R1:W-:Y:S01]  /*44920*/  STL.64 [R1+0x2730], R20 ;  /* 0x0027301401007387 */ /* 0x0043e20000100a00 */
        /* <DEDUP_REMOVED lines=9> */
[----:B0-----:R-:W2:Y:S04]  /*449c0*/  LDL R14, [R1+0x1a8] ;  /* 0x0001a800010e7983 */ /* 0x001ea80000100800 */
[----:B------:R-:W2:Y:S04]  /*449d0*/  LDL R15, [R1+0x1ac] ;  /* 0x0001ac00010f7983 */ /* 0x000ea80000100800 */
        /* <DEDUP_REMOVED lines=10> */
[----:B------:R-:W2:Y:S04]  /*44a80*/  LDL.LU R16, [R1+0x880] ;  /* 0x0008800001107983 */ /* 0x000ea80000300800 */
[----:B------:R-:W2:Y:S04]  /*44a90*/  LDL.LU R17, [R1+0x884] ;  /* 0x0008840001117983 */ /* 0x000ea80000300800 */
[----:B------:R-:W3:Y:S04]  /*44aa0*/  LDL.LU R18, [R1+0x888] ;  /* 0x0008880001127983 */ /* 0x000ee80000300800 */
[----:B------:R-:W3:Y:S04]  /*44ab0*/  LDL.LU R19, [R1+0x88c] ;  /* 0x00088c0001137983 */ /* 0x000ee80000300800 */
[----:B---3--:R0:W-:Y:S04]  /*44ac0*/  STL.64 [R1+0x27c0], R18 ;  /* 0x0027c01201007387 */ /* 0x0081e80000100a00 */
[----:B--2---:R-:W-:Y:S04]  /*44ad0*/  STL.64 [R1+0x27b8], R16 ;  /* 0x0027b81001007387 */ /* 0x004fe80000100a00 */
[----:B------:R-:W2:Y:S04]  /*44ae0*/  LDL.64 R6, [R1+0x1d8] ;  /* 0x0001d80001067983 */ /* 0x000ea80000100a00 */
[----:B0-----:R-:W3:Y:S04]  /*44af0*/  LDL R18, [R1+0x1e8] ;  /* 0x0001e80001127983 */ /* 0x001ee80000100800 */
[----:B--2---:R0:W-:Y:S04]  /*44b00*/  STL.64 [R1+0x27c8], R6 ;  /* 0x0027c80601007387 */ /* 0x0041e80000100a00 */
[----:B------:R-:W3:Y:S04]  /*44b10*/  LDL.LU R4, [R1+0x890] ;  /* 0x0008900001047983 */ /* 0x000ee80000300800 */
[----:B------:R-:W3:Y:S04]  /*44b20*/  LDL.LU R5, [R1+0x894] ;  /* 0x0008940001057983 */ /* 0x000ee80000300800 */
[----:B0-----:R-:W3:Y:S04]  /*44b30*/  LDL.LU R6, [R1+0x898] ;  /* 0x0008980001067983 */ /* 0x001ee80000300800 */
[----:B------:R-:W3:Y:S04]  /*44b40*/  LDL.LU R7, [R1+0x89c] ;  /* 0x00089c0001077983 */ /* 0x000ee80000300800 */
[----:B------:R0:W-:Y:S04]  /*44b50*/  STL.64 [R1+0x27a0], R14 ;  /* 0x0027a00e01007387 */ /* 0x0001e80000100a00 */
[----:B------:R-:W2:Y:S04]  /*44b60*/  LDL.LU R12, [R1+0xa40] ;  /* 0x000a4000010c7983 */ /* 0x000ea80000300800 */
[----:B------:R-:W2:Y:S04]  /*44b70*/  LDL.LU R13, [R1+0xa44] ;  /* 0x000a4400010d7983 */ /* 0x000ea80000300800 */
[----:B0-----:R-:W2:Y:S04]  /*44b80*/  LDL.LU R14, [R1+0xa48] ;  /* 0x000a4800010e7983 */ /* 0x001ea80000300800 */
[----:B------:R-:W2:Y:S04]  /*44b90*/  LDL.LU R15, [R1+0xa4c] ;  /* 0x000a4c00010f7983 */ /* 0x000ea80000300800 */
[----:B------:R-:W-:Y:S04]  /*44ba0*/  STL.64 [R1+0x2768], R22 ;  /* 0x0027681601007387 */ /* 0x000fe80000100a00 */
[----:B------:R0:W-:Y:S04]  /*44bb0*/  STL.64 [R1+0x2760], R20 ;  /* 0x0027601401007387 */ /* 0x0001e80000100a00 */
[----:B0-----:R-:W3:Y:S04]  /*44bc0*/  LDL.LU R20, [R1+0xa10] ;  /* 0x000a100001147983 */ /* 0x001ee80000300800 */
[----:B------:R-:W3:Y:S04]  /*44bd0*/  LDL.LU R21, [R1+0xa14] ;  /* 0x000a140001157983 */ /* 0x000ee80000300800 */
[----:B------:R-:W2:Y:S04]  /*44be0*/  LDL.LU R22, [R1+0xa18] ;  /* 0x000a180001167983 */ /* 0x000ea80000300800 */
[----:B------:R-:W2:Y:S01]  /*44bf0*/  LDL.LU R23, [R1+0xa1c] ;  /* 0x000a1c0001177983 */ /* 0x000ea20000300800 */
[----:B----4-:R-:W-:-:S03]  /*44c00*/  IMAD.MOV.U32 R19, RZ, RZ, R28 ;  /* 0x000000ffff137224 */ /* 0x010fc600078e001c */
[----:B--2---:R-:W-:Y:S04]  /*44c10*/  STL.64 [R1+0x2780], R22 ;  /* 0x0027801601007387 */ /* 0x004fe80000100a00 */
[----:B---3--:R0:W-:Y:S04]  /*44c20*/  STL.64 [R1+0x2778], R20 ;  /* 0x0027781401007387 */ /* 0x0081e80000100a00 */
[----:B0-----:R-:W2:Y:S04]  /*44c30*/  LDL.LU R20, [R1+0xa20] ;  /* 0x000a200001147983 */ /* 0x001ea80000300800 */
[----:B------:R-:W2:Y:S04]  /*44c40*/  LDL.LU R21, [R1+0xa24] ;  /* 0x000a240001157983 */ /* 0x000ea80000300800 */
[----:B------:R-:W3:Y:S04]  /*44c50*/  LDL.LU R22, [R1+0xa28] ;  /* 0x000a280001167983 */ /* 0x000ee80000300800 */
[----:B------:R-:W3:Y:S01]  /*44c60*/  LDL.LU R23, [R1+0xa2c] ;  /* 0x000a2c0001177983 */ /* 0x000ee20000300800 */
[C---:B------:R-:W-:Y:S03]  /*44c70*/  HMMA.16816.F32.BF16 R16, R8.reuse, R18, R4 ;  /* 0x000000120810723c */ /* 0x040fe60000041804 */
        /* <DEDUP_REMOVED lines=10> */
[----:B------:R-:W3:Y:S04]  /*44d20*/  LDL.LU R26, [R1+0x998] ;  /* 0x00099800011a7983 */ /* 0x000ee80000300800 */
        /* <DEDUP_REMOVED lines=10> */
[----:B0-----:R-:W4:Y:S01]  /*44dd0*/  LDL.LU.64 R18, [R1+0x27b0] ;  /* 0x0027b00001127983 */ /* 0x001f220000300a00 */
[----:B------:R-:W-:Y:S02]  /*44de0*/  IMAD.MOV.U32 R28, RZ, RZ, R6 ;  /* 0x000000ffff1c7224 */ /* 0x000fe400078e0006 */
[----:B------:R-:W-:Y:S01]  /*44df0*/  IMAD.MOV.U32 R17, RZ, RZ, R7 ;  /* 0x000000ffff117224 */ /* 0x000fe200078e0007 */
[----:B------:R-:W2:Y:S04]  /*44e00*/  LDL.LU R16, [R1+0x27a8] ;  /* 0x0027a80001107983 */ /* 0x000ea80000300800 */
[----:B------:R-:W0:Y:S04]  /*44e10*/  LDSM.16.MT88.4 R4, [R29+UR6+0x9000] ;  /* 0x009000061d04783b */ /* 0x000e280008004200 */
[----:B0-----:R-:W-:Y:S04]  /*44e20*/  STL.64 [R1+0x2580], R6 ;  /* 0x0025800601007387 */ /* 0x001fe80000100a00 */
[----:B------:R-:W-:Y:S01]  /*44e30*/  STL.64 [R1+0x2578], R4 ;  /* 0x0025780401007387 */ /* 0x000fe20000100a00 */
[----:B----4-:R-:W-:-:S15]  /*44e40*/  HMMA.16816.F32.BF16 R12, R8, R18, R12 ;  /* 0x00000012080c723c */ /* 0x010fde000004180c */
[----:B------:R-:W-:-:S08]  /*44e50*/  NOP ;  /* 0x0000000000007918 */ /* 0x000fd00000000000 */
[----:B------:R-:W-:Y:S04]  /*44e60*/  STL.64 [R1+0xa40], R12 ;  /* 0x000a400c01007387 */ /* 0x000fe80000100a00 */
[----:B------:R0:W-:Y:S04]  /*44e70*/  STL.64 [R1+0xa48], R14 ;  /* 0x000a480e01007387 */ /* 0x0001e80000100a00 */
[----:B0-----:R-:W4:Y:S04]  /*44e80*/  LDL.LU.64 R14, [R1+0x27a0] ;  /* 0x0027a000010e7983 */ /* 0x001f280000300a00 */
[----:B------:R-:W-:Y:S04]  /*44e90*/  STL.64 [R1+0x2538], R18 ;  /* 0x0025381201007387 */ /* 0x000fe80000100a00 */
[----:B--2---:R0:W-:Y:S04]  /*44ea0*/  STL.64 [R1+0x2640], R16 ;  /* 0x0026401001007387 */ /* 0x0041e80000100a00 */
[----:B0-----:R-:W2:Y:S04]  /*44eb0*/  LDL.LU R16, [R1+0x970] ;  /* 0x0009700001107983 */ /* 0x001ea80000300800 */
[----:B------:R-:W2:Y:S04]  /*44ec0*/  LDL.LU R17, [R1+0x974] ;  /* 0x0009740001117983 */ /* 0x000ea80000300800 */
        /* <DEDUP_REMOVED lines=29> */
[----:B0-----:R-:W4:Y:S01]  /*450a0*/  LDL.LU.64 R14, [R1+0x2740] ;  /* 0x00274000010e7983 */ /* 0x001f220000300a00 */
[----:B------:R-:W-:Y:S02]  /*450b0*/  IMAD.MOV.U32 R6, RZ, RZ, R2 ;  /* 0x000000ffff067224 */ /* 0x000fe400078e0002 */
[----:B------:R-:W-:Y:S01]  /*450c0*/  IMAD.MOV.U32 R7, RZ, RZ, R0 ;  /* 0x000000ffff077224 */ /* 0x000fe200078e0000 */
        /* <DEDUP_REMOVED lines=36> */
[----:B------:R-:W2:Y:S01]  /*45310*/  LDL.LU.64 R12, [R1+0x26c0] ;  /* 0x0026c000010c7983 */ /* 0x000ea20000300a00 */
[----:B----4-:R-:W-:-:S15]  /*45320*/  HMMA.16816.F32.BF16 R20, R8, R14, R20 ;  /* 0x0000000e0814723c */ /* 0x010fde0000041814 */
[----:B------:R-:W-:-:S08]  /*45330*/  NOP ;  /* 0x0000000000007918 */ /* 0x000fd00000000000 */
[----:B------:R-:W-:Y:S04]  /*45340*/  STL.64 [R1+0x9a0], R20 ;  /* 0x0009a01401007387 */ /* 0x000fe80000100a00 */
[----:B------:R0:W-:Y:S04]  /*45350*/  STL.64 [R1+0x9a8], R22 ;  /* 0x0009a81601007387 */ /* 0x0001e80000100a00 */
[----:B0-----:R-:W3:Y:S04]  /*45360*/  LDL.LU.64 R22, [R1+0x26b8] ;  /* 0x0026b80001167983 */ /* 0x001ee80000300a00 */
[----:B------:R-:W-:Y:S01]  /*45370*/  STL.64 [R1+0x24f0], R14 ;  /* 0x0024f00e01007387 */ /* 0x000fe20000100a00 */
        /* <DEDUP_REMOVED lines=8> */
[----:B------:R-:W3:-:S15]  /*45400*/  LDL.LU.64 R24, [R1+0x2698] ;  /* 0x0026980001187983 */ /* 0x000ede0000300a00 */
[----:B------:R-:W-:-:S06]  /*45410*/  NOP ;  /* 0x0000000000007918 */ /* 0x000fcc0000000000 */
[----:B------:R0:W-:Y:S04]  /*45420*/  STL.64 [R1+0x980], R20 ;  /* 0x0009801401007387 */ /* 0x0001e80000100a00 */
[----:B------:R1:W-:Y:S04]  /*45430*/  STL.64 [R1+0x988], R22 ;  /* 0x0009881601007387 */ /* 0x0003e80000100a00 */
[----:B0-----:R-:W4:Y:S01]  /*45440*/  LDL.LU.64 R20, [R1+0x2690] ;  /* 0x0026900001147983 */ /* 0x001f220000300a00 */
[----:B--2---:R-:W-:-:S15]  /*45450*/  HMMA.16816.F32.BF16 R4, R8, R6, R16 ;  /* 0x000000060804723c */ /* 0x004fde0000041810 */
[----:B------:R-:W-:-:S08]  /*45460*/  NOP ;  /* 0x0000000000007918 */ /* 0x000fd00000000000 */
[----:B------:R-:W-:Y:S04]  /*45470*/  STL.64 [R1+0x970], R4 ;  /* 0x0009700401007387 */ /* 0x000fe80000100a00 */
[----:B------:R-:W-:Y:S01]  /*45480*/  STL.64 [R1+0x978], R6 ;  /* 0x0009780601007387 */ /* 0x000fe20000100a00 */
[----:B----4-:R-:W-:Y:S02]  /*45490*/  IMAD.MOV.U32 R26, RZ, RZ, R21 ;  /* 0x000000ffff1a7224 */ /* 0x010fe400078e0015 */
[----:B------:R-:W-:-:S05]  /*454a0*/  IMAD.MOV.U32 R27, RZ, RZ, R20 ;  /* 0x000000ffff1b7224 */ /* 0x000fca00078e0014 */
[----:B------:R0:W-:Y:S04]  /*454b0*/  STL.64 [R1+0x25b0], R26 ;  /* 0x0025b01a01007387 */ /* 0x0001e80000100a00 */
[----:B------:R-:W2:Y:S04]  /*454c0*/  LDL.LU R20, [R1+0x8b0] ;  /* 0x0008b00001147983 */ /* 0x000ea80000300800 */
[----:B------:R-:W2:Y:S04]  /*454d0*/  LDL.LU R21, [R1+0x8b4] ;  /* 0x0008b40001157983 */ /* 0x000ea80000300800 */
[----:B-1----:R-:W4:Y:S04]  /*454e0*/  LDL.LU R22, [R1+0x8b8] ;  /* 0x0008b80001167983 */ /* 0x002f280000300800 */
[----:B------:R-:W4:Y:S01]  /*454f0*/  LDL.LU R23, [R1+0x8bc] ;  /* 0x0008bc0001177983 */ /* 0x000f220000300800 */
[----:B0-----:R-:W-:-:S02]  /*45500*/  IMAD.MOV.U32 R26, RZ, RZ, R13 ;  /* 0x000000ffff1a7224 */ /* 0x001fc400078e000d */
[----:B------:R-:W-:Y:S01]  /*45510*/  IMAD.MOV.U32 R27, RZ, RZ, R12 ;  /* 0x000000ffff1b7224 */ /* 0x000fe200078e000c */
[----:B------:R-:W3:Y:S04]  /*45520*/  LDL.LU R13, [R1+0x268c] ;  /* 0x00268c00010d7983 */ /* 0x000ee80000300800 */
[----:B------:R-:W3:Y:S04]  /*45530*/  LDL.LU R12, [R1+0x2688] ;  /* 0x00268800010c7983 */ /* 0x000ee80000300800 */
[----:B------:R-:W-:Y:S04]  /*45540*/  STL.64 [R1+0x25c8], R26 ;  /* 0x0025c81a01007387 */ /* 0x000fe80000100a00 */
[----:B----4-:R-:W-:Y:S04]  /*45550*/  STL.64 [R1+0x25a8], R22 ;  /* 0x0025a81601007387 */ /* 0x010fe80000100a00 */
[----:B--2---:R0:W-:Y:S04]  /*45560*/  STL.64 [R1+0x25a0], R20 ;  /* 0x0025a01401007387 */ /* 0x0041e80000100a00 */
[----:B0-----:R-:W2:Y:S04]  /*45570*/  LDL.LU R20, [R1+0x8c0] ;  /* 0x0008c00001147983 */ /* 0x001ea80000300800 */
[----:B------:R-:W2:Y:S04]  /*45580*/  LDL.LU R21, [R1+0x8c4] ;  /* 0x0008c40001157983 */ /* 0x000ea80000300800 */
[----:B------:R-:W4:Y:S04]  /*45590*/  LDL.LU R22, [R1+0x8c8] ;  /* 0x0008c80001167983 */ /* 0x000f280000300800 */
[----:B------:R-:W4:Y:S04]  /*455a0*/  LDL.LU R23, [R1+0x8cc] ;  /* 0x0008cc0001177983 */ /* 0x000f280000300800 */
[----:B------:R-:W3:Y:S04]  /*455b0*/  LDL R26, [R1+0x68] ;  /* 0x00006800011a7983 */ /* 0x000ee80000100800 */
[----:B------:R-:W3:Y:S04]  /*455c0*/  LDL R27, [R1+0x6c] ;  /* 0x00006c00011b7983 */ /* 0x000ee80000100800 */
[----:B---3--:R-:W-:Y:S04]  /*455d0*/  STL.64 [R1+0x25e0], R26 ;  /* 0x0025e01a01007387 */ /* 0x008fe80000100a00 */
[----:B----4-:R-:W-:Y:S04]  /*455e0*/  STL.64 [R1+0x25c0], R22 ;  /* 0x0025c01601007387 */ /* 0x010fe80000100a00 */
[----:B--2---:R0:W-:Y:S04]  /*455f0*/  STL.64 [R1+0x25b8], R20 ;  /* 0x0025b81401007387 */ /* 0x0041e80000100a00 */
[----:B0-----:R-:W2:Y:S04]  /*45600*/  LDL.LU R20, [R1+0x8d0] ;  /* 0x0008d00001147983 */ /* 0x001ea80000300800 */
[----:B------:R-:W2:Y:S04]  /*45610*/  LDL.LU R21, [R1+0x8d4] ;  /* 0x0008d40001157983 */ /* 0x000ea80000300800 */
[----:B------:R-:W3:Y:S04]  /*45620*/  LDL.LU R22, [R1+0x8d8] ;  /* 0x0008d80001167983 */ /* 0x000ee80000300800 */
[----:B------:R-:W3:Y:S01]  /*45630*/  LDL.LU R23, [R1+0x8dc] ;  /* 0x0008dc0001177983 */ /* 0x000ee20000300800 */
[----:B------:R-:W-:-:S02]  /*45640*/  IMAD.MOV.U32 R26, RZ, RZ, R12 ;  /* 0x000000ffff1a7224 */ /* 0x000fc400078e000c */
[----:B------:R-:W-:Y:S01]  /*45650*/  IMAD.MOV.U32 R27, RZ, RZ, R13 ;  /* 0x000000ffff1b7224 */ /* 0x000fe200078e000d */
[----:B------:R-:W4:Y:S04]  /*45660*/  LDL.LU R12, [R1+0x2684] ;  /* 0x00268400010c7983 */ /* 0x000f280000300800 */
[----:B------:R-:W4:Y:S04]  /*45670*/  LDL.LU R13, [R1+0x2680] ;  /* 0x00268000010d7983 */ /* 0x000f280000300800 */
[----:B------:R-:W-:Y:S04]  /*45680*/  STL.64 [R1+0x25f8], R26 ;  /* 0x0025f81a01007387 */ /* 0x000fe80000100a00 */
[----:B---3--:R-:W-:Y:S04]  /*45690*/  STL.64 [R1+0x25d8], R22 ;  /* 0x0025d81601007387 */ /* 0x008fe80000100a00 */
[----:B--2---:R0:W-:Y:S01]  /*456a0*/  STL.64 [R1+0x25d0], R20 ;  /* 0x0025d01401007387 */ /* 0x0041e20000100a00 */
[----:B----4-:R-:W-:-:S02]  /*456b0*/  IMAD.MOV.U32 R6, RZ, RZ, R13 ;  /* 0x000000ffff067224 */ /* 0x010fc400078e000d */
[----:B------:R-:W-:Y:S01]  /*456c0*/  IMAD.MOV.U32 R7, RZ, RZ, R12 ;  /* 0x000000ffff077224 */ /* 0x000fe200078e000c */
[----:B0-----:R-:W2:Y:S04]  /*456d0*/  LDL.LU R20, [R1+0x8e0] ;  /* 0x0008e00001147983 */ /* 0x001ea80000300800 */
[----:B------:R-:W2:Y:S04]  /*456e0*/  LDL.LU R21, [R1+0x8e4] ;  /* 0x0008e40001157983 */ /* 0x000ea80000300800 */
[----:B------:R-:W3:Y:S04]  /*456f0*/  LDL.LU R22, [R1+0x8e8] ;  /* 0x0008e80001167983 */ /* 0x000ee80000300800 */
[----:B------:R-:W3:Y:S04]  /*45700*/  LDL.LU R23, [R1+0x8ec] ;  /* 0x0008ec0001177983 */ /* 0x000ee80000300800 */
[----:B------:R-:W4:Y:S04]  /*45710*/  LDL R26, [R1+0x88] ;  /* 0x00008800011a7983 */ /* 0x000f280000100800 */
[----:B------:R-:W4:Y:S04]  /*45720*/  LDL R27, [R1+0x8c] ;  /* 0x00008c00011b7983 */ /* 0x000f280000100800 */
[----:B------:R0:W-:Y:S04]  /*45730*/  STL.64 [R1+0x2648], R6 ;  /* 0x0026480601007387 */ /* 0x0001e80000100a00 */
[----:B------:R-:W2:Y:S04]  /*45740*/  LDL.LU R12, [R1+0x930] ;  /* 0x00093000010c7983 */ /* 0x000ea80000300800 */
[----:B------:R-:W2:Y:S04]  /*45750*/  LDL.LU R13, [R1+0x934] ;  /* 0x00093400010d7983 */ /* 0x000ea80000300800 */
[----:B------:R-:W3:Y:S04]  /*45760*/  LDL.LU R14, [R1+0x938] ;  /* 0x00093800010e7983 */ /* 0x000ee80000300800 */
[----:B------:R-:W3:Y:S04]  /*45770*/  LDL.LU R15, [R1+0x93c] ;  /* 0x00093c00010f7983 */ /* 0x000ee80000300800 */
[----:B---3--:R1:W-:Y:S04]  /*45780*/  STL.64 [R1+0x2658], R14 ;  /* 0x0026580e01007387 */ /* 0x0083e80000100a00 */
[----:B--2---:R-:W-:Y:S04]  /*45790*/  STL.64 [R1+0x2650], R12 ;  /* 0x0026500c01007387 */ /* 0x004fe80000100a00 */
[----:B------:R-:W2:Y:S04]  /*457a0*/  LDL R18, [R1+0xc8] ;  /* 0x0000c80001127983 */ /* 0x000ea80000100800 */
[----:B------:R-:W2:Y:S04]  /*457b0*/  LDL R19, [R1+0xcc] ;  /* 0x0000cc0001137983 */ /* 0x000ea80000100800 */
[----:B--2---:R2:W-:Y:S04]  /*457c0*/  STL.64 [R1+0x2660], R18 ;  /* 0x0026601201007387 */ /* 0x0045e80000100a00 */
[----:B------:R-:W3:Y:S04]  /*457d0*/  LDL.LU R4, [R1+0x940] ;  /* 0x0009400001047983 */ /* 0x000ee80000300800 */
[----:B------:R-:W3:Y:S04]  /*457e0*/  LDL.LU R5, [R1+0x944] ;  /* 0x0009440001057983 */ /* 0x000ee80000300800 */
[----:B0-----:R-:W4:Y:S04]  /*457f0*/  LDL.LU R6, [R1+0x948] ;  /* 0x0009480001067983 */ /* 0x001f280000300800 */
[----:B------:R-:W4:Y:S04]  /*45800*/  LDL.LU R7, [R1+0x94c] ;  /* 0x00094c0001077983 */ /* 0x000f280000300800 */
[----:B----4-:R0:W-:Y:S04]  /*45810*/  STL.64 [R1+0x2670], R6 ;  /* 0x0026700601007387 */ /* 0x0101e80000100a00 */
[----:B---3--:R-:W-:Y:S04]  /*45820*/  STL.64 [R1+0x2668], R4 ;  /* 0x0026680401007387 */ /* 0x008fe80000100a00 */
[----:B-1----:R-:W3:Y:S04]  /*45830*/  LDL R14, [R1+0xd8] ;  /* 0x0000d800010e7983 */ /* 0x002ee80000100800 */
[----:B------:R-:W3:Y:S04]  /*45840*/  LDL R15, [R1+0xdc] ;  /* 0x0000dc00010f7983 */ /* 0x000ee80000100800 */
[----:B---3--:R1:W-:Y:S04]  /*45850*/  STL.64 [R1+0x2678], R14 ;  /* 0x0026780e01007387 */ /* 0x0083e80000100a00 */
[----:B------:R-:W3:Y:S04]  /*45860*/  LDL.LU R16, [R1+0x950] ;  /* 0x0009500001107983 */ /* 0x000ee80000300800 */
[----:B------:R-:W3:Y:S04]  /*45870*/  LDL.LU R17, [R1+0x954] ;  /* 0x0009540001117983 */ /* 0x000ee80000300800 */
[----:B--2---:R-:W3:Y:S04]  /*45880*/  LDL.LU R18, [R1+0x958] ;  /* 0x0009580001127983 */ /* 0x004ee80000300800 */
[----:B------:R-:W3:Y:S04]  /*45890*/  LDL.LU R19, [R1+0x95c] ;  /* 0x00095c0001137983 */ /* 0x000ee80000300800 */
[----:B0-----:R-:W2:Y:S04]  /*458a0*/  LDL R6, [R1+0xe8] ;  /* 0x0000e80001067983 */ /* 0x001ea80000100800 */
[----:B------:R-:W2:Y:S04]  /*458b0*/  LDL R7, [R1+0xec] ;  /* 0x0000ec0001077983 */ /* 0x000ea80000100800 */
[----:B------:R-:W2:Y:S04]  /*458c0*/  LDL.LU R12, [R1+0x960] ;  /* 0x00096000010c7983 */ /* 0x000ea80000300800 */
[----:B------:R-:W2:Y:S04]  /*458d0*/  LDL.LU R13, [R1+0x964] ;  /* 0x00096400010d7983 */ /* 0x000ea80000300800 */
[----:B-1----:R-:W2:Y:S04]  /*458e0*/  LDL.LU R14, [R1+0x968] ;  /* 0x00096800010e7983 */ /* 0x002ea80000300800 */
[----:B------:R-:W2:Y:S04]  /*458f0*/  LDL.LU R15, [R1+0x96c] ;  /* 0x00096c00010f7983 */ /* 0x000ea80000300800 */
[----:B------:R-:W-:Y:S04]  /*45900*/  STL.64 [R1+0x2610], R26 ;  /* 0x0026101a01007387 */ /* 0x000fe80000100a00 */
[----:B------:R-:W-:Y:S04]  /*45910*/  STL.64 [R1+0x25f0], R22 ;  /* 0x0025f01601007387 */ /* 0x000fe80000100a00 */
[----:B------:R0:W-:Y:S04]  /*45920*/  STL.64 [R1+0x25e8], R20 ;  /* 0x0025e81401007387 */ /* 0x0001e80000100a00 */
[----:B0-----:R-:W4:Y:S04]  /*45930*/  LDL.LU R20, [R1+0x8f0] ;  /* 0x0008f00001147983 */ /* 0x001f280000300800 */
[----:B------:R-:W4:Y:S04]  /*45940*/  LDL.LU R21, [R1+0x8f4] ;  /* 0x0008f40001157983 */ /* 0x000f280000300800 */
[----:B------:R-:W3:Y:S04]  /*45950*/  LDL.LU R22, [R1+0x8f8] ;  /* 0x0008f80001167983 */ /* 0x000ee80000300800 */
[----:B------:R-:W3:Y:S04]  /*45960*/  LDL.LU R23, [R1+0x8fc] ;  /* 0x0008fc0001177983 */ /* 0x000ee80000300800 */
[----:B------:R-:W2:Y:S04]  /*45970*/  LDL R26, [R1+0x98] ;  /* 0x00009800011a7983 */ /* 0x000ea80000100800 */
[----:B------:R-:W2:Y:S04]  /*45980*/  LDL R27, [R1+0x9c] ;  /* 0x00009c00011b7983 */ /* 0x000ea80000100800 */
[----:B--2---:R0:W-:Y:S04]  /*45990*/  STL.64 [R1+0x2628], R26 ;  /* 0x0026281a01007387 */ /* 0x0041e80000100a00 */
[----:B0-----:R-:W2:Y:S04]  /*459a0*/  LDL R26, [R1+0xa8] ;  /* 0x0000a800011a7983 */ /* 0x001ea80000100800 */
[----:B------:R-:W2:Y:S04]  /*459b0*/  LDL R27, [R1+0xac] ;  /* 0x0000ac00011b7983 */ /* 0x000ea80000100800 */
[----:B---3--:R-:W-:Y:S04]  /*459c0*/  STL.64 [R1+0x2608], R22 ;  /* 0x0026081601007387 */ /* 0x008fe80000100a00 */
[----:B----4-:R0:W-:Y:S04]  /*459d0*/  STL.64 [R1+0x2600], R20 ;  /* 0x0026001401007387 */ /* 0x0101e80000100a00 */
        /* <DEDUP_REMOVED lines=10> */
[C---:B------:R-:W-:Y:S03]  /*45a80*/  HMMA.16816.F32.BF16 R4, R8.reuse, R6, R12 ;  /* 0x000000060804723c */ /* 0x040fe6000004180c */
[----:B----4-:R-:W-:Y:S04]  /*45a90*/  STL.64 [R1+0x2638], R22 ;  /* 0x0026381601007387 */ /* 0x010fe80000100a00 */
[----:B---3--:R0:W-:Y:S04]  /*45aa0*/  STL.64 [R1+0x2630], R20 ;  /* 0x0026301401007387 */ /* 0x0081e80000100a00 */
[----:B0-----:R-:W2:Y:S04]  /*45ab0*/  LDL.LU R20, [R1+0x920] ;  /* 0x0009200001147983 */ /* 0x001ea80000300800 */
[----:B------:R-:W2:Y:S04]  /*45ac0*/  LDL.LU R21, [R1+0x924] ;  /* 0x0009240001157983 */ /* 0x000ea80000300800 */
[----:B------:R-:W2:Y:S04]  /*45ad0*/  LDL.LU R22, [R1+0x928] ;  /* 0x0009280001167983 */ /* 0x000ea80000300800 */
[----:B------:R-:W2:Y:S04]  /*45ae0*/  LDL.LU R23, [R1+0x92c] ;  /* 0x00092c0001177983 */ /* 0x000ea80000300800 */
[----:B------:R-:W3:Y:S04]  /*45af0*/  LDL.LU.64 R14, [R1+0x2678] ;  /* 0x00267800010e7983 */ /* 0x000ee80000300a00 */
[----:B------:R-:W-:Y:S04]  /*45b00*/  STL.64 [R1+0x960], R4 ;  /* 0x0009600401007387 */ /* 0x000fe80000100a00 */
[----:B------:R0:W-:Y:S04]  /*45b10*/  STL.64 [R1+0x968], R6 ;  /* 0x0009680601007387 */ /* 0x0001e80000100a00 */
[----:B0-----:R-:W4:Y:S04]  /*45b20*/  LDL.LU.64 R6, [R1+0x2670] ;  /* 0x0026700001067983 */ /* 0x001f280000300a00 */
[----:B------:R-:W4:Y:S01]  /*45b30*/  LDL.LU.64 R4, [R1+0x2668] ;  /* 0x0026680001047983 */ /* 0x000f220000300a00 */
[----:B---3--:R-:W-:Y:S03]  /*45b40*/  HMMA.16816.F32.BF16 R12, R8, R14, R16 ;  /* 0x0000000e080c723c */ /* 0x008fe60000041810 */
[----:B------:R-:W4:-:S15]  /*45b50*/  LDL.LU.64 R18, [R1+0x2660] ;  /* 0x0026600001127983 */ /* 0x000f1e0000300a00 */
[----:B------:R-:W-:-:S05]  /*45b60*/  NOP ;  /* 0x0000000000007918 */ /* 0x000fca0000000000 */
[----:B------:R-:W-:Y:S04]  /*45b70*/  STL.64 [R1+0x950], R12 ;  /* 0x0009500c01007387 */ /* 0x000fe80000100a00 */
[----:B------:R0:W-:Y:S04]  /*45b80*/  STL.64 [R1+0x958], R14 ;  /* 0x0009580e01007387 */ /* 0x0001e80000100a00 */
[----:B0-----:R-:W3:Y:S04]  /*45b90*/  LDL.LU.64 R14, [R1+0x2658] ;  /* 0x00265800010e7983 */ /* 0x001ee80000300a00 */
[----:B------:R-:W3:Y:S01]  /*45ba0*/  LDL.LU.64 R12, [R1+0x2650] ;  /* 0x00265000010c7983 */ /* 0x000ee20000300a00 */
[----:B----4-:R-:W-:Y:S03]  /*45bb0*/  HMMA.16816.F32.BF16 R16, R8, R18, R4 ;  /* 0x000000120810723c */ /* 0x010fe60000041804 */
[----:B------:R-:W3:-:S15]  /*45bc0*/  LDL.LU.64 R6, [R1+0x2648] ;  /* 0x0026480001067983 */ /* 0x000ede0000300a00 */
[----:B------:R-:W-:-:S05]  /*45bd0*/  NOP ;  /* 0x0000000000007918 */ /* 0x000fca0000000000 */
[----:B------:R0:W-:Y:S04]  /*45be0*/  STL.64 [R1+0x940], R16 ;  /* 0x0009401001007387 */ /* 0x0001e80000100a00 */
[----:B------:R1:W-:Y:S04]  /*45bf0*/  STL.64 [R1+0x948], R18 ;  /* 0x0009481201007387 */ /* 0x0003e80000100a00 */
[----:B0-----:R-:W4:Y:S04]  /*45c00*/  LDL.LU.64 R16, [R1+0x2640] ;  /* 0x0026400001107983 */ /* 0x001f280000300a00 */
[----:B-1----:R-:W2:Y:S01]  /*45c10*/  LDL.LU.64 R18, [R1+0x1e8] ;  /* 0x0001e80001127983 */ /* 0x002ea20000300a00 */
[----:B---3--:R-:W-:Y:S03]  /*45c20*/  HMMA.16816.F32.BF16 R4, R8, R6, R12 ;  /* 0x000000060804723c */ /* 0x008fe6000004180c */
[----:B--2---:R-:W-:-:S15]  /*45c30*/  STL.64 [R1+0x2540], R18 ;  /* 0x0025401201007387 */ /* 0x004fde0000100a00 */
[----:B------:R-:W-:-:S05]  /*45c40*/  NOP ;  /* 0x0000000000007918 */ /* 0x000fca0000000000 */
[----:B------:R-:W-:Y:S04]  /*45c50*/  STL.64 [R1+0x930], R4 ;  /* 0x0009300401007387 */ /* 0x000fe80000100a00 */
[----:B------:R0:W-:Y:S04]  /*45c60*/  STL.64 [R1+0x938], R6 ;  /* 0x0009380601007387 */ /* 0x0001e80000100a00 */
[----:B------:R-:W2:Y:S04]  /*45c70*/  LDL.LU R12, [R1+0x15a0] ;  /* 0x0015a000010c7983 */ /* 0x000ea80000300800 */
[----:B------:R-:W2:Y:S04]  /*45c80*/  LDL.LU R13, [R1+0x15a4] ;  /* 0x0015a400010d7983 */ /* 0x000ea80000300800 */
[----:B------:R-:W3:Y:S04]  /*45c90*/  LDL.LU R14, [R1+0x15a8] ;  /* 0x0015a800010e7983 */ /* 0x000ee80000300800 */
[----:B------:R-:W3:Y:S04]  /*45ca0*/  LDL.LU R15, [R1+0x15ac] ;  /* 0x0015ac00010f7983 */ /* 0x000ee80000300800 */
[----:B0-----:R-:W4:Y:S01]  /*45cb0*/  LDL.LU.64 R6, [R1+0x28] ;  /* 0x0000280001067983 */ /* 0x001f220000300a00 */
[----:B------:R-:W-:-:S02]  /*45cc0*/  IMAD.MOV.U32 R18, RZ, RZ, R25 ;  /* 0x000000ffff127224 */ /* 0x000fc400078e0019 */
[----:B------:R-:W-:Y:S02]  /*45cd0*/  IMAD.MOV.U32 R19, RZ, RZ, R24 ;  /* 0x000000ffff137224 */ /* 0x000fe400078e0018 */
[C---:B------:R-:W-:Y:S01]  /*45ce0*/  HMMA.16816.F32.BF16 R24, R8.reuse, R26, R20 ;  /* 0x0000001a0818723c */ /* 0x040fe20000041814 */
[----:B---3--:R-:W-:Y:S04]  /*45cf0*/  STL.64 [R1+0x2550], R14 ;  /* 0x0025500e01007387 */ /* 0x008fe80000100a00 */
[----:B--2---:R0:W-:Y:S04]  /*45d00*/  STL.64 [R1+0x2548], R12 ;  /* 0x0025480c01007387 */ /* 0x0041e80000100a00 */
[----:B0-----:R-:W2:Y:S04]  /*45d10*/  LDL.LU R12, [R1+0x13e0] ;  /* 0x0013e000010c7983 */ /* 0x001ea80000300800 */
[----:B------:R-:W2:Y:S04]  /*45d20*/  LDL.LU R13, [R1+0x13e4] ;  /* 0x0013e400010d7983 */ /* 0x000ea80000300800 */
[----:B------:R-:W3:Y:S04]  /*45d30*/  LDL.LU R14, [R1+0x13e8] ;  /* 0x0013e800010e7983 */ /* 0x000ee80000300800 */
[----:B------:R-:W3:Y:S04]  /*45d40*/  LDL.LU R15, [R1+0x13ec] ;  /* 0x0013ec00010f7983 */ /* 0x000ee80000300800 */
[----:B---3--:R-:W-:Y:S04]  /*45d50*/  STL.64 [R1+0x2560], R14 ;  /* 0x0025600e01007387 */ /* 0x008fe80000100a00 */
[----:B--2---:R-:W-:Y:S04]  /*45d60*/  STL.64 [R1+0x2558], R12 ;  /* 0x0025580c01007387 */ /* 0x004fe80000100a00 */
[----:B------:R-:W2:Y:S04]  /*45d70*/  LDL.LU.64 R22, [R1+0x2638] ;  /* 0x0026380001167983 */ /* 0x000ea80000300a00 */
[----:B------:R-:W2:Y:S04]  /*45d80*/  LDL.LU.64 R20, [R1+0x2630] ;  /* 0x0026300001147983 */ /* 0x000ea80000300a00 */
        /* <DEDUP_REMOVED lines=49> */
[----:B0-----:R-:W2:Y:S04]  /*460a0*/  LDL.LU.64 R22, [R1+0x2590] ;  /* 0x0025900001167983 */ /* 0x001ea80000300a00 */
[----:B------:R-:W2:Y:S04]  /*460b0*/  LDL.LU.64 R20, [R1+0x2588] ;  /* 0x0025880001147983 */ /* 0x000ea80000300a00 */
[----:B------:R0:W-:Y:S04]  /*460c0*/  STL [R1+0x23d4], R26 ;  /* 0x0023d41a01007387 */ /* 0x0001e80000100800 */
[----:B------:R1:W-:Y:S04]  /*460d0*/  STL [R1+0x23d0], R27 ;  /* 0x0023d01b01007387 */ /* 0x0003e80000100800 */
[----:B------:R-:W3:Y:S04]  /*460e0*/  LDL.LU R24, [R1+0x15e0] ;  /* 0x0015e00001187983 */ /* 0x000ee80000300800 */
[----:B------:R-:W3:Y:S04]  /*460f0*/  LDL.LU R25, [R1+0x15e4] ;  /* 0x0015e40001197983 */ /* 0x000ee80000300800 */
[----:B0-----:R-:W3:Y:S04]  /*46100*/  LDL.LU R26, [R1+0x15e8] ;  /* 0x0015e800011a7983 */ /* 0x001ee80000300800 */
[----:B-1----:R-:W3:Y:S01]  /*46110*/  LDL.LU R27, [R1+0x15ec] ;  /* 0x0015ec00011b7983 */ /* 0x002ee20000300800 */
[----:B----4-:R-:W-:-:S02]  /*46120*/  IMAD.MOV.U32 R14, RZ, RZ, R16 ;  /* 0x000000ffff0e7224 */ /* 0x010fc400078e0010 */
[----:B------:R-:W-:Y:S02]  /*46130*/  IMAD.MOV.U32 R15, RZ, RZ, R3 ;  /* 0x000000ffff0f7224 */ /* 0x000fe400078e0003 */
[----:B------:R-:W-:Y:S02]  /*46140*/  IMAD.MOV.U32 R16, RZ, RZ, R6 ;  /* 0x000000ffff107224 */ /* 0x000fe400078e0006 */
[----:B------:R-:W-:Y:S01]  /*46150*/  IMAD.MOV.U32 R3, RZ, RZ, R7 ;  /* 0x000000ffff037224 */ /* 0x000fe200078e0007 */
[----:B--2---:R-:W-:Y:S01]  /*46160*/  HMMA.16816.F32.BF16 R8, R8, R6, R20 ;  /* 0x000000060808723c */ /* 0x004fe20000041814 */
[----:B---3--:R-:W-:Y:S04]  /*46170*/  STL.64 [R1+0x2570], R26 ;  /* 0x0025701a01007387 */ /* 0x008fe80000100a00 */
[----:B------:R0:W-:Y:S04]  /*46180*/  STL.64 [R1+0x2568], R24 ;  /* 0x0025681801007387 */ /* 0x0001e80000100a00 */
[----:B0-----:R-:W2:Y:S04]  /*46190*/  LDL.LU R24, [R1+0x15f0] ;  /* 0x0015f00001187983 */ /* 0x001ea80000300800 */
[----:B------:R-:W2:Y:S04]  /*461a0*/  LDL.LU R25, [R1+0x15f4] ;  /* 0x0015f40001197983 */ /* 0x000ea80000300800 */
[----:B------:R-:W2:Y:S04]  /*461b0*/  LDL.LU R26, [R1+0x15f8] ;  /* 0x0015f800011a7983 */ /* 0x000ea80000300800 */
[----:B------:R-:W2:Y:S04]  /*461c0*/  LDL.LU R27, [R1+0x15fc] ;  /* 0x0015fc00011b7983 */ /* 0x000ea80000300800 */
[----:B------:R-:W-:Y:S04]  /*461d0*/  STL.64 [R1+0xae0], R8 ;  /* 0x000ae00801007387 */ /* 0x000fe80000100a00 */
[----:B------:R-:W-:Y:S04]  /*461e0*/  STL.64 [R1+0xae8], R10 ;  /* 0x000ae80a01007387 */ /* 0x000fe80000100a00 */
[----:B------:R-:W2:Y:S04]  /*461f0*/  LDL.LU.64 R6, [R1+0x2580] ;  /* 0x0025800001067983 */ /* 0x000ea80000300a00 */
[----:B------:R-:W2:Y:S04]  /*46200*/  LDL.LU.64 R4, [R1+0x2578] ;  /* 0x0025780001047983 */ /* 0x000ea80000300a00 */
[----:B------:R-:W3:Y:S01]  /*46210*/  LDL.LU.64 R22, [R1+0x208] ;  /* 0x0002080001167983 */ /* 0x000ee20000300a00 */
[----:B--2---:R-:W-:Y:S03]  /*46220*/  HMMA.16816.F32.BF16 R12, R4, R14, R24 ;  /* 0x0000000e040c723c */ /* 0x004fe60000041818 */
[----:B------:R-:W3:Y:S04]  /*46230*/  LDL.LU.64 R26, [R1+0x2570] ;  /* 0x00257000011a7983 */ /* 0x000ee80000300a00 */
[----:B------:R-:W3:-:S15]  /*46240*/  LDL.LU.64 R24, [R1+0x2568] ;  /* 0x0025680001187983 */ /* 0x000ede0000300a00 */
[----:B------:R-:W-:-:S01]  /*46250*/  NOP ;  /* 0x0000000000007918 */ /* 0x000fc20000000000 */
[----:B------:R-:W-:Y:S04]  /*46260*/  STL.64 [R1+0x430], R12 ;  /* 0x0004300c01007387 */ /* 0x000fe80000100a00 */
[----:B------:R0:W-:Y:S04]  /*46270*/  STL.64 [R1+0x438], R14 ;  /* 0x0004380e01007387 */ /* 0x0001e80000100a00 */
[----:B0-----:R-:W2:Y:S04]  /*46280*/  LDL.LU.64 R14, [R1+0x2560] ;  /* 0x00256000010e7983 */ /* 0x001ea80000300a00 */
[----:B------:R-:W2:Y:S01]  /*46290*/  LDL.LU.64 R12, [R1+0x2558] ;  /* 0x00255800010c7983 */ /* 0x000ea20000300a00 */
[----:B------:R-:W-:Y:S01]  /*462a0*/  IMAD.MOV.U32 R11, RZ, RZ, R17 ;  /* 0x000000ffff0b7224 */ /* 0x000fe200078e0011 */
[----:B---3--:R-:W-:-:S15]  /*462b0*/  HMMA.16816.F32.BF16 R24, R4, R22, R24 ;  /* 0x000000160418723c */ /* 0x008fde0000041818 */
[----:B------:R-:W-:-:S08]  /*462c0*/  NOP ;  /* 0x0000000000007918 */ /* 0x000fd00000000000 */
[----:B------:R-:W-:Y:S04]  /*462d0*/  STL.64 [R1+0x420], R24 ;  /* 0x0004201801007387 */ /* 0x000fe80000100a00 */
[----:B------:R0:W-:Y:S02]  /*462e0*/  STL.64 [R1+0x428], R26 ;  /* 0x0004281a01007387 */ /* 0x0001e40000100a00 */
[----:B0-----:R-:W-:Y:S02]  /*462f0*/  IMAD.MOV.U32 R26, RZ, RZ, R22 ;  /* 0x000000ffff1a7224 */ /* 0x001fe400078e0016 */
[----:B------:R-:W-:Y:S02]  /*46300*/  IMAD.MOV.U32 R22, RZ, RZ, R16 ;  /* 0x000000ffff167224 */ /* 0x000fe400078e0010 */
[----:B--2---:R-:W-:Y:S01]  /*46310*/  HMMA.16816.F32.BF16 R16, R4, R18, R12 ;  /* 0x000000120410723c */ /* 0x004fe2000004180c */
[----:B------:R-:W-:-:S02]  /*46320*/  IMAD.MOV.U32 R27, RZ, RZ, R23 ;  /* 0x000000ffff1b7224 */ /* 0x000fc400078e0017 */
[----:B------:R-:W-:-:S03]  /*46330*/  IMAD.MOV.U32 R23, RZ, RZ, R3 ;  /* 0x000000ffff177224 */ /* 0x000fc600078e0003 */
[----:B------:R-:W-:Y:S04]  /*46340*/  STL [R1+0x23dc], R27 ;  /* 0x0023dc1b01007387 */ /* 0x000fe80000100800 */
[----:B------:R0:W-:Y:S04]  /*46350*/  STL [R1+0x23d8], R26 ;  /* 0x0023d81a01007387 */ /* 0x0001e80000100800 */
[----:B------:R-:W2:Y:S04]  /*46360*/  LDL.LU R24, [R1+0x13d0] ;  /* 0x0013d00001187983 */ /* 0x000ea80000300800 */
[----:B------:R-:W2:Y:S04]  /*46370*/  LDL.LU R25, [R1+0x13d4] ;  /* 0x0013d40001197983 */ /* 0x000ea80000300800 */
[----:B0-----:R-:W2:Y:S04]  /*46380*/  LDL.LU R26, [R1+0x13d8] ;  /* 0x0013d800011a7983 */ /* 0x001ea80000300800 */
[----:B------:R-:W2:Y:S04]  /*46390*/  LDL.LU R27, [R1+0x13dc] ;  /* 0x0013dc00011b7983 */ /* 0x000ea80000300800 */
[----:B------:R0:W-:Y:S04]  /*463a0*/  STL.64 [R1+0x24d0], R22 ;  /* 0x0024d01601007387 */ /* 0x0001e80000100a00 */
[----:B------:R-:W3:Y:S04]  /*463b0*/  LDL.LU R20, [R1+0x13c0] ;  /* 0x0013c00001147983 */ /* 0x000ee80000300800 */
[----:B------:R-:W3:Y:S04]  /*463c0*/  LDL.LU R21, [R1+0x13c4] ;  /* 0x0013c40001157983 */ /* 0x000ee80000300800 */
[----:B0-----:R-:W3:Y:S04]  /*463d0*/  LDL.LU R22, [R1+0x13c8] ;  /* 0x0013c80001167983 */ /* 0x001ee80000300800 */
[----:B------:R-:W3:Y:S04]  /*463e0*/  LDL.LU R23, [R1+0x13cc] ;  /* 0x0013cc0001177983 */ /* 0x000ee80000300800 */
[----:B------:R-:W4:Y:S04]  /*463f0*/  LDL.LU.64 R14, [R1+0x2550] ;  /* 0x00255000010e7983 */ /* 0x000f280000300a00 */
[----:B------:R-:W4:Y:S04]  /*46400*/  LDL.LU.64 R12, [R1+0x2548] ;  /* 0x00254800010c7983 */ /* 0x000f280000300a00 */
[----:B------:R-:W-:Y:S04]  /*46410*/  STL.64 [R1+0x410], R16 ;  /* 0x0004101001007387 */ /* 0x000fe80000100a00 */
[----:B------:R0:W-:Y:S04]  /*46420*/  STL.64 [R1+0x418], R18 ;  /* 0x0004181201007387 */ /* 0x0001e80000100a00 */
[----:B0-----:R-:W2:Y:S01]  /*46430*/  LDL.LU.64 R18, [R1+0x2540] ;  /* 0x0025400001127983 */ /* 0x001ea20000300a00 */
[----:B------:R-:W-:Y:S01]  /*46440*/  IMAD.MOV.U32 R10, RZ, RZ, R28 ;  /* 0x000000ffff0a7224 */ /* 0x000fe200078e001c */
[----:B--2---:R-:W-:-:S15]  /*46450*/  HMMA.16816.F32.BF16 R24, R4, R18, R24 ;  /* 0x000000120418723c */ /* 0x004fde0000041818 */
[----:B------:R-:W-:-:S08]  /*46460*/  NOP ;  /* 0x0000000000007918 */ /* 0x000fd00000000000 */
[----:B------:R-:W-:Y:S04]  /*46470*/  STL.64 [R1+0x400], R24 ;  /* 0x0004001801007387 */ /* 0x000fe80000100a00 */
[----:B------:R0:W-:Y:S02]  /*46480*/  STL.64 [R1+0x408], R26 ;  /* 0x0004081a01007387 */ /* 0x0001e40000100a00 */
[----:B0-----:R-:W-:Y:S02]  /*46490*/  IMAD.MOV.U32 R27, RZ, RZ, R18 ;  /* 0x000000ffff1b7224 */ /* 0x001fe400078e0012 */
[----:B------:R-:W-:Y:S02]  /*464a0*/  IMAD.MOV.U32 R26, RZ, RZ, R19 ;  /* 0x000000ffff1a7224 */ /* 0x000fe400078e0013 */
[----:B------:R-:W4:Y:S01]  /*464b0*/  LDL.LU.64 R18, [R1+0x2538] ;  /* 0x0025380001127983 */ /* 0x000f220000300a00 */
[C---:B---3--:R-:W-:Y:S03]  /*464c0*/  HMMA.16816.F32.BF16 R20, R4.reuse, R10, R20 ;  /* 0x0000000a0414723c */ /* 0x048fe60000041814 */
[----:B------:R-:W0:Y:S04]  /*464d0*/  LDSM.16.MT88.4 R8, [R29+UR6+0x9080] ;  /* 0x009080061d08783b */ /* 0x000e280008004200 */
[----:B------:R-:W-:Y:S04]  /*464e0*/  STL [R1+0x23e4], R26 ;  /* 0x0023e41a01007387 */ /* 0x000fe80000100800 */
[----:B------:R-:W-:Y:S04]  /*464f0*/  STL [R1+0x23e0], R27 ;  /* 0x0023e01b01007387 */ /* 0x000fe80000100800 */
[----:B0-----:R-:W-:Y:S08]  /*46500*/  STL.64 [R1+0x23b8], R10 ;  /* 0x0023b80a01007387 */ /* 0x001ff00000100a00 */
[----:B------:R-:W-:Y:S04]  /*46510*/  STL.64 [R1+0x3f0], R20 ;  /* 0x0003f01401007387 */ /* 0x000fe80000100a00 */
[----:B------:R-:W-:Y:S04]  /*46520*/  STL.64 [R1+0x3f8], R22 ;  /* 0x0003f81601007387 */ /* 0x000fe80000100a00 */
[----:B------:R0:W-:Y:S01]  /*46530*/  STL.64 [R1+0x23b0], R8 ;  /* 0x0023b00801007387 */ /* 0x0001e20000100a00 */
[----:B----4-:R-:W-:Y:S06]  /*46540*/  HMMA.16816.F32.BF16 R12, R4, R18, R12 ;  /* 0x00000012040c723c */ /* 0x010fec000004180c */
[----:B0-----:R-:W-:-:S02]  /*46550*/  IMAD.MOV.U32 R9, RZ, RZ, R18 ;  /* 0x000000ffff097224 */ /* 0x001fc400078e0012 */
[----:B------:R-:W-:-:S15]  /*46560*/  IMAD.MOV.U32 R8, RZ, RZ, R19 ;  /* 0x000000ffff087224 */ /* 0x000fde00078e0013 */
[----:B------:R0:W-:Y:S04]  /*46570*/  STL.64 [R1+0x3e0], R12 ;  /* 0x0003e00c01007387 */ /* 0x0001e80000100a00 */
[----:B------:R1:W-:Y:S04]  /*46580*/  STL.64 [R1+0x3e8], R14 ;  /* 0x0003e80e01007387 */ /* 0x0003e80000100a00 */
[----:B------:R-:W2:Y:S04]  /*46590*/  LDL.LU R16, [R1+0x1530] ;  /* 0x0015300001107983 */ /* 0x000ea80000300800 */
[----:B------:R-:W2:Y:S04]  /*465a0*/  LDL.LU R17, [R1+0x1534] ;  /* 0x0015340001117983 */ /* 0x000ea80000300800 */
[----:B------:R-:W3:Y:S04]  /*465b0*/  LDL.LU R18, [R1+0x1538] ;  /* 0x0015380001127983 */ /* 0x000ee80000300800 */
[----:B------:R-:W3:Y:S04]  /*465c0*/  LDL.LU R19, [R1+0x153c] ;  /* 0x00153c0001137983 */ /* 0x000ee80000300800 */
[----:B------:R-:W4:Y:S04]  /*465d0*/  LDL.LU.64 R22, [R1+0x188] ;  /* 0x0001880001167983 */ /* 0x000f280000300a00 */
[----:B----4-:R-:W-:Y:S04]  /*465e0*/  STL.64 [R1+0x2518], R22 ;  /* 0x0025181601007387 */ /* 0x010fe80000100a00 */
[----:B0-----:R-:W4:Y:S04]  /*465f0*/  LDL.LU R12, [R1+0x1540] ;  /* 0x00154000010c7983 */ /* 0x001f280000300800 */
[----:B------:R-:W4:Y:S04]  /*46600*/  LDL.LU R13, [R1+0x1544] ;  /* 0x00154400010d7983 */ /* 0x000f280000300800 */
[----:B-1----:R-:W2:Y:S04]  /*46610*/  LDL.LU R14, [R1+0x1548] ;  /* 0x00154800010e7983 */ /* 0x002ea80000300800 */
[----:B------:R-:W2:Y:S04]  /*46620*/  LDL.LU R15, [R1+0x154c] ;  /* 0x00154c00010f7983 */ /* 0x000ea80000300800 */
[----:B------:R-:W3:Y:S04]  /*46630*/  LDL.LU R24, [R1+0x1580] ;  /* 0x0015800001187983 */ /* 0x000ee80000300800 */
[----:B------:R-:W3:Y:S04]  /*46640*/  LDL.LU R25, [R1+0x1584] ;  /* 0x0015840001197983 */ /* 0x000ee80000300800 */
[----:B------:R-:W4:Y:S04]  /*46650*/  LDL.LU R26, [R1+0x1588] ;  /* 0x00158800011a7983 */ /* 0x000f280000300800 */
[----:B------:R-:W4:Y:S04]  /*46660*/  LDL.LU R27, [R1+0x158c] ;  /* 0x00158c00011b7983 */ /* 0x000f280000300800 */
[----:B----4-:R0:W-:Y:S04]  /*46670*/  STL.64 [R1+0x2530], R26 ;  /* 0x0025301a01007387 */ /* 0x0101e80000100a00 */
[----:B---3--:R-:W-:Y:S04]  /*46680*/  STL.64 [R1+0x2528], R24 ;  /* 0x0025281801007387 */ /* 0x008fe80000100a00 */
[----:B0-----:R-:W3:Y:S04]  /*46690*/  LDL.LU.64 R26, [R1+0x1b8] ;  /* 0x0001b800011a7983 */ /* 0x001ee80000300a00 */
[----:B------:R-:W4:Y:S04]  /*466a0*/  LDL.LU.64 R22, [R1+0x198] ;  /* 0x0001980001167983 */ /* 0x000f280000300a00 */
[----:B----4-:R0:W-:Y:S04]  /*466b0*/  STL.64 [R1+0x2520], R22 ;  /* 0x0025201601007387 */ /* 0x0101e80000100a00 */
[----:B0-----:R-:W4:Y:S04]  /*466c0*/  LDL.LU.64 R22, [R1+0x1a8] ;  /* 0x0001a80001167983 */ /* 0x001f280000300a00 */
[----:B--2---:R0:W-:Y:S04]  /*466d0*/  STL.64 [R1+0x2500], R14 ;  /* 0x0025000e01007387 */ /* 0x0041e80000100a00 */
[----:B------:R1:W-:Y:S01]  /*466e0*/  STL.64 [R1+0x24f8], R12 ;  /* 0x0024f80c01007387 */ /* 0x0003e20000100a00 */
[----:B0-----:R-:W-:-:S02]  /*466f0*/  IMAD.MOV.U32 R14, RZ, RZ, R2 ;  /* 0x000000ffff0e7224 */ /* 0x001fc400078e0002 */
[----:B------:R-:W-:-:S05]  /*46700*/  IMAD.MOV.U32 R15, RZ, RZ, R0 ;  /* 0x000000ffff0f7224 */ /* 0x000fca00078e0000 */
[----:B------:R0:W-:Y:S04]  /*46710*/  STL.64 [R1+0x2510], R14 ;  /* 0x0025100e01007387 */ /* 0x0001e80000100a00 */
[----:B-1----:R-:W2:Y:S04]  /*46720*/  LDL.LU R12, [R1+0x1560] ;  /* 0x00156000010c7983 */ /* 0x002ea80000300800 */
[----:B------:R-:W2:Y:S04]  /*46730*/  LDL.LU R13, [R1+0x1564] ;  /* 0x00156400010d7983 */ /* 0x000ea80000300800 */
[----:B0-----:R-:W2:Y:S04]  /*46740*/  LDL.LU R14, [R1+0x1568] ;  /* 0x00156800010e7983 */ /* 0x001ea80000300800 */
[----:B------:R-:W2:Y:S04]  /*46750*/  LDL.LU R15, [R1+0x156c] ;  /* 0x00156c00010f7983 */ /* 0x000ea80000300800 */
[----:B------:R0:W-:Y:S04]  /*46760*/  STL.64 [R1+0x24e8], R18 ;  /* 0x0024e81201007387 */ /* 0x0001e80000100a00 */
[----:B------:R1:W-:Y:S04]  /*46770*/  STL.64 [R1+0x24e0], R16 ;  /* 0x0024e01001007387 */ /* 0x0003e80000100a00 */
[----:B0-----:R-:W3:Y:S04]  /*46780*/  LDL.LU.64 R18, [R1+0x168] ;  /* 0x0001680001127983 */ /* 0x001ee80000300a00 */
[----:B---3--:R0:W-:Y:S04]  /*46790*/  STL.64 [R1+0x2508], R18 ;  /* 0x0025081201007387 */ /* 0x0081e80000100a00 */
[----:B-1----:R-:W3:Y:S04]  /*467a0*/  LDL.LU R16, [R1+0x1550] ;  /* 0x0015500001107983 */ /* 0x002ee80000300800 */
[----:B------:R-:W3:Y:S04]  /*467b0*/  LDL.LU R17, [R1+0x1554] ;  /* 0x0015540001117983 */ /* 0x000ee80000300800 */
[----:B0-----:R-:W3:Y:S04]  /*467c0*/  LDL.LU R18, [R1+0x1558] ;  /* 0x0015580001127983 */ /* 0x001ee80000300800 */
[----:B------:R-:W3:Y:S04]  /*467d0*/  LDL.LU R19, [R1+0x155c] ;  /* 0x00155c0001137983 */ /* 0x000ee80000300800 */
[----:B------:R0:W-:Y:S04]  /*467e0*/  STL [R1+0x23ec], R8 ;  /* 0x0023ec0801007387 */ /* 0x0001e80000100800 */
[----:B------:R1:W-:Y:S04]  /*467f0*/  STL [R1+0x23e8], R9 ;  /* 0x0023e80901007387 */ /* 0x0003e80000100800 */
[----:B0-----:R-:W4:Y:S04]  /*46800*/  LDL.LU R8, [R1+0x1590] ;  /* 0x0015900001087983 */ /* 0x001f280000300800 */
[----:B-1----:R-:W4:Y:S04]  /*46810*/  LDL.LU R9, [R1+0x1594] ;  /* 0x0015940001097983 */ /* 0x002f280000300800 */
[----:B------:R-:W4:Y:S04]  /*46820*/  LDL.LU R10, [R1+0x1598] ;  /* 0x00159800010a7983 */ /* 0x000f280000300800 */
[----:B------:R-:W4:Y:S02]  /*46830*/  LDL.LU R11, [R1+0x159c] ;  /* 0x00159c00010b7983 */ /* 0x000f240000300800 */
[----:B----4-:R-:W-:-:S15]  /*46840*/  HMMA.16816.F32.BF16 R8, R4, R26, R8 ;  /* 0x0000001a0408723c */ /* 0x010fde0000041808 */
[----:B------:R-:W-:-:S08]  /*46850*/  NOP ;  /* 0x0000000000007918 */ /* 0x000fd00000000000 */
[----:B------:R-:W-:Y:S04]  /*46860*/  STL.64 [R1+0x3d0], R8 ;  /* 0x0003d00801007387 */ /* 0x000fe80000100a00 */
[----:B------:R0:W-:Y:S02]  /*46870*/  STL.64 [R1+0x3d8], R10 ;  /* 0x0003d80a01007387 */ /* 0x0001e40000100a00 */
[----:B0-----:R-:W-:Y:S02]  /*46880*/  IMAD.MOV.U32 R11, RZ, RZ, R26 ;  /* 0x000000ffff0b7224 */ /* 0x001fe400078e001a */
[----:B------:R-:W-:Y:S02]  /*46890*/  IMAD.MOV.U32 R10, RZ, RZ, R27 ;  /* 0x000000ffff0a7224 */ /* 0x000fe400078e001b */
[----:B------:R-:W4:Y:S04]  /*468a0*/  LDL.LU.64 R26, [R1+0x2530] ;  /* 0x00253000011a7983 */ /* 0x000f280000300a00 */
[----:B------:R-:W4:Y:S04]  /*468b0*/  LDL.LU.64 R24, [R1+0x2528] ;  /* 0x0025280001187983 */ /* 0x000f280000300a00 */
[----:B------:R0:W-:Y:S04]  /*468c0*/  STL [R1+0x23f4], R10 ;  /* 0x0023f40a01007387 */ /* 0x0001e80000100800 */
[----:B------:R1:W-:Y:S04]  /*468d0*/  STL [R1+0x23f0], R11 ;  /* 0x0023f00b01007387 */ /* 0x0003e80000100800 */
[----:B------:R-:W2:Y:S04]  /*468e0*/  LDL.LU R8, [R1+0x1570] ;  /* 0x0015700001087983 */ /* 0x000ea80000300800 */
[----:B------:R-:W2:Y:S04]  /*468f0*/  LDL.LU R9, [R1+0x1574] ;  /* 0x0015740001097983 */ /* 0x000ea80000300800 */
[----:B0-----:R-:W2:Y:S04]  /*46900*/  LDL.LU R10, [R1+0x1578] ;  /* 0x00157800010a7983 */ /* 0x001ea80000300800 */
[----:B-1----:R-:W2:Y:S01]  /*46910*/  LDL.LU R11, [R1+0x157c] ;  /* 0x00157c00010b7983 */ /* 0x002ea20000300800 */
[----:B----4-:R-:W-:-:S15]  /*46920*/  HMMA.16816.F32.BF16 R24, R4, R22, R24 ;  /* 0x000000160418723c */ /* 0x010fde0000041818 */
[----:B------:R-:W-:-:S08]  /*46930*/  NOP ;  /* 0x0000000000007918 */ /* 0x000fd00000000000 */
[----:B------:R-:W-:Y:S04]  /*46940*/  STL.64 [R1+0x3c0], R24 ;  /* 0x0003c01801007387 */ /* 0x000fe80000100a00 */
[----:B------:R0:W-:Y:S02]  /*46950*/  STL.64 [R1+0x3c8], R26 ;  /* 0x0003c81a01007387 */ /* 0x0001e40000100a00 */
[----:B0-----:R-:W-:Y:S02]  /*46960*/  IMAD.MOV.U32 R26, RZ, RZ, R22 ;  /* 0x000000ffff1a7224 */ /* 0x001fe400078e0016 */
[----:B------:R-:W-:Y:S02]  /*46970*/  IMAD.MOV.U32 R27, RZ, RZ, R23 ;  /* 0x000000ffff1b7224 */ /* 0x000fe400078e0017 */
[----:B------:R-:W2:Y:S04]  /*46980*/  LDL.LU.64 R22, [R1+0x2520] ;  /* 0x0025200001167983 */ /* 0x000ea80000300a00 */
[----:B------:R0:W-:Y:S04]  /*46990*/  STL.64 [R1+0x24b0], R26 ;  /* 0x0024b01a01007387 */ /* 0x0001e80000100a00 */
[----:B0-----:R-:W4:Y:S01]  /*469a0*/  LDL.LU.64 R26, [R1+0x148] ;  /* 0x00014800011a7983 */ /* 0x001f220000300a00 */
[----:B--2---:R-:W-:Y:S03]  /*469b0*/  HMMA.16816.F32.BF16 R8, R4, R22, R8 ;  /* 0x000000160408723c */ /* 0x004fe60000041808 */
[----:B----4-:R0:W-:Y:S04]  /*469c0*/  STL.64 [R1+0x24d8], R26 ;  /* 0x0024d81a01007387 */ /* 0x0101e80000100a00 */
[----:B0-----:R-:W2:-:S15]  /*469d0*/  LDL.LU.64 R26, [R1+0x158] ;  /* 0x00015800011a7983 */ /* 0x001e9e0000300a00 */
[----:B------:R-:W-:-:S01]  /*469e0*/  NOP ;  /* 0x0000000000007918 */ /* 0x000fc20000000000 */
[----:B------:R0:W-:Y:S04]  /*469f0*/  STL.64 [R1+0x3b0], R8 ;  /* 0x0003b00801007387 */ /* 0x0001e80000100a00 */
[----:B------:R-:W-:Y:S01]  /*46a00*/  STL.64 [R1+0x3b8], R10 ;  /* 0x0003b80a01007387 */ /* 0x000fe20000100a00 */
[----:B0-----:R-:W-:Y:S02]  /*46a10*/  IMAD.MOV.U32 R8, RZ, RZ, R22 ;  /* 0x000000ffff087224 */ /* 0x001fe400078e0016 */
[----:B------:R-:W-:Y:S02]  /*46a20*/  IMAD.MOV.U32 R9, RZ, RZ, R23 ;  /* 0x000000ffff097224 */ /* 0x000fe400078e0017 */
[----:B------:R-:W4:Y:S02]  /*46a30*/  LDL.LU.64 R22, [R1+0x2518] ;  /* 0x0025180001167983 */ /* 0x000f240000300a00 */
[----:B----4-:R-:W-:-:S15]  /*46a40*/  HMMA.16816.F32.BF16 R12, R4, R22, R12 ;  /* 0x00000016040c723c */ /* 0x010fde000004180c */
[----:B------:R-:W-:-:S08]  /*46a50*/  NOP ;  /* 0x0000000000007918 */ /* 0x000fd00000000000 */
[----:B------:R-:W-:Y:S04]  /*46a60*/  STL.64 [R1+0x3a0], R12 ;  /* 0x0003a00c01007387 */ /* 0x000fe80000100a00 */
[----:B------:R0:W-:Y:S04]  /*46a70*/  STL.64 [R1+0x3a8], R14 ;  /* 0x0003a80e01007387 */ /* 0x0001e80000100a00 */
[----:B0-----:R-:W3:Y:S01]  /*46a80*/  LDL.LU.64 R14, [R1+0x2510] ;  /* 0x00251000010e7983 */ /* 0x001ee20000300a00 */
[----:B------:R-:W-:Y:S02]  /*46a90*/  IMAD.MOV.U32 R10, RZ, RZ, R22 ;  /* 0x000000ffff0a7224 */ /* 0x000fe400078e0016 */
[----:B------:R-:W-:Y:S01]  /*46aa0*/  IMAD.MOV.U32 R11, RZ, RZ, R23 ;  /* 0x000000ffff0b7224 */ /* 0x000fe200078e0017 */
[----:B------:R-:W4:Y:S04]  /*46ab0*/  LDL.LU R20, [R1+0x1510] ;  /* 0x0015100001147983 */ /* 0x000f280000300800 */
[----:B------:R-:W4:Y:S04]  /*46ac0*/  LDL.LU R21, [R1+0x1514] ;  /* 0x0015140001157983 */ /* 0x000f280000300800 */
[----:B------:R-:W4:Y:S04]  /*46ad0*/  LDL.LU R22, [R1+0x1518] ;  /* 0x0015180001167983 */ /* 0x000f280000300800 */
[----:B------:R-:W4:Y:S04]  /*46ae0*/  LDL.LU R23, [R1+0x151c] ;  /* 0x00151c0001177983 */ /* 0x000f280000300800 */
[----:B------:R0:W-:Y:S04]  /*46af0*/  STL.64 [R1+0x2400], R10 ;  /* 0x0024000a01007387 */ /* 0x0001e80000100a00 */
[----:B------:R-:W-:Y:S04]  /*46b00*/  STL.64 [R1+0x23f8], R8 ;  /* 0x0023f80801007387 */ /* 0x000fe80000100a00 */
[----:B0-----:R-:W4:Y:S01]  /*46b10*/  LDL.LU.64 R10, [R1+0x138] ;  /* 0x00013800010a7983 */ /* 0x001f220000300a00 */
[----:B---3--:R-:W-:Y:S03]  /*46b20*/  HMMA.16816.F32.BF16 R12, R4, R14, R16 ;  /* 0x0000000e040c723c */ /* 0x008fe60000041810 */
[----:B------:R-:W3:-:S15]  /*46b30*/  LDL.LU.64 R18, [R1+0x2508] ;  /* 0x0025080001127983 */ /* 0x000ede0000300a00 */
[----:B------:R-:W-:-:S05]  /*46b40*/  NOP ;  /* 0x0000000000007918 */ /* 0x000fca0000000000 */
        /* <DEDUP_REMOVED lines=11> */
[----:B------:R-:W2:Y:S04]  /*46c00*/  LDL.LU.64 R18, [R1+0x24e8] ;  /* 0x0024e80001127983 */ /* 0x000ea80000300a00 */
[----:B------:R-:W2:Y:S04]  /*46c10*/  LDL.LU.64 R16, [R1+0x24e0] ;  /* 0x0024e00001107983 */ /* 0x000ea80000300a00 */
[----:B------:R-:W-:Y:S04]  /*46c20*/  STL [R1+0x2270], R12 ;  /* 0x0022700c01007387 */ /* 0x000fe80000100800 */
[----:B------:R-:W-:Y:S01]  /*46c30*/  STL [R1+0x226c], R13 ;  /* 0x00226c0d01007387 */ /* 0x000fe20000100800 */
[----:B--2---:R-:W-:-:S15]  /*46c40*/  HMMA.16816.F32.BF16 R16, R4, R26, R16 ;  /* 0x0000001a0410723c */ /* 0x004fde0000041810 */
[----:B------:R-:W-:-:S08]  /*46c50*/  NOP ;  /* 0x0000000000007918 */ /* 0x000fd00000000000 */
[----:B------:R0:W-:Y:S04]  /*46c60*/  STL.64 [R1+0x370], R16 ;  /* 0x0003701001007387 */ /* 0x0001e80000100a00 */
[----:B------:R-:W-:Y:S01]  /*46c70*/  STL.64 [R1+0x378], R18 ;  /* 0x0003781201007387 */ /* 0x000fe20000100a00 */
[----:B0-----:R-:W-:Y:S02]  /*46c80*/  IMAD.MOV.U32 R16, RZ, RZ, R27 ;  /* 0x000000ffff107224 */ /* 0x001fe400078e001b */
[----:B------:R-:W-:Y:S02]  /*46c90*/  IMAD.MOV.U32 R17, RZ, RZ, R26 ;  /* 0x000000ffff117224 */ /* 0x000fe400078e001a */
[----:B------:R-:W2:Y:S04]  /*46ca0*/  LDL.LU.64 R26, [R1+0x24d8] ;  /* 0x0024d800011a7983 */ /* 0x000ea80000300a00 */
[----:B------:R0:W-:Y:S04]  /*46cb0*/  STL [R1+0x2278], R16 ;  /* 0x0022781001007387 */ /* 0x0001e80000100800 */
[----:B------:R1:W-:Y:S04]  /*46cc0*/  STL [R1+0x2274], R17 ;  /* 0x0022741101007387 */ /* 0x0003e80000100800 */
[----:B0-----:R-:W2:Y:S04]  /*46cd0*/  LDL.LU R16, [R1+0x1520] ;  /* 0x0015200001107983 */ /* 0x001ea80000300800 */
[----:B-1----:R-:W2:Y:S04]  /*46ce0*/  LDL.LU R17, [R1+0x1524] ;  /* 0x0015240001117983 */ /* 0x002ea80000300800 */
[----:B------:R-:W2:Y:S04]  /*46cf0*/  LDL.LU R18, [R1+0x1528] ;  /* 0x0015280001127983 */ /* 0x000ea80000300800 */
[----:B------:R-:W2:Y:S02]  /*46d00*/  LDL.LU R19, [R1+0x152c] ;  /* 0x00152c0001137983 */ /* 0x000ea40000300800 */
[----:B--2---:R-:W-:-:S15]  /*46d10*/  HMMA.16816.F32.BF16 R16, R4, R26, R16 ;  /* 0x0000001a0410723c */ /* 0x004fde0000041810 */
[----:B------:R-:W-:-:S08]  /*46d20*/  NOP ;  /* 0x0000000000007918 */ /* 0x000fd00000000000 */
[----:B------:R-:W-:Y:S04]  /*46d30*/  STL.64 [R1+0x360], R16 ;  /* 0x0003601001007387 */ /* 0x000fe80000100a00 */
[----:B------:R0:W-:Y:S04]  /*46d40*/  STL.64 [R1+0x368], R18 ;  /* 0x0003681201007387 */ /* 0x0001e80000100a00 */
[----:B------:R-:W2:Y:S04]  /*46d50*/  LDL.LU R24, [R1+0x14e0] ;  /* 0x0014e00001187983 */ /* 0x000ea80000300800 */
[----:B------:R-:W2:Y:S01]  /*46d60*/  LDL.LU R25, [R1+0x14e4] ;  /* 0x0014e40001197983 */ /* 0x000ea20000300800 */
[----:B0-----:R-:W-:-:S02]  /*46d70*/  IMAD.MOV.U32 R19, RZ, RZ, R26 ;  /* 0x000000ffff137224 */ /* 0x001fc400078e001a */
[----:B------:R-:W-:Y:S01]  /*46d80*/  IMAD.MOV.U32 R18, RZ, RZ, R27 ;  /* 0x000000ffff127224 */ /* 0x000fe200078e001b */
[----:B------:R-:W3:Y:S04]  /*46d90*/  LDL.LU R26, [R1+0x14e8] ;  /* 0x0014e800011a7983 */ /* 0x000ee80000300800 */
[----:B------:R-:W3:Y:S01]  /*46da0*/  LDL.LU R27, [R1+0x14ec] ;  /* 0x0014ec00011b7983 */ /* 0x000ee20000300800 */
[----:B----4-:R-:W-:Y:S03]  /*46db0*/  HMMA.16816.F32.BF16 R20, R4, R10, R20 ;  /* 0x0000000a0414723c */ /* 0x010fe60000041814 */
[----:B---3--:R0:W-:Y:S04]  /*46dc0*/  STL.64 [R1+0x24c0], R26 ;  /* 0x0024c01a01007387 */ /* 0x0081e80000100a00 */
[----:B--2---:R1:W-:Y:S04]  /*46dd0*/  STL.64 [R1+0x24b8], R24 ;  /* 0x0024b81801007387 */ /* 0x0043e80000100a00 */
[----:B0-----:R-:W2:Y:S04]  /*46de0*/  LDL.LU.64 R26, [R1+0x118] ;  /* 0x00011800011a7983 */ /* 0x001ea80000300a00 */
[----:B--2---:R0:W-:Y:S04]  /*46df0*/  STL.64 [R1+0x24c8], R26 ;  /* 0x0024c81a01007387 */ /* 0x0041e80000100a00 */
[----:B-1----:R-:W2:Y:S04]  /*46e00*/  LDL.LU R24, [R1+0x1500] ;  /* 0x0015000001187983 */ /* 0x002ea80000300800 */
[----:B------:R-:W2:Y:S04]  /*46e10*/  LDL.LU R25, [R1+0x1504] ;  /* 0x0015040001197983 */ /* 0x000ea80000300800 */
[----:B0-----:R-:W2:Y:S04]  /*46e20*/  LDL.LU R26, [R1+0x1508] ;  /* 0x00150800011a7983 */ /* 0x001ea80000300800 */
[----:B------:R-:W2:Y:S04]  /*46e30*/  LDL.LU R27, [R1+0x150c] ;  /* 0x00150c00011b7983 */ /* 0x000ea80000300800 */
[----:B------:R-:W-:Y:S04]  /*46e40*/  STL [R1+0x2280], R18 ;  /* 0x0022801201007387 */ /* 0x000fe80000100800 */
[----:B------:R0:W-:Y:S04]  /*46e50*/  STL [R1+0x227c], R19 ;  /* 0x00227c1301007387 */ /* 0x0001e80000100800 */
[----:B0-----:R-:W3:Y:S04]  /*46e60*/  LDL.LU.64 R18, [R1+0x108] ;  /* 0x0001080001127983 */ /* 0x001ee80000300a00 */
[----:B------:R0:W-:Y:S04]  /*46e70*/  STL.64 [R1+0x350], R20 ;  /* 0x0003501401007387 */ /* 0x0001e80000100a00 */
[----:B------:R1:W-:Y:S01]  /*46e80*/  STL.64 [R1+0x358], R22 ;  /* 0x0003581601007387 */ /* 0x0003e20000100a00 */
[----:B0-----:R-:W-:-:S03]  /*46e90*/  IMAD.MOV.U32 R21, RZ, RZ, R10 ;  /* 0x000000ffff157224 */ /* 0x001fc600078e000a */
[----:B-1----:R-:W4:Y:S01]  /*46ea0*/  LDL.LU.64 R22, [R1+0x24d0] ;  /* 0x0024d00001167983 */ /* 0x002f220000300a00 */
[----:B------:R-:W-:-:S03]  /*46eb0*/  IMAD.MOV.U32 R20, RZ, RZ, R11 ;  /* 0x000000ffff147224 */ /* 0x000fc600078e000b */
[----:B------:R-:W2:Y:S04]  /*46ec0*/  LDL.LU.64 R10, [R1+0xe8] ;  /* 0x0000e800010a7983 */ /* 0x000ea80000300a00 */
[----:B--2---:R0:W-:Y:S04]  /*46ed0*/  STL.64 [R1+0x2498], R10 ;  /* 0x0024980a01007387 */ /* 0x0041e80000100a00 */
[----:B0-----:R-:W2:Y:S04]  /*46ee0*/  LDL.LU.64 R10, [R1+0xf8] ;  /* 0x0000f800010a7983 */ /* 0x001ea80000300a00 */
[----:B------:R0:W-:Y:S04]  /*46ef0*/  STL [R1+0x2288], R20 ;  /* 0x0022881401007387 */ /* 0x0001e80000100800 */
[----:B------:R1:W-:Y:S04]  /*46f00*/  STL [R1+0x2284], R21 ;  /* 0x0022841501007387 */ /* 0x0003e80000100800 */
[----:B----4-:R4:W-:Y:S04]  /*46f10*/  STL.64 [R1+0x2480], R22 ;  /* 0x0024801601007387 */ /* 0x0109e80000100a00 */
[----:B0-----:R-:W3:Y:S04]  /*46f20*/  LDL.LU R20, [R1+0x14c0] ;  /* 0x0014c00001147983 */ /* 0x001ee80000300800 */
[----:B-1----:R-:W3:Y:S04]  /*46f30*/  LDL.LU R21, [R1+0x14c4] ;  /* 0x0014c40001157983 */ /* 0x002ee80000300800 */
[----:B----4-:R-:W4:Y:S04]  /*46f40*/  LDL.LU R22, [R1+0x14c8] ;  /* 0x0014c80001167983 */ /* 0x010f280000300800 */
        /* <DEDUP_REMOVED lines=10> */
[----:B0-----:R-:W3:Y:S04]  /*46ff0*/  LDL.LU.64 R26, [R1+0x24c8] ;  /* 0x0024c800011a7983 */ /* 0x001ee80000300a00 */
[----:B------:R0:W-:Y:S04]  /*47000*/  STL.64 [R1+0x21f0], R14 ;  /* 0x0021f00e01007387 */ /* 0x0001e80000100a00 */
[----:B------:R-:W3:Y:S04]  /*47010*/  LDL.LU R12, [R1+0x14f0] ;  /* 0x0014f000010c7983 */ /* 0x000ee80000300800 */
[----:B------:R-:W3:Y:S04]  /*47020*/  LDL.LU R13, [R1+0x14f4] ;  /* 0x0014f400010d7983 */ /* 0x000ee80000300800 */
[----:B0-----:R-:W3:Y:S04]  /*47030*/  LDL.LU R14, [R1+0x14f8] ;  /* 0x0014f800010e7983 */ /* 0x001ee80000300800 */
[----:B------:R-:W3:Y:S02]  /*47040*/  LDL.LU R15, [R1+0x14fc] ;  /* 0x0014fc00010f7983 */ /* 0x000ee40000300800 */
[----:B---3--:R-:W-:-:S15]  /*47050*/  HMMA.16816.F32.BF16 R12, R4, R26, R12 ;  /* 0x0000001a040c723c */ /* 0x008fde000004180c */
[----:B------:R-:W-:-:S08]  /*47060*/  NOP ;  /* 0x0000000000007918 */ /* 0x000fd00000000000 */
[----:B------:R-:W-:Y:S04]  /*47070*/  STL.64 [R1+0x330], R12 ;  /* 0x0003300c01007387 */ /* 0x000fe80000100a00 */
[----:B------:R0:W-:Y:S02]  /*47080*/  STL.64 [R1+0x338], R14 ;  /* 0x0003380e01007387 */ /* 0x0001e40000100a00 */
[----:B0-----:R-:W-:Y:S02]  /*47090*/  IMAD.MOV.U32 R15, RZ, RZ, R26 ;  /* 0x000000ffff0f7224 */ /* 0x001fe400078e001a */
[----:B------:R-:W-:Y:S02]  /*470a0*/  IMAD.MOV.U32 R14, RZ, RZ, R27 ;  /* 0x000000ffff0e7224 */ /* 0x000fe400078e001b */
[----:B------:R-:W3:Y:S04]  /*470b0*/  LDL.LU.64 R26, [R1+0x24c0] ;  /* 0x0024c000011a7983 */ /* 0x000ee80000300a00 */
[----:B------:R-:W3:Y:S04]  /*470c0*/  LDL.LU.64 R24, [R1+0x24b8] ;  /* 0x0024b80001187983 */ /* 0x000ee80000300a00 */
[----:B------:R0:W-:Y:S04]  /*470d0*/  STL [R1+0x2290], R14 ;  /* 0x0022900e01007387 */ /* 0x0001e80000100800 */
[----:B------:R1:W-:Y:S04]  /*470e0*/  STL [R1+0x228c], R15 ;  /* 0x00228c0f01007387 */ /* 0x0003e80000100800 */
[----:B------:R-:W4:Y:S04]  /*470f0*/  LDL.LU R12, [R1+0x14b0] ;  /* 0x0014b000010c7983 */ /* 0x000f280000300800 */
[----:B------:R-:W4:Y:S04]  /*47100*/  LDL.LU R13, [R1+0x14b4] ;  /* 0x0014b400010d7983 */ /* 0x000f280000300800 */
[----:B0-----:R-:W4:Y:S04]  /*47110*/  LDL.LU R14, [R1+0x14b8] ;  /* 0x0014b800010e7983 */ /* 0x001f280000300800 */
[----:B-1----:R-:W4:Y:S01]  /*47120*/  LDL.LU R15, [R1+0x14bc] ;  /* 0x0014bc00010f7983 */ /* 0x002f220000300800 */
[----:B---3--:R-:W-:-:S15]  /*47130*/  HMMA.16816.F32.BF16 R24, R4, R18, R24 ;  /* 0x000000120418723c */ /* 0x008fde0000041818 */
[----:B------:R-:W-:-:S08]  /*47140*/  NOP ;  /* 0x0000000000007918 */ /* 0x000fd00000000000 */
[----:B------:R-:W-:Y:S04]  /*47150*/  STL.64 [R1+0x320], R24 ;  /* 0x0003201801007387 */ /* 0x000fe80000100a00 */
[----:B------:R0:W-:Y:S04]  /*47160*/  STL.64 [R1+0x328], R26 ;  /* 0x0003281a01007387 */ /* 0x0001e80000100a00 */
[----:B0-----:R-:W3:Y:S01]  /*47170*/  LDL.LU.64 R26, [R1+0x24b0] ;  /* 0x0024b000011a7983 */ /* 0x001ee20000300a00 */
[----:B--2---:R-:W-:Y:S01]  /*47180*/  HMMA.16816.F32.BF16 R20, R4, R10, R20 ;  /* 0x0000000a0414723c */ /* 0x004fe20000041814 */
[----:B------:R-:W-:-:S02]  /*47190*/  IMAD.MOV.U32 R24, RZ, RZ, R19 ;  /* 0x000000ffff187224 */ /* 0x000fc400078e0013 */
[----:B------:R-:W-:Y:S01]  /*471a0*/  IMAD.MOV.U32 R25, RZ, RZ, R18 ;  /* 0x000000ffff197224 */ /* 0x000fe200078e0012 */
[----:B------:R-:W2:Y:S04]  /*471b0*/  LDL.LU R16, [R1+0x14a0] ;  /* 0x0014a00001107983 */ /* 0x000ea80000300800 */
[----:B------:R-:W2:Y:S04]  /*471c0*/  LDL.LU R17, [R1+0x14a4] ;  /* 0x0014a40001117983 */ /* 0x000ea80000300800 */
[----:B------:R-:W2:Y:S04]  /*471d0*/  LDL.LU R18, [R1+0x14a8] ;  /* 0x0014a80001127983 */ /* 0x000ea80000300800 */
[----:B------:R-:W2:Y:S04]  /*471e0*/  LDL.LU R19, [R1+0x14ac] ;  /* 0x0014ac0001137983 */ /* 0x000ea80000300800 */
[----:B------:R-:W-:Y:S04]  /*471f0*/  STL [R1+0x2298], R24 ;  /* 0x0022981801007387 */ /* 0x000fe80000100800 */
[----:B------:R-:W-:Y:S01]  /*47200*/  STL [R1+0x2294], R25 ;  /* 0x0022941901007387 */ /* 0x000fe20000100800 */
[----:B------:R-:W-:-:S02]  /*47210*/  IMAD.MOV.U32 R29, RZ, RZ, R10 ;  /* 0x000000ffff1d7224 */ /* 0x000fc400078e000a */
[----:B------:R-:W-:Y:S01]  /*47220*/  IMAD.MOV.U32 R28, RZ, RZ, R11 ;  /* 0x000000ffff1c7224 */ /* 0x000fe200078e000b */
[----:B---3--:R0:W-:Y:S04]  /*47230*/  STL.64 [R1+0x2450], R26 ;  /* 0x0024501a01007387 */ /* 0x0081e80000100a00 */
[----:B0-----:R-:W3:Y:S04]  /*47240*/  LDL.LU.64 R26, [R1+0xc8] ;  /* 0x0000c800011a7983 */ /* 0x001ee80000300a00 */
[----:B------:R-:W-:Y:S04]  /*47250*/  STL.64 [R1+0x310], R20 ;  /* 0x0003101401007387 */ /* 0x000fe80000100a00 */
[----:B------:R0:W-:Y:S04]  /*47260*/  STL.64 [R1+0x318], R22 ;  /* 0x0003181601007387 */ /* 0x0001e80000100a00 */
[----:B0-----:R-:W4:Y:S04]  /*47270*/  LDL.LU.64 R22, [R1+0x24a8] ;  /* 0x0024a80001167983 */ /* 0x001f280000300a00 */
[----:B------:R-:W4:Y:S04]  /*47280*/  LDL.LU.64 R20, [R1+0x24a0] ;  /* 0x0024a00001147983 */ /* 0x000f280000300a00 */
[----:B------:R-:W4:Y:S04]  /*47290*/  LDL.LU.64 R10, [R1+0x2498] ;  /* 0x00249800010a7983 */ /* 0x000f280000300a00 */
[----:B------:R-:W-:Y:S04]  /*472a0*/  STL [R1+0x22a0], R28 ;  /* 0x0022a01c01007387 */ /* 0x000fe80000100800 */
[----:B------:R-:W-:Y:S01]  /*472b0*/  STL [R1+0x229c], R29 ;  /* 0x00229c1d01007387 */ /* 0x000fe20000100800 */
[----:B----4-:R-:W-:-:S15]  /*472c0*/  HMMA.16816.F32.BF16 R20, R4, R10, R20 ;  /* 0x0000000a0414723c */ /* 0x010fde0000041814 */
[----:B------:R-:W-:-:S08]  /*472d0*/  NOP ;  /* 0x0000000000007918 */ /* 0x000fd00000000000 */
[----:B------:R0:W-:Y:S04]  /*472e0*/  STL.64 [R1+0x300], R20 ;  /* 0x0003001401007387 */ /* 0x0001e80000100a00 */
[----:B------:R1:W-:Y:S04]  /*472f0*/  STL.64 [R1+0x308], R22 ;  /* 0x0003081601007387 */ /* 0x0003e80000100a00 */
[----:B0-----:R-:W4:Y:S04]  /*47300*/  LDL.LU R20, [R1+0x1480] ;  /* 0x0014800001147983 */ /* 0x001f280000300800 */
[----:B------:R-:W4:Y:S04]  /*47310*/  LDL.LU R21, [R1+0x1484] ;  /* 0x0014840001157983 */ /* 0x000f280000300800 */
[----:B-1----:R-:W2:Y:S04]  /*47320*/  LDL.LU R22, [R1+0x1488] ;  /* 0x0014880001167983 */ /* 0x002ea80000300800 */
[----:B------:R-:W2:Y:S01]  /*47330*/  LDL.LU R23, [R1+0x148c] ;  /* 0x00148c0001177983 */ /* 0x000ea20000300800 */
[----:B------:R-:W-:-:S02]  /*47340*/  IMAD.MOV.U32 R2, RZ, RZ, R10 ;  /* 0x000000ffff027224 */ /* 0x000fc400078e000a */
[----:B------:R-:W-:Y:S01]  /*47350*/  IMAD.MOV.U32 R3, RZ, RZ, R11 ;  /* 0x000000ffff037224 */ /* 0x000fe200078e000b */
[----:B--2---:R0:W-:Y:S04]  /*47360*/  STL.64 [R1+0x2490], R22 ;  /* 0x0024901601007387 */ /* 0x0041e80000100a00 */
[----:B----4-:R-:W-:Y:S04]  /*47370*/  STL.64 [R1+0x2488], R20 ;  /* 0x0024881401007387 */ /* 0x010fe80000100a00 */
[----:B0-----:R-:W2:Y:S04]  /*47380*/  LDL.LU.64 R22, [R1+0xb8] ;  /* 0x0000b80001167983 */ /* 0x001ea80000300a00 */
[----:B------:R-:W4:Y:S04]  /*47390*/  LDL.LU.64 R10, [R1+0x58] ;  /* 0x00005800010a7983 */ /* 0x000f280000300a00 */
[----:B----4-:R0:W-:Y:S04]  /*473a0*/  STL.64 [R1+0x2418], R10 ;  /* 0x0024180a01007387 */ /* 0x0101e80000100a00 */
[----:B0-----:R-:W4:Y:S04]  /*473b0*/  LDL.LU.64 R10, [R1+0xd8] ;  /* 0x0000d800010a7983 */ /* 0x001f280000300a00 */
[----:B------:R-:W-:Y:S04]  /*473c0*/  STL [R1+0x22a8], R3 ;  /* 0x0022a80301007387 */ /* 0x000fe80000100800 */
[----:B------:R-:W-:Y:S01]  /*473d0*/  STL [R1+0x22a4], R2 ;  /* 0x0022a40201007387 */ /* 0x000fe20000100800 */
[----:B----4-:R-:W-:Y:S06]  /*473e0*/  HMMA.16816.F32.BF16 R12, R4, R10, R12 ;  /* 0x0000000a040c723c */ /* 0x010fec000004180c */
[----:B------:R-:W-:-:S15]  /*473f0*/  IMAD.MOV.U32 R0, RZ, RZ, R11 ;  /* 0x000000ffff007224 */ /* 0x000fde00078e000b */
[----:B------:R-:W-:-:S02]  /*47400*/  NOP ;  /* 0x0000000000007918 */ /* 0x000fc40000000000 */
[----:B------:R0:W-:Y:S04]  /*47410*/  STL.64 [R1+0x2f0], R12 ;  /* 0x0002f00c01007387 */ /* 0x0001e80000100a00 */
[----:B------:R-:W-:Y:S01]  /*47420*/  STL.64 [R1+0x2f8], R14 ;  /* 0x0002f80e01007387 */ /* 0x000fe20000100a00 */
[----:B0-----:R-:W-:-:S03]  /*47430*/  IMAD.MOV.U32 R13, RZ, RZ, R10 ;  /* 0x000000ffff0d7224 */ /* 0x001fc600078e000a */
[----:B------:R-:W4:Y:S04]  /*47440*/  LDL.LU.64 R10, [R1+0x68] ;  /* 0x00006800010a7983 */ /* 0x000f280000300a00 */
[----:B----4-:R0:W-:Y:S04]  /*47450*/  STL.64 [R1+0x2430], R10 ;  /* 0x0024300a01007387 */ /* 0x0101e80000100a00 */
[----:B0-----:R-:W4:Y:S01]  /*47460*/  LDL.LU.64 R10, [R1+0x78] ;  /* 0x00007800010a7983 */ /* 0x001f220000300a00 */
[----:B---3--:R-:W-:-:S03]  /*47470*/  IMAD.MOV.U32 R12, RZ, RZ, R27 ;  /* 0x000000ffff0c7224 */ /* 0x008fc600078e001b */
[----:B----4-:R0:W-:Y:S02]  /*47480*/  STL.64 [R1+0x2448], R10 ;  /* 0x0024480a01007387 */ /* 0x0101e40000100a00 */
[----:B0-----:R-:W-:Y:S02]  /*47490*/  HMMA.16816.F32.BF16 R8, R4, R26, R16 ;  /* 0x0000001a0408723c */ /* 0x001fe40000041810 */
[----:B------:R-:W-:Y:S04]  /*474a0*/  STL [R1+0x22b0], R0 ;  /* 0x0022b00001007387 */ /* 0x000fe80000100800 */
[----:B------:R-:W-:-:S15]  /*474b0*/  STL [R1+0x22ac], R13 ;  /* 0x0022ac0d01007387 */ /* 0x000fde0000100800 */
[----:B------:R-:W-:-:S02]  /*474c0*/  NOP ;  /* 0x0000000000007918 */ /* 0x000fc40000000000 */
[----:B------:R-:W-:Y:S04]  /*474d0*/  STL.64 [R1+0x2e0], R8 ;  /* 0x0002e00801007387 */ /* 0x000fe80000100a00 */
[----:B------:R-:W-:Y:S04]  /*474e0*/  STL.64 [R1+0x2e8], R10 ;  /* 0x0002e80a01007387 */ /* 0x000fe80000100a00 */
[----:B------:R0:W-:Y:S04]  /*474f0*/  STL [R1+0x2468], R12 ;  /* 0x0024680c01007387 */ /* 0x0001e80000100800 */
[----:B0-----:R-:W3:Y:S04]  /*47500*/  LDL.LU R12, [R1+0x1470] ;  /* 0x00147000010c7983 */ /* 0x001ee80000300800 */
[----:B------:R-:W3:Y:S04]  /*47510*/  LDL.LU R13, [R1+0x1474] ;  /* 0x00147400010d7983 */ /* 0x000ee80000300800 */
[----:B------:R-:W4:Y:S04]  /*47520*/  LDL.LU R14, [R1+0x1478] ;  /* 0x00147800010e7983 */ /* 0x000f280000300800 */
[----:B------:R-:W4:Y:S01]  /*47530*/  LDL.LU R15, [R1+0x147c] ;  /* 0x00147c00010f7983 */ /* 0x000f220000300800 */
[----:B------:R-:W-:-:S03]  /*47540*/  IMAD.MOV.U32 R17, RZ, RZ, R26 ;  /* 0x000000ffff117224 */ /* 0x000fc600078e001a */
[----:B----4-:R0:W-:Y:S04]  /*47550*/  STL.64 [R1+0x2478], R14 ;  /* 0x0024780e01007387 */ /* 0x0101e80000100a00 */
[----:B---3--:R-:W-:Y:S04]  /*47560*/  STL.64 [R1+0x2470], R12 ;  /* 0x0024700c01007387 */ /* 0x008fe80000100a00 */
[----:B0-----:R-:W3:Y:S04]  /*47570*/  LDL.LU.64 R14, [R1+0xa8] ;  /* 0x0000a800010e7983 */ /* 0x001ee80000300a00 */
[----:B------:R-:W4:Y:S04]  /*47580*/  LDL.LU R24, [R1+0x1460] ;  /* 0x0014600001187983 */ /* 0x000f280000300800 */
[----:B------:R-:W4:Y:S04]  /*47590*/  LDL.LU R25, [R1+0x1464] ;  /* 0x0014640001197983 */ /* 0x000f280000300800 */
[----:B------:R-:W2:Y:S04]  /*475a0*/  LDL.LU R26, [R1+0x1468] ;  /* 0x00146800011a7983 */ /* 0x000ea80000300800 */
[----:B------:R-:W2:Y:S04]  /*475b0*/  LDL.LU R27, [R1+0x146c] ;  /* 0x00146c00011b7983 */ /* 0x000ea80000300800 */
[----:B--2---:R0:W-:Y:S04]  /*475c0*/  STL.64 [R1+0x2460], R26 ;  /* 0x0024601a01007387 */ /* 0x0041e80000100a00 */
[----:B----4-:R-:W-:Y:S04]  /*475d0*/  STL.64 [R1+0x2458], R24 ;  /* 0x0024581801007387 */ /* 0x010fe80000100a00 */
[----:B0-----:R-:W2:Y:S04]  /*475e0*/  LDL.LU.64 R26, [R1+0x98] ;  /* 0x00009800011a7983 */ /* 0x001ea80000300a00 */
[----:B------:R-:W4:Y:S04]  /*475f0*/  LDL.LU.64 R10, [R1+0x88] ;  /* 0x00008800010a7983 */ /* 0x000f280000300a00 */
[----:B------:R0:W-:Y:S04]  /*47600*/  STL [R1+0x22b4], R17 ;  /* 0x0022b41101007387 */ /* 0x0001e80000100800 */
[----:B------:R-:W3:Y:S04]  /*47610*/  LDL.LU R16, [R1+0x1490] ;  /* 0x0014900001107983 */ /* 0x000ee80000300800 */
[----:B0-----:R-:W3:Y:S04]  /*47620*/  LDL.LU R17, [R1+0x1494] ;  /* 0x0014940001117983 */ /* 0x001ee80000300800 */
[----:B------:R-:W3:Y:S04]  /*47630*/  LDL.LU R18, [R1+0x1498] ;  /* 0x0014980001127983 */ /* 0x000ee80000300800 */
[----:B------:R-:W3:Y:S02]  /*47640*/  LDL.LU R19, [R1+0x149c] ;  /* 0x00149c0001137983 */ /* 0x000ee40000300800 */
[----:B---3--:R-:W-:-:S15]  /*47650*/  HMMA.16816.F32.BF16 R16, R4, R22, R16 ;  /* 0x000000160410723c */ /* 0x008fde0000041810 */
[----:B------:R-:W-:-:S08]  /*47660*/  NOP ;  /* 0x0000000000007918 */ /* 0x000fd00000000000 */
[----:B------:R0:W-:Y:S04]  /*47670*/  STL.64 [R1+0x2d0], R16 ;  /* 0x0002d01001007387 */ /* 0x0001e80000100a00 */
[----:B------:R1:W-:Y:S01]  /*47680*/  STL.64 [R1+0x2d8], R18 ;  /* 0x0002d81201007387 */ /* 0x0003e20000100a00 */
[----:B0-----:R-:W-:Y:S02]  /*47690*/  IMAD.MOV.U32 R16, RZ, RZ, R23 ;  /* 0x000000ffff107224 */ /* 0x001fe400078e0017 */
[----:B-1----:R-:W-:Y:S02]  /*476a0*/  IMAD.MOV.U32 R19, RZ, RZ, R22 ;  /* 0x000000ffff137224 */ /* 0x002fe400078e0016 */
[----:B------:R-:W3:Y:S04]  /*476b0*/  LDL.LU.64 R22, [R1+0x2490] ;  /* 0x0024900001167983 */ /* 0x000ee80000300a00 */
[----:B------:R-:W3:Y:S01]  /*476c0*/  LDL.LU.64 R20, [R1+0x2488] ;  /* 0x0024880001147983 */ /* 0x000ee20000300a00 */
[----:B------:R-:W-:Y:S01]  /*476d0*/  IMAD.MOV.U32 R18, RZ, RZ, R15 ;  /* 0x000000ffff127224 */ /* 0x000fe200078e000f */
[----:B---3--:R-:W-:-:S15]  /*476e0*/  HMMA.16816.F32.BF16 R20, R4, R14, R20 ;  /* 0x0000000e0414723c */ /* 0x008fde0000041814 */
[----:B------:R-:W-:-:S08]  /*476f0*/  NOP ;  /* 0x0000000000007918 */ /* 0x000fd00000000000 */
[----:B------:R0:W-:Y:S04]  /*47700*/  STL.64 [R1+0x2c0], R20 ;  /* 0x0002c01401007387 */ /* 0x0001e80000100a00 */
[----:B------:R1:W-:Y:S01]  /*47710*/  STL.64 [R1+0x2c8], R22 ;  /* 0x0002c81601007387 */ /* 0x0003e20000100a00 */
[----:B0-----:R-:W-:-:S03]  /*47720*/  IMAD.MOV.U32 R21, RZ, RZ, R14 ;  /* 0x000000ffff157224 */ /* 0x001fc600078e000e */
[----:B-1----:R-:W3:Y:S04]  /*47730*/  LDL.LU.64 R22, [R1+0x2480] ;  /* 0x0024800001167983 */ /* 0x002ee80000300a00 */
[----:B------:R-:W2:Y:S04]  /*47740*/  LDL.LU.64 R14, [R1+0x2478] ;  /* 0x00247800010e7983 */ /* 0x000ea80000300a00 */
[----:B------:R-:W2:Y:S04]  /*47750*/  LDL.LU.64 R12, [R1+0x2470] ;  /* 0x00247000010c7983 */ /* 0x000ea80000300a00 */
[----:B------:R-:W-:Y:S04]  /*47760*/  STL.64 [R1+0x2410], R18 ;  /* 0x0024101201007387 */ /* 0x000fe80000100a00 */
[----:B------:R0:W-:Y:S04]  /*47770*/  STL [R1+0x2408], R16 ;  /* 0x0024081001007387 */ /* 0x0001e80000100800 */
[----:B0-----:R-:W4:Y:S04]  /*47780*/  LDL.LU R16, [R1+0x1430] ;  /* 0x0014300001107983 */ /* 0x001f280000300800 */
[----:B------:R-:W4:Y:S04]  /*47790*/  LDL.LU R17, [R1+0x1434] ;  /* 0x0014340001117983 */ /* 0x000f280000300800 */
[----:B------:R-:W3:Y:S04]  /*477a0*/  LDL.LU R18, [R1+0x1438] ;  /* 0x0014380001127983 */ /* 0x000ee80000300800 */
[----:B------:R-:W3:Y:S04]  /*477b0*/  LDL.LU R19, [R1+0x143c] ;  /* 0x00143c0001137983 */ /* 0x000ee80000300800 */
[----:B---3--:R-:W-:Y:S04]  /*477c0*/  STL.64 [R1+0x2428], R18 ;  /* 0x0024281201007387 */ /* 0x008fe80000100a00 */
[----:B----4-:R0:W-:Y:S04]  /*477d0*/  STL.64 [R1+0x2420], R16 ;  /* 0x0024201001007387 */ /* 0x0101e80000100a00 */
[----:B0-----:R-:W3:Y:S04]  /*477e0*/  LDL.LU R16, [R1+0x1440] ;  /* 0x0014400001107983 */ /* 0x001ee80000300800 */
[----:B------:R-:W3:Y:S04]  /*477f0*/  LDL.LU R17, [R1+0x1444] ;  /* 0x0014440001117983 */ /* 0x000ee80000300800 */
[----:B------:R-:W4:Y:S04]  /*47800*/  LDL.LU R18, [R1+0x1448] ;  /* 0x0014480001127983 */ /* 0x000f280000300800 */
[----:B------:R-:W4:Y:S01]  /*47810*/  LDL.LU R19, [R1+0x144c] ;  /* 0x00144c0001137983 */ /* 0x000f220000300800 */
[----:B--2---:R-:W-:Y:S06]  /*47820*/  HMMA.16816.F32.BF16 R12, R4, R26, R12 ;  /* 0x0000001a040c723c */ /* 0x004fec000004180c */
[----:B------:R-:W-:Y:S01]  /*47830*/  IMAD.MOV.U32 R20, RZ, RZ, R27 ;  /* 0x000000ffff147224 */ /* 0x000fe200078e001b */
[----:B----4-:R-:W-:Y:S04]  /*47840*/  STL.64 [R1+0x2440], R18 ;  /* 0x0024401201007387 */ /* 0x010fe80000100a00 */
[----:B---3--:R0:W-:Y:S04]  /*47850*/  STL.64 [R1+0x2438], R16 ;  /* 0x0024381001007387 */ /* 0x0081e80000100a00 */
[----:B0-----:R-:W2:Y:S04]  /*47860*/  LDL.LU R16, [R1+0x1450] ;  /* 0x0014500001107983 */ /* 0x001ea80000300800 */
[----:B------:R-:W2:Y:S04]  /*47870*/  LDL.LU R17, [R1+0x1454] ;  /* 0x0014540001117983 */ /* 0x000ea80000300800 */
[----:B------:R-:W2:Y:S04]  /*47880*/  LDL.LU R18, [R1+0x1458] ;  /* 0x0014580001127983 */ /* 0x000ea80000300800 */
[----:B------:R-:W2:Y:S04]  /*47890*/  LDL.LU R19, [R1+0x145c] ;  /* 0x00145c0001137983 */ /* 0x000ea80000300800 */
[----:B------:R0:W-:Y:S04]  /*478a0*/  STL.64 [R1+0x2b0], R12 ;  /* 0x0002b00c01007387 */ /* 0x0001e80000100a00 */
[----:B------:R1:W-:Y:S04]  /*478b0*/  STL.64 [R1+0x2b8], R14 ;  /* 0x0002b80e01007387 */ /* 0x0003e80000100a00 */
[----:B0-----:R-:W3:Y:S01]  /*478c0*/  LDL.LU R12, [R1+0x2468] ;  /* 0x00246800010c7983 */ /* 0x001ee20000300800 */
[----:B-1----:R-:W-:-:S03]  /*478d0*/  IMAD.MOV.U32 R15, RZ, RZ, R26 ;  /* 0x000000ffff0f7224 */ /* 0x002fc600078e001a */
[----:B------:R-:W4:Y:S04]  /*478e0*/  LDL.LU.64 R26, [R1+0x2460] ;  /* 0x00246000011a7983 */ /* 0x000f280000300a00 */
[----:B------:R-:W4:Y:S04]  /*478f0*/  LDL.LU.64 R24, [R1+0x2458] ;  /* 0x0024580001187983 */ /* 0x000f280000300a00 */
[----:B------:R0:W-:Y:S04]  /*47900*/  STL.64 [R1+0x23c8], R22 ;  /* 0x0023c81601007387 */ /* 0x0001e80000100a00 */
[----:B------:R-:W-:Y:S01]  /*47910*/  STL.64 [R1+0x23c0], R20 ;  /* 0x0023c01401007387 */ /* 0x000fe20000100a00 */
[----:B------:R-:W-:-:S03]  /*47920*/  IMAD.MOV.U32 R14, RZ, RZ, R11 ;  /* 0x000000ffff0e7224 */ /* 0x000fc600078e000b */
[----:B0-----:R-:W3:Y:S01]  /*47930*/  LDL.LU.64 R22, [R1+0x48] ;  /* 0x0000480001167983 */ /* 0x001ee20000300a00 */
[----:B----4-:R-:W-:-:S15]  /*47940*/  HMMA.16816.F32.BF16 R24, R4, R10, R24 ;  /* 0x0000000a0418723c */ /* 0x010fde0000041818 */
[----:B------:R-:W-:-:S08]  /*47950*/  NOP ;  /* 0x0000000000007918 */ /* 0x000fd00000000000 */
[----:B------:R0:W-:Y:S04]  /*47960*/  STL.64 [R1+0x2a0], R24 ;  /* 0x0002a01801007387 */ /* 0x0001e80000100a00 */
[----:B------:R1:W-:Y:S01]  /*47970*/  STL.64 [R1+0x2a8], R26 ;  /* 0x0002a81a01007387 */ /* 0x0003e20000100a00 */
[----:B0-----:R-:W-:-:S03]  /*47980*/  IMAD.MOV.U32 R25, RZ, RZ, R10 ;  /* 0x000000ffff197224 */ /* 0x001fc600078e000a */
[----:B-1----:R-:W4:Y:S04]  /*47990*/  LDL.LU.64 R26, [R1+0x2450] ;  /* 0x00245000011a7983 */ /* 0x002f280000300a00 */
[----:B------:R-:W2:Y:S02]  /*479a0*/  LDL.LU.64 R10, [R1+0x2448] ;  /* 0x00244800010a7983 */ /* 0x000ea40000300a00 */
        /* <DEDUP_REMOVED lines=22> */
[----:B------:R-:W2:Y:S04]  /*47b10*/  LDL.LU R16, [R1+0x2408] ;  /* 0x0024080001107983 */ /* 0x000ea80000300800 */
[----:B------:R-:W4:Y:S04]  /*47b20*/  LDL.LU.64 R10, [R1+0x2400] ;  /* 0x00240000010a7983 */ /* 0x000f280000300a00 */
[----:B------:R-:W2:Y:S04]  /*47b30*/  LDL.LU.64 R8, [R1+0x23f8] ;  /* 0x0023f80001087983 */ /* 0x000ea80000300a00 */
[----:B------:R-:W-:Y:S04]  /*47b40*/  STL.64 [R1+0x22c0], R14 ;  /* 0x0022c00e01007387 */ /* 0x000fe80000100a00 */
[----:B---3--:R0:W-:Y:S04]  /*47b50*/  STL.64 [R1+0x22b8], R12 ;  /* 0x0022b80c01007387 */ /* 0x0081e80000100a00 */
[----:B0-----:R-:W3:Y:S04]  /*47b60*/  LDL.LU R12, [R1+0xc30] ;  /* 0x000c3000010c7983 */ /* 0x001ee80000300800 */
[----:B------:R-:W3:Y:S04]  /*47b70*/  LDL.LU R13, [R1+0xc34] ;  /* 0x000c3400010d7983 */ /* 0x000ee80000300800 */
[----:B------:R-:W4:Y:S04]  /*47b80*/  LDL.LU R14, [R1+0xc38] ;  /* 0x000c3800010e7983 */ /* 0x000f280000300800 */
[----:B------:R-:W4:Y:S04]  /*47b90*/  LDL.LU R15, [R1+0xc3c] ;  /* 0x000c3c00010f7983 */ /* 0x000f280000300800 */
[----:B----4-:R0:W-:Y:S04]  /*47ba0*/  STL.64 [R1+0x22d0], R14 ;  /* 0x0022d00e01007387 */ /* 0x0101e80000100a00 */
[----:B---3--:R-:W-:Y:S01]  /*47bb0*/  STL.64 [R1+0x22c8], R12 ;  /* 0x0022c80c01007387 */ /* 0x008fe20000100a00 */
[----:B0-----:R-:W-:-:S02]  /*47bc0*/  IMAD.MOV.U32 R14, RZ, RZ, R10 ;  /* 0x000000ffff0e7224 */ /* 0x001fc400078e000a */
[----:B------:R-:W-:Y:S01]  /*47bd0*/  IMAD.MOV.U32 R15, RZ, RZ, R11 ;  /* 0x000000ffff0f7224 */ /* 0x000fe200078e000b */
[----:B------:R-:W3:Y:S04]  /*47be0*/  LDL.LU R10, [R1+0x23f4] ;  /* 0x0023f400010a7983 */ /* 0x000ee80000300800 */
[----:B------:R-:W4:Y:S04]  /*47bf0*/  LDL.LU R11, [R1+0x23f0] ;  /* 0x0023f000010b7983 */ /* 0x000f280000300800 */
[----:B------:R2:W-:Y:S02]  /*47c00*/  STL.64 [R1+0x22e8], R14 ;  /* 0x0022e80e01007387 */ /* 0x0005e40000100a00 */
[----:B--2---:R-:W-:-:S02]  /*47c10*/  IMAD.MOV.U32 R14, RZ, RZ, R8 ;  /* 0x000000ffff0e7224 */ /* 0x004fc400078e0008 */
        /* <DEDUP_REMOVED lines=9> */
[----:B------:R-:W3:Y:S04]  /*47cb0*/  LDL.LU R12, [R1+0x1420] ;  /* 0x00142000010c7983 */ /* 0x000ee80000300800 */
[----:B------:R-:W3:Y:S04]  /*47cc0*/  LDL.LU R13, [R1+0x1424] ;  /* 0x00142400010d7983 */ /* 0x000ee80000300800 */
[----:B0-----:R-:W3:Y:S04]  /*47cd0*/  LDL.LU R14, [R1+0x1428] ;  /* 0x00142800010e7983 */ /* 0x001ee80000300800 */
[----:B------:R-:W3:Y:S01]  /*47ce0*/  LDL.LU R15, [R1+0x142c] ;  /* 0x00142c00010f7983 */ /* 0x000ee20000300800 */
[----:B------:R-:W-:Y:S01]  /*47cf0*/  IMAD.MOV.U32 R17, RZ, RZ, R22 ;  /* 0x000000ffff117224 */ /* 0x000fe200078e0016 */
[----:B---3--:R-:W-:-:S15]  /*47d00*/  HMMA.16816.F32.BF16 R12, R4, R22, R12 ;  /* 0x00000016040c723c */ /* 0x008fde000004180c */
[----:B------:R-:W-:-:S08]  /*47d10*/  NOP ;  /* 0x0000000000007918 */ /* 0x000fd00000000000 */
[----:B------:R-:W-:Y:S04]  /*47d20*/  STL.64 [R1+0x260], R12 ;  /* 0x0002600c01007387 */ /* 0x000fe80000100a00 */
[----:B------:R4:W-:Y:S02]  /*47d30*/  STL.64 [R1+0x268], R14 ;  /* 0x0002680e01007387 */ /* 0x0009e40000100a00 */
[----:B----4-:R-:W-:Y:S02]  /*47d40*/  IMAD.MOV.U32 R14, RZ, RZ, R11 ;  /* 0x000000ffff0e7224 */ /* 0x010fe400078e000b */
[----:B------:R-:W-:-:S05]  /*47d50*/  IMAD.MOV.U32 R15, RZ, RZ, R10 ;  /* 0x000000ffff0f7224 */ /* 0x000fca00078e000a */
[----:B------:R-:W-:Y:S04]  /*47d60*/  STL.64 [R1+0x2330], R14 ;  /* 0x0023300e01007387 */ /* 0x000fe80000100a00 */
[----:B------:R-:W-:Y:S04]  /*47d70*/  STL.64 [R1+0x22e0], R18 ;  /* 0x0022e01201007387 */ /* 0x000fe80000100a00 */
[----:B------:R0:W-:Y:S04]  /*47d80*/  STL.64 [R1+0x22d8], R16 ;  /* 0x0022d81001007387 */ /* 0x0001e80000100a00 */
[----:B0-----:R-:W3:Y:S04]  /*47d90*/  LDL.LU R16, [R1+0xa60] ;  /* 0x000a600001107983 */ /* 0x001ee80000300800 */
[----:B------:R-:W3:Y:S04]  /*47da0*/  LDL.LU R17, [R1+0xa64] ;  /* 0x000a640001117983 */ /* 0x000ee80000300800 */
[----:B------:R-:W4:Y:S04]  /*47db0*/  LDL.LU R18, [R1+0xa68] ;  /* 0x000a680001127983 */ /* 0x000f280000300800 */
[----:B------:R-:W4:Y:S01]  /*47dc0*/  LDL.LU R19, [R1+0xa6c] ;  /* 0x000a6c0001137983 */ /* 0x000f220000300800 */
[----:B--2---:R-:W-:-:S02]  /*47dd0*/  IMAD.MOV.U32 R14, RZ, RZ, R9 ;  /* 0x000000ffff0e7224 */ /* 0x004fc400078e0009 */
[----:B------:R-:W-:-:S05]  /*47de0*/  IMAD.MOV.U32 R15, RZ, RZ, R8 ;  /* 0x000000ffff0f7224 */ /* 0x000fca00078e0008 */
[----:B------:R-:W-:Y:S04]  /*47df0*/  STL.64 [R1+0x2348], R14 ;  /* 0x0023480e01007387 */ /* 0x000fe80000100a00 */
[----:B----4-:R-:W-:Y:S04]  /*47e00*/  STL.64 [R1+0x22f8], R18 ;  /* 0x0022f81201007387 */ /* 0x010fe80000100a00 */
[----:B---3--:R0:W-:Y:S04]  /*47e10*/  STL.64 [R1+0x22f0], R16 ;  /* 0x0022f01001007387 */ /* 0x0081e80000100a00 */
[----:B0-----:R-:W2:Y:S04]  /*47e20*/  LDL.LU R16, [R1+0xa70] ;  /* 0x000a700001107983 */ /* 0x001ea80000300800 */
[----:B------:R-:W2:Y:S04]  /*47e30*/  LDL.LU R17, [R1+0xa74] ;  /* 0x000a740001117983 */ /* 0x000ea80000300800 */
[----:B------:R-:W3:Y:S04]  /*47e40*/  LDL.LU R18, [R1+0xa78] ;  /* 0x000a780001127983 */ /* 0x000ee80000300800 */
[----:B------:R-:W3:Y:S04]  /*47e50*/  LDL.LU R19, [R1+0xa7c] ;  /* 0x000a7c0001137983 */ /* 0x000ee80000300800 */
[----:B------:R-:W4:Y:S04]  /*47e60*/  LDL.LU R14, [R1+0x1d8] ;  /* 0x0001d800010e7983 */ /* 0x000f280000300800 */
[----:B------:R-:W4:Y:S04]  /*47e70*/  LDL.LU R15, [R1+0x1dc] ;  /* 0x0001dc00010f7983 */ /* 0x000f280000300800 */
[----:B----4-:R0:W-:Y:S02]  /*47e80*/  STL.64 [R1+0x2360], R14 ;  /* 0x0023600e01007387 */ /* 0x0101e40000100a00 */
[----:B0-----:R-:W-:-:S02]  /*47e90*/  IMAD.MOV.U32 R14, RZ, RZ, R27 ;  /* 0x000000ffff0e7224 */ /* 0x001fc400078e001b */
        /* <DEDUP_REMOVED lines=12> */
[----:B----4-:R-:W-:Y:S04]  /*47f60*/  STL.64 [R1+0x2390], R14 ;  /* 0x0023900e01007387 */ /* 0x010fe80000100a00 */
[----:B---3--:R-:W-:Y:S04]  /*47f70*/  STL.64 [R1+0x2328], R18 ;  /* 0x0023281201007387 */ /* 0x008fe80000100a00 */
        /* <DEDUP_REMOVED lines=17> */
[----:B------:R-:W4:Y:S01]  /*48090*/  LDL.LU R21, [R1+0x1414] ;  /* 0x0014140001157983 */ /* 0x000f220000300800 */
[----:B------:R-:W-:-:S03]  /*480a0*/  IMAD.MOV.U32 R0, RZ, RZ, R23 ;  /* 0x000000ffff007224 */ /* 0x000fc600078e0017 */
        /* <DEDUP_REMOVED lines=22> */
[C---:B----4-:R-:W-:Y:S03]  /*48210*/  HMMA.16816.F32.BF16 R20, R4.reuse, R26, R20 ;  /* 0x0000001a0414723c */ /* 0x050fe60000041814 */
        /* <DEDUP_REMOVED lines=14> */
[----:B0-----:R-:W3:Y:S04]  /*48300*/  LDL.LU.64 R22, [R1+0x23c8] ;  /* 0x0023c80001167983 */ /* 0x001ee80000300a00 */
[----:B------:R-:W4:Y:S04]  /*48310*/  LDL.LU.64 R20, [R1+0x23c0] ;  /* 0x0023c00001147983 */ /* 0x000f280000300a00 */
[----:B------:R-:W-:Y:S01]  /*48320*/  STL.64 [R1+0x20a0], R26 ;  /* 0x0020a01a01007387 */ /* 0x000fe20000100a00 */
[----:B---3--:R-:W-:Y:S03]  /*48330*/  HMMA.16816.F32.BF16 R4, R4, R22, R8 ;  /* 0x000000160404723c */ /* 0x008fe60000041808 */
[----:B------:R-:W3:Y:S04]  /*48340*/  LDL.LU.64 R10, [R1+0x23b8] ;  /* 0x0023b800010a7983 */ /* 0x000ee80000300a00 */
[----:B------:R-:W3:-:S15]  /*48350*/  LDL.LU.64 R8, [R1+0x23b0] ;  /* 0x0023b00001087983 */ /* 0x000ede0000300a00 */
[----:B------:R-:W-:-:S01]  /*48360*/  NOP ;  /* 0x0000000000007918 */ /* 0x000fc20000000000 */
[----:B------:R-:W-:Y:S04]  /*48370*/  STL.64 [R1+0x240], R4 ;  /* 0x0002400401007387 */ /* 0x000fe80000100a00 */
[----:B------:R0:W-:Y:S04]  /*48380*/  STL.64 [R1+0x248], R6 ;  /* 0x0002480601007387 */ /* 0x0001e80000100a00 */
[----:B0-----:R-:W3:Y:S04]  /*48390*/  LDL.LU R6, [R1+0x218] ;  /* 0x0002180001067983 */ /* 0x001ee80000300800 */
[----:B------:R-:W3:Y:S04]  /*483a0*/  LDL.LU R7, [R1+0x21c] ;  /* 0x00021c0001077983 */ /* 0x000ee80000300800 */
[----:B------:R-:W-:Y:S01]  /*483b0*/  STL.64 [R1+0x2098], R22 ;  /* 0x0020981601007387 */ /* 0x000fe20000100a00 */
[----:B---3--:R-:W-:Y:S03]  /*483c0*/  HMMA.16816.F32.BF16 R4, R8, R6, R12 ;  /* 0x000000060804723c */ /* 0x008fe6000004180c */
[----:B------:R-:W2:-:S15]  /*483d0*/  LDL.LU.64 R14, [R1+0x23a8] ;  /* 0x0023a800010e7983 */ /* 0x000e9e0000300a00 */
[----:B------:R-:W-:-:S05]  /*483e0*/  NOP ;  /* 0x0000000000007918 */ /* 0x000fca0000000000 */
[----:B------:R-:W-:Y:S04]  /*483f0*/  STL.64 [R1+0x230], R4 ;  /* 0x0002300401007387 */ /* 0x000fe80000100a00 */
[----:B------:R0:W-:Y:S02]  /*48400*/  STL.64 [R1+0x238], R6 ;  /* 0x0002380601007387 */ /* 0x0001e40000100a00 */
[----:B0-----:R-:W-:-:S05]  /*48410*/  IMAD.MOV.U32 R6, RZ, RZ, R4 ;  /* 0x000000ffff067224 */ /* 0x001fca00078e0004 */
[----:B------:R0:W-:Y:S04]  /*48420*/  STL [R1+0x20a8], R6 ;  /* 0x0020a80601007387 */ /* 0x0001e80000100800 */
[----:B0-----:R-:W3:Y:S04]  /*48430*/  LDL.LU R6, [R1+0x178] ;  /* 0x0001780001067983 */ /* 0x001ee80000300800 */
[----:B------:R-:W3:Y:S01]  /*48440*/  LDL.LU R7, [R1+0x17c] ;  /* 0x00017c0001077983 */ /* 0x000ee20000300800 */
        /* <DEDUP_REMOVED lines=58> */
[----:B------:R-:W4:-:S15]  /*487f0*/  LDL.LU.64 R16, [R1+0x22d8] ;  /* 0x0022d80001107983 */ /* 0x000f1e0000300a00 */
[----:B------:R-:W-:-:S02]  /*48800*/  NOP ;  /* 0x0000000000007918 */ /* 0x000fc40000000000 */
[----:B------:R-:W-:Y:S04]  /*48810*/  STL.64 [R1+0xa60], R12 ;  /* 0x000a600c01007387 */ /* 0x000fe80000100a00 */
[----:B------:R0:W-:Y:S04]  /*48820*/  STL.64 [R1+0xa68], R14 ;  /* 0x000a680e01007387 */ /* 0x0001e80000100a00 */
[----:B0-----:R-:W3:Y:S04]  /*48830*/  LDL.LU.64 R14, [R1+0x22d0] ;  /* 0x0022d000010e7983 */ /* 0x001ee80000300a00 */
[----:B------:R-:W3:Y:S01]  /*48840*/  LDL.LU.64 R12, [R1+0x22c8] ;  /* 0x0022c800010c7983 */ /* 0x000ee20000300a00 */
[----:B------:R-:W-:-:S02]  /*48850*/  IMAD.MOV.U32 R27, RZ, RZ, R0 ;  /* 0x000000ffff1b7224 */ /* 0x000fc400078e0000 */
[----:B----4-:R-:W-:Y:S01]  /*48860*/  IMAD.MOV.U32 R26, RZ, RZ, R17 ;  /* 0x000000ffff1a7224 */ /* 0x010fe200078e0011 */
[----:B---3--:R-:W-:Y:S01]  /*48870*/  HMMA.16816.F32.BF16 R4, R8, R6, R12 ;  /* 0x000000060804723c */ /* 0x008fe2000004180c */
[----:B------:R-:W3:Y:S04]  /*48880*/  LDL.LU.64 R14, [R1+0x22c0] ;  /* 0x0022c000010e7983 */ /* 0x000ee80000300a00 */
[----:B------:R-:W4:Y:S04]  /*48890*/  LDL.LU.64 R12, [R1+0x22b8] ;  /* 0x0022b800010c7983 */ /* 0x000f280000300a00 */
[----:B------:R-:W2:-:S14]  /*488a0*/  LDL.LU R17, [R1+0x22b4] ;  /* 0x0022b40001117983 */ /* 0x000e9c0000300800 */
[----:B------:R0:W-:Y:S04]  /*488b0*/  STL.64 [R1+0xc30], R4 ;  /* 0x000c300401007387 */ /* 0x0001e80000100a00 */
[----:B------:R1:W-:Y:S04]  /*488c0*/  STL.64 [R1+0xc38], R6 ;  /* 0x000c380601007387 */ /* 0x0003e80000100a00 */
[----:B------:R-:W2:Y:S04]  /*488d0*/  LDL.LU R0, [R1+0x22b0] ;  /* 0x0022b00001007983 */ /* 0x000ea80000300800 */
[----:B------:R1:W-:Y:S04]  /*488e0*/  STL.64 [R1+0x20b0], R26 ;  /* 0x0020b01a01007387 */ /* 0x0003e80000100a00 */
[----:B0-----:R-:W3:Y:S04]  /*488f0*/  LDL.LU R4, [R1+0xb00] ;  /* 0x000b000001047983 */ /* 0x001ee80000300800 */
[----:B------:R-:W3:Y:S04]  /*48900*/  LDL.LU R5, [R1+0xb04] ;  /* 0x000b040001057983 */ /* 0x000ee80000300800 */
[----:B-1----:R-:W2:Y:S04]  /*48910*/  LDL.LU R6, [R1+0xb08] ;  /* 0x000b080001067983 */ /* 0x002ea80000300800 */
[----:B------:R-:W2:Y:S01]  /*48920*/  LDL.LU R7, [R1+0xb0c] ;  /* 0x000b0c0001077983 */ /* 0x000ea20000300800 */
[----:B------:R-:W-:-:S02]  /*48930*/  IMAD.MOV.U32 R27, RZ, RZ, R3 ;  /* 0x000000ffff1b7224 */ /* 0x000fc400078e0003 */
[----:B----4-:R-:W-:Y:S01]  /*48940*/  IMAD.MOV.U32 R26, RZ, RZ, R13 ;  /* 0x000000ffff1a7224 */ /* 0x010fe200078e000d */
[----:B--2---:R-:W-:Y:S04]  /*48950*/  STL.64 [R1+0x20c0], R6 ;  /* 0x0020c00601007387 */ /* 0x004fe80000100a00 */
[----:B---3--:R0:W-:Y:S04]  /*48960*/  STL.64 [R1+0x20b8], R4 ;  /* 0x0020b80401007387 */ /* 0x0081e80000100a00 */
        /* <DEDUP_REMOVED lines=14> */
[----:B0-----:R-:W3:Y:S04]  /*48a50*/  LDL.LU R4, [R1+0xb20] ;  /* 0x000b200001047983 */ /* 0x001ee80000300800 */
[----:B------:R-:W3:Y:S04]  /*48a60*/  LDL.LU R5, [R1+0xb24] ;  /* 0x000b240001057983 */ /* 0x000ee80000300800 */
[----:B------:R-:W2:Y:S04]  /*48a70*/  LDL.LU R6, [R1+0xb28] ;  /* 0x000b280001067983 */ /* 0x000ea80000300800 */
[----:B------:R-:W2:Y:S01]  /*48a80*/  LDL.LU R7, [R1+0xb2c] ;  /* 0x000b2c0001077983 */ /* 0x000ea20000300800 */
[----:B-1----:R-:W-:-:S02]  /*48a90*/  IMAD.MOV.U32 R26, RZ, RZ, R29 ;  /* 0x000000ffff1a7224 */ /* 0x002fc400078e001d */
[----:B------:R-:W-:Y:S01]  /*48aa0*/  IMAD.MOV.U32 R27, RZ, RZ, R24 ;  /* 0x000000ffff1b7224 */ /* 0x000fe200078e0018 */
[----:B--2---:R-:W-:Y:S04]  /*48ab0*/  STL.64 [R1+0x20f0], R6 ;  /* 0x0020f00601007387 */ /* 0x004fe80000100a00 */
[----:B---3--:R-:W-:Y:S04]  /*48ac0*/  STL.64 [R1+0x20e8], R4 ;  /* 0x0020e80401007387 */ /* 0x008fe80000100a00 */
[----:B------:R-:W2:Y:S04]  /*48ad0*/  LDL.LU R29, [R1+0x229c] ;  /* 0x00229c00011d7983 */ /* 0x000ea80000300800 */
[----:B------:R-:W3:Y:S04]  /*48ae0*/  LDL.LU R24, [R1+0x2298] ;  /* 0x0022980001187983 */ /* 0x000ee80000300800 */
[----:B------:R0:W-:Y:S02]  /*48af0*/  STL.64 [R1+0x20f8], R26 ;  /* 0x0020f81a01007387 */ /* 0x0001e40000100a00 */
[----:B0-----:R-:W-:-:S02]  /*48b00*/  IMAD.MOV.U32 R26, RZ, RZ, R25 ;  /* 0x000000ffff1a7224 */ /* 0x001fc400078e0019 */
[----:B------:R-:W-:Y:S01]  /*48b10*/  IMAD.MOV.U32 R27, RZ, RZ, R14 ;  /* 0x000000ffff1b7224 */ /* 0x000fe200078e000e */
[----:B------:R-:W3:Y:S04]  /*48b20*/  LDL.LU R25, [R1+0x2294] ;  /* 0x0022940001197983 */ /* 0x000ee80000300800 */
[----:B------:R-:W3:Y:S04]  /*48b30*/  LDL.LU R14, [R1+0x2290] ;  /* 0x00229000010e7983 */ /* 0x000ee80000300800 */
[----:B------:R0:W-:Y:S04]  /*48b40*/  STL.64 [R1+0x2110], R26 ;  /* 0x0021101a01007387 */ /* 0x0001e80000100a00 */
[----:B------:R-:W4:Y:S04]  /*48b50*/  LDL.LU R4, [R1+0xb30] ;  /* 0x000b300001047983 */ /* 0x000f280000300800 */
[----:B------:R-:W4:Y:S04]  /*48b60*/  LDL.LU R5, [R1+0xb34] ;  /* 0x000b340001057983 */ /* 0x000f280000300800 */
[----:B------:R-:W2:Y:S04]  /*48b70*/  LDL.LU R6, [R1+0xb38] ;  /* 0x000b380001067983 */ /* 0x000ea80000300800 */
[----:B------:R-:W2:Y:S01]  /*48b80*/  LDL.LU R7, [R1+0xb3c] ;  /* 0x000b3c0001077983 */ /* 0x000ea20000300800 */
[----:B0-----:R-:W-:-:S02]  /*48b90*/  IMAD.MOV.U32 R26, RZ, RZ, R15 ;  /* 0x000000ffff1a7224 */ /* 0x001fc400078e000f */
[----:B------:R-:W-:Y:S01]  /*48ba0*/  IMAD.MOV.U32 R27, RZ, RZ, R20 ;  /* 0x000000ffff1b7224 */ /* 0x000fe200078e0014 */
[----:B------:R-:W3:Y:S04]  /*48bb0*/  LDL.LU R15, [R1+0x228c] ;  /* 0x00228c00010f7983 */ /* 0x000ee80000300800 */
[----:B------:R-:W3:Y:S04]  /*48bc0*/  LDL.LU R20, [R1+0x2288] ;  /* 0x0022880001147983 */ /* 0x000ee80000300800 */
[----:B------:R-:W-:Y:S04]  /*48bd0*/  STL.64 [R1+0x2128], R26 ;  /* 0x0021281a01007387 */ /* 0x000fe80000100a00 */
[----:B--2---:R-:W-:Y:S04]  /*48be0*/  STL.64 [R1+0x2108], R6 ;  /* 0x0021080601007387 */ /* 0x004fe80000100a00 */
[----:B----4-:R0:W-:Y:S04]  /*48bf0*/  STL.64 [R1+0x2100], R4 ;  /* 0x0021000401007387 */ /* 0x0101e80000100a00 */
[----:B0-----:R-:W2:Y:S04]  /*48c00*/  LDL.LU R4, [R1+0xb40] ;  /* 0x000b400001047983 */ /* 0x001ea80000300800 */
[----:B------:R-:W2:Y:S04]  /*48c10*/  LDL.LU R5, [R1+0xb44] ;  /* 0x000b440001057983 */ /* 0x000ea80000300800 */
[----:B------:R-:W4:Y:S04]  /*48c20*/  LDL.LU R6, [R1+0xb48] ;  /* 0x000b480001067983 */ /* 0x000f280000300800 */
[----:B------:R-:W4:Y:S01]  /*48c30*/  LDL.LU R7, [R1+0xb4c] ;  /* 0x000b4c0001077983 */ /* 0x000f220000300800 */
[----:B------:R-:W-:-:S02]  /*48c40*/  IMAD.MOV.U32 R26, RZ, RZ, R21 ;  /* 0x000000ffff1a7224 */ /* 0x000fc400078e0015 */
        /* <DEDUP_REMOVED lines=36> */
[----:B------:R0:W-:Y:S02]  /*48e90*/  STL.64 [R1+0x2188], R26 ;  /* 0x0021881a01007387 */ /* 0x0001e40000100a00 */
        /* <DEDUP_REMOVED lines=20> */
[----:B------:R-:W4:Y:S01]  /*48fe0*/  LDL.LU R6, [R1+0xb98] ;  /* 0x000b980001067983 */ /* 0x000f220000300800 */
[----:B---3--:R-:W-:-:S02]  /*48ff0*/  IMAD.MOV.U32 R26, RZ, RZ, R25 ;  /* 0x000000ffff1a7224 */ /* 0x008fc400078e0019 */
[----:B------:R-:W-:Y:S02]  /*49000*/  IMAD.MOV.U32 R27, RZ, RZ, R24 ;  /* 0x000000ffff1b7224 */ /* 0x000fe400078e0018 */
[----:B------:R-:W-:Y:S02]  /*49010*/  IMAD.MOV.U32 R7, RZ, RZ, R29 ;  /* 0x000000ffff077224 */ /* 0x000fe400078e001d */
[----:B------:R-:W3:Y:S04]  /*49020*/  LDL.LU R29, [R1+0x2254] ;  /* 0x00225400011d7983 */ /* 0x000ee80000300800 */
[----:B------:R0:W-:Y:S02]  /*49030*/  STL.64 [R1+0x21d0], R26 ;  /* 0x0021d01a01007387 */ /* 0x0001e40000100a00 */
[----:B0-----:R-:W-:-:S02]  /*49040*/  IMAD.MOV.U32 R26, RZ, RZ, R15 ;  /* 0x000000ffff1a7224 */ /* 0x001fc400078e000f */
[----:B------:R-:W-:Y:S02]  /*49050*/  IMAD.MOV.U32 R27, RZ, RZ, R14 ;  /* 0x000000ffff1b7224 */ /* 0x000fe400078e000e */
[----:B------:R-:W-:Y:S02]  /*49060*/  IMAD.MOV.U32 R14, RZ, RZ, R21 ;  /* 0x000000ffff0e7224 */ /* 0x000fe400078e0015 */
[----:B------:R-:W-:Y:S01]  /*49070*/  IMAD.MOV.U32 R15, RZ, RZ, R20 ;  /* 0x000000ffff0f7224 */ /* 0x000fe200078e0014 */
[----:B------:R-:W-:Y:S04]  /*49080*/  STL.64 [R1+0x21e8], R26 ;  /* 0x0021e81a01007387 */ /* 0x000fe80000100a00 */
[----:B----4-:R-:W-:Y:S04]  /*49090*/  STL.64 [R1+0x2198], R6 ;  /* 0x0021980601007387 */ /* 0x010fe80000100a00 */
[----:B--2---:R0:W-:Y:S04]  /*490a0*/  STL.64 [R1+0x2190], R4 ;  /* 0x0021900401007387 */ /* 0x0041e80000100a00 */
[----:B0-----:R-:W2:Y:S04]  /*490b0*/  LDL.LU R4, [R1+0xba0] ;  /* 0x000ba00001047983 */ /* 0x001ea80000300800 */
[----:B------:R-:W2:Y:S04]  /*490c0*/  LDL.LU R5, [R1+0xba4] ;  /* 0x000ba40001057983 */ /* 0x000ea80000300800 */
[----:B------:R-:W4:Y:S04]  /*490d0*/  LDL.LU R6, [R1+0xba8] ;  /* 0x000ba80001067983 */ /* 0x000f280000300800 */
[----:B------:R-:W4:Y:S04]  /*490e0*/  LDL.LU R7, [R1+0xbac] ;  /* 0x000bac0001077983 */ /* 0x000f280000300800 */
[----:B------:R0:W-:Y:S04]  /*490f0*/  STL.64 [R1+0x2208], R14 ;  /* 0x0022080e01007387 */ /* 0x0001e80000100a00 */
[----:B------:R-:W3:Y:S04]  /*49100*/  LDL.LU R24, [R1+0xbe0] ;  /* 0x000be00001187983 */ /* 0x000ee80000300800 */
[----:B------:R-:W3:Y:S04]  /*49110*/  LDL.LU R25, [R1+0xbe4] ;  /* 0x000be40001197983 */ /* 0x000ee80000300800 */
[----:B------:R-:W2:Y:S04]  /*49120*/  LDL.LU R26, [R1+0xbe8] ;  /* 0x000be800011a7983 */ /* 0x000ea80000300800 */
[----:B------:R-:W2:Y:S01]  /*49130*/  LDL.LU R27, [R1+0xbec] ;  /* 0x000bec00011b7983 */ /* 0x000ea20000300800 */
[----:B0-----:R-:W-:-:S02]  /*49140*/  IMAD.MOV.U32 R14, RZ, RZ, R19 ;  /* 0x000000ffff0e7224 */ /* 0x001fc400078e0013 */
[----:B------:R-:W-:-:S05]  /*49150*/  IMAD.MOV.U32 R15, RZ, RZ, R18 ;  /* 0x000000ffff0f7224 */ /* 0x000fca00078e0012 */
[----:B------:R-:W-:Y:S04]  /*49160*/  STL.64 [R1+0x2220], R14 ;  /* 0x0022200e01007387 */ /* 0x000fe80000100a00 */
[----:B--2---:R-:W-:Y:S04]  /*49170*/  STL.64 [R1+0x2200], R26 ;  /* 0x0022001a01007387 */ /* 0x004fe80000100a00 */
[----:B---3--:R0:W-:Y:S04]  /*49180*/  STL.64 [R1+0x21f8], R24 ;  /* 0x0021f81801007387 */ /* 0x0081e80000100a00 */
        /* <DEDUP_REMOVED lines=25> */
[----:B----4-:R-:W-:Y:S04]  /*49320*/  STL.64 [R1+0x21b0], R6 ;  /* 0x0021b00601007387 */ /* 0x010fe80000100a00 */
[----:B------:R0:W-:Y:S04]  /*49330*/  STL.64 [R1+0x21a8], R4 ;  /* 0x0021a80401007387 */ /* 0x0001e80000100a00 */
[----:B0-----:R-:W3:Y:S04]  /*49340*/  LDL.LU R4, [R1+0xbb0] ;  /* 0x000bb00001047983 */ /* 0x001ee80000300800 */
[----:B------:R-:W3:Y:S04]  /*49350*/  LDL.LU R5, [R1+0xbb4] ;  /* 0x000bb40001057983 */ /* 0x000ee80000300800 */
[----:B------:R-:W4:Y:S01]  /*49360*/  LDL.LU R6, [R1+0xbb8] ;  /* 0x000bb80001067983 */ /* 0x000f220000300800 */
[----:B------:R-:W-:-:S03]  /*49370*/  IMAD.MOV.U32 R7, RZ, RZ, R29 ;  /* 0x000000ffff077224 */ /* 0x000fc600078e001d */
[----:B------:R-:W2:Y:S01]  /*49380*/  LDL.LU R29, [R1+0x2250] ;  /* 0x00225000011d7983 */ /* 0x000ea20000300800 */
[----:B------:R-:W-:Y:S02]  /*49390*/  IMAD.MOV.U32 R14, RZ, RZ, R13 ;  /* 0x000000ffff0e7224 */ /* 0x000fe400078e000d */
[----:B------:R-:W-:Y:S01]  /*493a0*/  IMAD.MOV.U32 R15, RZ, RZ, R12 ;  /* 0x000000ffff0f7224 */ /* 0x000fe200078e000c */
        /* <DEDUP_REMOVED lines=12> */
[----:B------:R-:W3:Y:S04]  /*49470*/  LDL.LU.64 R16, [R1+0x1620] ;  /* 0x0016200001107983 */ /* 0x000ee80000300a00 */
[----:B------:R-:W4:Y:S04]  /*49480*/  LDL.LU R18, [R1+0x162c] ;  /* 0x00162c0001127983 */ /* 0x000f280000300800 */
        /* <DEDUP_REMOVED lines=26> */
[----:B------:R-:W-:-:S03]  /*49630*/  IMAD.MOV.U32 R23, RZ, RZ, R0 ;  /* 0x000000ffff177224 */ /* 0x000fc600078e0000 */
[----:B------:R-:W3:Y:S04]  /*49640*/  LDL.LU R19, [R1+0x1634] ;  /* 0x0016340001137983 */ /* 0x000ee80000300800 */
[----:B------:R-:W3:Y:S01]  /*49650*/  LDL.LU R0, [R1+0x1828] ;  /* 0x0018280001007983 */ /* 0x000ee20000300800 */
[----:B------:R-:W-:Y:S01]  /*49660*/  IMAD.MOV.U32 R7, RZ, RZ, R29 ;  /* 0x000000ffff077224 */ /* 0x000fe200078e001d */
[----:B--2---:R-:W-:Y:S02]  /*49670*/  HMMA.16816.F32.BF16 R12, R8, R14, R24 ;  /* 0x0000000e080c723c */ /* 0x004fe40000041818 */
[----:B------:R-:W2:Y:S01]  /*49680*/  LDL.LU.64 R26, [R1+0x21e8] ;  /* 0x0021e800011a7983 */ /* 0x000ea20000300a00 */
[----:B------:R-:W-:-:S15]  /*49690*/  IMAD.MOV.U32 R22, RZ, RZ, R2 ;  /* 0x000000ffff167224 */ /* 0x000fde00078e0002 */
[----:B------:R-:W-:-:S05]  /*496a0*/  NOP ;  /* 0x0000000000007918 */ /* 0x000fca0000000000 */
[----:B------:R0:W-:Y:S04]  /*496b0*/  STL.64 [R1+0xbe0], R12 ;  /* 0x000be00c01007387 */ /* 0x0001e80000100a00 */
[----:B------:R-:W-:Y:S04]  /*496c0*/  STL.64 [R1+0xbe8], R14 ;  /* 0x000be80e01007387 */ /* 0x000fe80000100a00 */
[----:B0-----:R-:W3:Y:S04]  /*496d0*/  LDL.LU R12, [R1+0x1820] ;  /* 0x00182000010c7983 */ /* 0x001ee80000300800 */
[----:B------:R-:W3:Y:S04]  /*496e0*/  LDL.LU R13, [R1+0x1818] ;  /* 0x00181800010d7983 */ /* 0x000ee80000300800 */
[----:B------:R-:W3:Y:S01]  /*496f0*/  LDL.LU R2, [R1+0x1810] ;  /* 0x0018100001027983 */ /* 0x000ee20000300800 */
[----:B--2---:R-:W-:Y:S03]  /*49700*/  HMMA.16816.F32.BF16 R24, R8, R26, R4 ;  /* 0x0000001a0818723c */ /* 0x004fe60000041804 */
[----:B------:R-:W2:Y:S04]  /*49710*/  LDL.LU.64 R6, [R1+0x21e0] ;  /* 0x0021e00001067983 */ /* 0x000ea80000300a00 */
[----:B------:R-:W2:-:S15]  /*49720*/  LDL.LU.64 R4, [R1+0x21d8] ;  /* 0x0021d80001047983 */ /* 0x000e9e0000300a00 */
[----:B------:R-:W-:-:S01]  /*49730*/  NOP ;  /* 0x0000000000007918 */ /* 0x000fc20000000000 */
[----:B------:R-:W-:Y:S04]  /*49740*/  STL.64 [R1+0xbd0], R24 ;  /* 0x000bd01801007387 */ /* 0x000fe80000100a00 */
[----:B------:R0:W-:Y:S04]  /*49750*/  STL.64 [R1+0xbd8], R26 ;  /* 0x000bd81a01007387 */ /* 0x0001e80000100a00 */
[----:B0-----:R-:W2:Y:S01]  /*49760*/  LDL.LU.64 R26, [R1+0x21d0] ;  /* 0x0021d000011a7983 */ /* 0x001ea20000300a00 */
[----:B------:R-:W-:-:S03]  /*49770*/  IMAD.MOV.U32 R21, RZ, RZ, R3 ;  /* 0x000000ffff157224 */ /* 0x000fc600078e0003 */
        /* <DEDUP_REMOVED lines=16> */
[----:B0-----:R-:W2:Y:S04]  /*49880*/  LDL.LU.64 R26, [R1+0x21a0] ;  /* 0x0021a000011a7983 */ /* 0x001ea80000300a00 */
        /* <DEDUP_REMOVED lines=73> */
[----:B------:R1:W5:-:S15]  /*49d20*/  LDL.LU R6, [R1+0x20a8] ;  /* 0x0020a80001067983 */ /* 0x00035e0000300800 */
[----:B------:R-:W-:-:S06]  /*49d30*/  NOP ;  /* 0x0000000000007918 */ /* 0x000fcc0000000000 */
        /* <DEDUP_REMOVED lines=8> */
[----:B0-----:R-:W2:Y:S04]  /*49dc0*/  LDL.LU.64 R26, [R1+0x2090] ;  /* 0x00209000011a7983 */ /* 0x001ea80000300a00 */
[----:B------:R-:W2:Y:S01]  /*49dd0*/  LDL.LU.64 R24, [R1+0x2088] ;  /* 0x0020880001187983 */ /* 0x000ea20000300a00 */
[----:B----4-:R-:W-:Y:S01]  /*49de0*/  VIADD R18, R18, 0x1 ;  /* 0x0000000112127836 */ /* 0x010fe20000000000 */
[----:B---3--:R-:W-:-:S02]  /*49df0*/  IADD3 R0, P5, R0, UR12, RZ ;  /* 0x0000000c00007c10 */ /* 0x008fc4000ffbe0ff */
[----:B------:R-:W3:Y:S04]  /*49e00*/  LDL.LU R29, [R1+0x17f8] ;  /* 0x0017f800011d7983 */ /* 0x000ee80000300800 */
[----:B------:R-:W-:Y:S01]  /*49e10*/  STL [R1+0x162c], R18 ;  /* 0x00162c1201007387 */ /* 0x000fe20000100800 */
[----:B------:R-:W-:Y:S02]  /*49e20*/  IADD3 R19, P6, R19, UR12, RZ ;  /* 0x0000000c13137c10 */ /* 0x000fe4000ffde0ff */
[----:B------:R-:W-:Y:S02]  /*49e30*/  IADD3 R2, P3, R2, UR12, RZ ;  /* 0x0000000c02027c10 */ /* 0x000fe4000ff7e0ff */
[----:B------:R-:W-:Y:S02]  /*49e40*/  IADD3 R12, P1, R12, UR12, RZ ;  /* 0x0000000c0c0c7c10 */ /* 0x000fe4000ff3e0ff */
[----:B------:R-:W-:-:S02]  /*49e50*/  IADD3 R13, P4, R13, UR12, RZ ;  /* 0x0000000c0d0d7c10 */ /* 0x000fc4000ff9e0ff */
[----:B------:R-:W-:Y:S02]  /*49e60*/  IADD3 R3, P2, R3, UR12, RZ ;  /* 0x0000000c03037c10 */ /* 0x000fe4000ff5e0ff */
[----:B------:R-:W-:Y:S01]  /*49e70*/  IADD3.X R28, R28, UR5, RZ, P6, !PT ;  /* 0x000000051c1c7c10 */ /* 0x000fe2000b7fe4ff */
[----:B--2---:R-:W-:-:S15]  /*49e80*/  HMMA.16816.F32.BF16 R8, R8, R22, R24 ;  /* 0x000000160808723c */ /* 0x004fde0000041818 */
[----:B------:R-:W-:-:S08]  /*49e90*/  NOP ;  /* 0x0000000000007918 */ /* 0x000fd00000000000 */
[----:B------:R-:W-:Y:S04]  /*49ea0*/  STL.64 [R1+0xa50], R8 ;  /* 0x000a500801007387 */ /* 0x000fe80000100a00 */
[----:B------:R-:W-:Y:S04]  /*49eb0*/  STL.64 [R1+0xa58], R10 ;  /* 0x000a580a01007387 */ /* 0x000fe80000100a00 */
[----:B------:R0:W-:Y:S04]  /*49ec0*/  STL [R1+0x1828], R0 ;  /* 0x0018280001007387 */ /* 0x0001e80000100800 */
[----:B0-----:R-:W2:Y:S04]  /*49ed0*/  LDL.LU R0, [R1+0x181c] ;  /* 0x00181c0001007983 */ /* 0x001ea80000300800 */
[----:B------:R-:W-:Y:S04]  /*49ee0*/  STL [R1+0x1634], R19 ;  /* 0x0016341301007387 */ /* 0x000fe80000100800 */
[----:B------:R0:W-:Y:S04]  /*49ef0*/  STL [R1+0x1810], R2 ;  /* 0x0018100201007387 */ /* 0x0001e80000100800 */
[----:B------:R-:W-:Y:S04]  /*49f00*/  STL [R1+0x1820], R12 ;  /* 0x0018200c01007387 */ /* 0x000fe80000100800 */
[----:B0-----:R-:W4:Y:S04]  /*49f10*/  LDL.LU R2, [R1+0x17f0] ;  /* 0x0017f00001027983 */ /* 0x001f280000300800 */
[----:B------:R-:W-:Y:S04]  /*49f20*/  STL [R1+0x1818], R13 ;  /* 0x0018180d01007387 */ /* 0x000fe80000100800 */
[----:B------:R0:W-:Y:S04]  /*49f30*/  STL [R1+0x1808], R3 ;  /* 0x0018080301007387 */ /* 0x0001e80000100800 */
[----:B0-----:R-:W4:Y:S04]  /*49f40*/  LDL.LU R3, [R1+0x1814] ;  /* 0x0018140001037983 */ /* 0x001f280000300800 */
[----:B------:R0:W-:Y:S04]  /*49f50*/  STL [R1+0x1630], R28 ;  /* 0x0016301c01007387 */ /* 0x0001e80000100800 */
[----:B0-----:R-:W4:Y:S01]  /*49f60*/  LDL.LU R28, [R1+0x17e8] ;  /* 0x0017e800011c7983 */ /* 0x001f220000300800 */
[----:B------:R-:W-:-:S02]  /*49f70*/  IADD3 R14, P6, R14, UR12, RZ ;  /* 0x0000000c0e0e7c10 */ /* 0x000fc4000ffde0ff */
[----:B------:R-:W-:Y:S01]  /*49f80*/  IADD3.X R15, R15, UR5, RZ, P5, !PT ;  /* 0x000000050f0f7c10 */ /* 0x000fe2000affe4ff */
[----:B------:R-:W4:Y:S04]  /*49f90*/  LDL.LU R8, [R1+0x180c] ;  /* 0x00180c0001087983 */ /* 0x000f280000300800 */
[----:B------:R-:W4:Y:S04]  /*49fa0*/  LDL.LU R9, [R1+0x17e0] ;  /* 0x0017e00001097983 */ /* 0x000f280000300800 */
        /* <DEDUP_REMOVED lines=9> */
[----:B------:R-:W4:Y:S01]  /*4a040*/  LDL.LU R20, [R1+0x17c0] ;  /* 0x0017c00001147983 */ /* 0x000f220000300800 */
[----:B------:R-:W-:-:S03]  /*4a050*/  IADD3 R5, P0, R16, UR12, RZ ;  /* 0x0000000c10057c10 */ /* 0x000fc6000ff1e0ff */
[----:B------:R-:W4:Y:S04]  /*4a060*/  LDL.LU R21, [R1+0x17e4] ;  /* 0x0017e40001157983 */ /* 0x000f280000300800 */
[----:B------:R-:W4:Y:S04]  /*4a070*/  LDL.LU R22, [R1+0x17b8] ;  /* 0x0017b80001167983 */ /* 0x000f280000300800 */
[----:B------:R-:W4:Y:S04]  /*4a080*/  LDL.LU R23, [R1+0x17dc] ;  /* 0x0017dc0001177983 */ /* 0x000f280000300800 */
[----:B------:R-:W4:Y:S01]  /*4a090*/  LDL.LU R16, [R1+0x17b0] ;  /* 0x0017b00001107983 */ /* 0x000f220000300800 */
[----:B---3--:R-:W-:-:S02]  /*4a0a0*/  IADD3 R29, P5, R29, UR12, RZ ;  /* 0x0000000c1d1d7c10 */ /* 0x008fc4000ffbe0ff */
[----:B------:R-:W-:Y:S01]  /*4a0b0*/  IADD3.X R4, R17, UR5, RZ, P0, !PT ;  /* 0x0000000511047c10 */ /* 0x000fe200087fe4ff */
[----:B0-----:R-:W3:Y:S01]  /*4a0c0*/  LDL.LU R15, [R1+0x17d4] ;  /* 0x0017d400010f7983 */ /* 0x001ee20000300800 */
[----:B------:R-:W-:-:S03]  /*4a0d0*/  ISETP.NE.U32.AND P0, PT, R18, UR9, PT ;  /* 0x0000000912007c0c */ /* 0x000fc6000bf05070 */
[----:B------:R-:W3:Y:S04]  /*4a0e0*/  LDL.LU R17, [R1+0x17a8] ;  /* 0x0017a80001117983 */ /* 0x000ee80000300800 */
[----:B------:R-:W3:Y:S04]  /*4a0f0*/  LDL.LU R18, [R1+0x17cc] ;  /* 0x0017cc0001127983 */ /* 0x000ee80000300800 */
[----:B------:R-:W3:Y:S04]  /*4a100*/  LDL.LU R19, [R1+0x17a0] ;  /* 0x0017a00001137983 */ /* 0x000ee80000300800 */
[----:B------:R0:W-:Y:S04]  /*4a110*/  STL [R1+0x17f8], R29 ;  /* 0x0017f81d01007387 */ /* 0x0001e80000100800 */
[----:B0-----:R-:W3:Y:S04]  /*4a120*/  LDL.LU R29, [R1+0x17c4] ;  /* 0x0017c400011d7983 */ /* 0x001ee80000300800 */
[----:B------:R-:W3:Y:S04]  /*4a130*/  LDL.LU R12, [R1+0x1798] ;  /* 0x00179800010c7983 */ /* 0x000ee80000300800 */
[----:B------:R-:W3:Y:S01]  /*4a140*/  LDL.LU R13, [R1+0x17bc] ;  /* 0x0017bc00010d7983 */ /* 0x000ee20000300800 */
[----:B--2---:R-:W-:-:S05]  /*4a150*/  IADD3.X R0, R0, UR5, RZ, P1, !PT ;  /* 0x0000000500007c10 */ /* 0x004fca0008ffe4ff */
[----:B------:R0:W-:Y:S01]  /*4a160*/  STL [R1+0x181c], R0 ;  /* 0x00181c0001007387 */ /* 0x0001e20000100800 */
[----:B----4-:R-:W-:-:S03]  /*4a170*/  IADD3 R2, P1, R2, UR12, RZ ;  /* 0x0000000c02027c10 */ /* 0x010fc6000ff3e0ff */
[----:B0-----:R-:W2:Y:S04]  /*4a180*/  LDL.LU R0, [R1+0x1790] ;  /* 0x0017900001007983 */ /* 0x001ea80000300800 */
[----:B------:R0:W-:Y:S01]  /*4a190*/  STL [R1+0x17f0], R2 ;  /* 0x0017f00201007387 */ /* 0x0001e20000100800 */
[----:B------:R-:W-:-:S03]  /*4a1a0*/  IADD3.X R3, R3, UR5, RZ, P4, !PT ;  /* 0x0000000503037c10 */ /* 0x000fc6000a7fe4ff */
[----:B0-----:R-:W4:Y:S04]  /*4a1b0*/  LDL.LU R2, [R1+0x17b4] ;  /* 0x0017b40001027983 */ /* 0x001f280000300800 */
[----:B------:R0:W-:Y:S01]  /*4a1c0*/  STL [R1+0x1814], R3 ;  /* 0x0018140301007387 */ /* 0x0001e20000100800 */
[----:B------:R-:W-:-:S03]  /*4a1d0*/  IADD3 R28, P4, R28, UR12, RZ ;  /* 0x0000000c1c1c7c10 */ /* 0x000fc6000ff9e0ff */
[----:B0-----:R-:W4:Y:S04]  /*4a1e0*/  LDL.LU R3, [R1+0x1788] ;  /* 0x0017880001037983 */ /* 0x001f280000300800 */
[----:B------:R-:W4:Y:S04]  /*4a1f0*/  LDL.LU R14, [R1+0x17ac] ;  /* 0x0017ac00010e7983 */ /* 0x000f280000300800 */
[----:B------:R0:W-:Y:S04]  /*4a200*/  STL [R1+0x17e8], R28 ;  /* 0x0017e81c01007387 */ /* 0x0001e80000100800 */
[----:B0-----:R-:W4:Y:S01]  /*4a210*/  LDL.LU R28, [R1+0x1780] ;  /* 0x00178000011c7983 */ /* 0x001f220000300800 */
[----:B------:R-:W-:-:S02]  /*4a220*/  IADD3.X R8, R8, UR5, RZ, P3, !PT ;  /* 0x0000000508087c10 */ /* 0x000fc40009ffe4ff */
[----:B------:R-:W-:Y:S02]  /*4a230*/  IADD3 R9, P3, R9, UR12, RZ ;  /* 0x0000000c09097c10 */ /* 0x000fe4000ff7e0ff */
[----:B------:R-:W-:Y:S02]  /*4a240*/  IADD3.X R10, R10, UR5, RZ, P2, !PT ;  /* 0x000000050a0a7c10 */ /* 0x000fe400097fe4ff */
[----:B------:R-:W-:Y:S02]  /*4a250*/  IADD3 R11, P2, R11, UR12, RZ ;  /* 0x0000000c0b0b7c10 */ /* 0x000fe4000ff5e0ff */
[----:B------:R-:W-:Y:S01]  /*4a260*/  IADD3.X R24, R24, UR5, RZ, P6, !PT ;  /* 0x0000000518187c10 */ /* 0x000fe2000b7fe4ff */
[----:B------:R-:W-:Y:S01]  /*4a270*/  STL [R1+0x180c], R8 ;  /* 0x00180c0801007387 */ /* 0x000fe20000100800 */
[----:B------:R-:W-:-:S03]  /*4a280*/  IADD3 R25, P6, R25, UR12, RZ ;  /* 0x0000000c19197c10 */ /* 0x000fc6000ffde0ff */
[----:B------:R-:W-:Y:S01]  /*4a290*/  STL [R1+0x17e0], R9 ;  /* 0x0017e00901007387 */ /* 0x000fe20000100800 */
[----:B------:R-:W-:-:S03]  /*4a2a0*/  IADD3.X R26, R26, UR5, RZ, P5, !PT ;  /* 0x000000051a1a7c10 */ /* 0x000fc6000affe4ff */
        /* <DEDUP_REMOVED lines=11> */
[----:B---3--:R-:W-:-:S03]  /*4a360*/  IADD3.X R15, R15, UR5, RZ, P2, !PT ;  /* 0x000000050f0f7c10 */ /* 0x008fc600097fe4ff */
[----:B------:R-:W-:Y:S01]  /*4a370*/  STL [R1+0x17ec], R7 ;  /* 0x0017ec0701007387 */ /* 0x000fe20000100800 */
[----:B------:R-:W-:-:S03]  /*4a380*/  IADD3.X R23, R23, UR5, RZ, P3, !PT ;  /* 0x0000000517177c10 */ /* 0x000fc60009ffe4ff */
[----:B------:R-:W-:Y:S01]  /*4a390*/  STL [R1+0x17c0], R20 ;  /* 0x0017c01401007387 */ /* 0x000fe20000100800 */
[----:B------:R-:W-:-:S03]  /*4a3a0*/  IADD3 R16, P3, R16, UR12, RZ ;  /* 0x0000000c10107c10 */ /* 0x000fc6000ff7e0ff */
[----:B------:R-:W-:Y:S04]  /*4a3b0*/  STL [R1+0x17e4], R21 ;  /* 0x0017e41501007387 */ /* 0x000fe80000100800 */
[----:B------:R-:W-:Y:S01]  /*4a3c0*/  STL [R1+0x17b8], R22 ;  /* 0x0017b81601007387 */ /* 0x000fe20000100800 */
[----:B------:R-:W-:-:S03]  /*4a3d0*/  IADD3 R17, P2, R17, UR12, RZ ;  /* 0x0000000c11117c10 */ /* 0x000fc6000ff5e0ff */
[----:B------:R0:W-:Y:S01]  /*4a3e0*/  STL [R1+0x17d4], R15 ;  /* 0x0017d40f01007387 */ /* 0x0001e20000100800 */
[----:B------:R-:W-:-:S03]  /*4a3f0*/  IADD3.X R29, R29, UR5, RZ, P5, !PT ;  /* 0x000000051d1d7c10 */ /* 0x000fc6000affe4ff */
[----:B------:R-:W-:Y:S01]  /*4a400*/  STL [R1+0x17dc], R23 ;  /* 0x0017dc1701007387 */ /* 0x000fe20000100800 */
[----:B------:R-:W-:Y:S02]  /*4a410*/  IADD3.X R18, R18, UR5, RZ, P6, !PT ;  /* 0x0000000512127c10 */ /* 0x000fe4000b7fe4ff */
[----:B------:R-:W-:Y:S02]  /*4a420*/  IADD3 R19, P6, R19, UR12, RZ ;  /* 0x0000000c13137c10 */ /* 0x000fe4000ffde0ff */
[----:B------:R-:W-:Y:S02]  /*4a430*/  IADD3.X R13, R13, UR5, RZ, P1, !PT ;  /* 0x000000050d0d7c10 */ /* 0x000fe40008ffe4ff */
[----:B------:R-:W-:Y:S01]  /*4a440*/  IADD3 R12, P5, R12, UR12, RZ ;  /* 0x0000000c0c0c7c10 */ /* 0x000fe2000ffbe0ff */
[----:B0-----:R-:W3:Y:S04]  /*4a450*/  LDL.LU R15, [R1+0x17a4] ;  /* 0x0017a400010f7983 */ /* 0x001ee80000300800 */
[----:B------:R-:W-:Y:S04]  /*4a460*/  STL [R1+0x17b0], R16 ;  /* 0x0017b01001007387 */ /* 0x000fe80000100800 */
[----:B------:R-:W-:Y:S04]  /*4a470*/  STL [R1+0x17a8], R17 ;  /* 0x0017a81101007387 */ /* 0x000fe80000100800 */
[----:B------:R0:W-:Y:S04]  /*4a480*/  STL [R1+0x17c4], R29 ;  /* 0x0017c41d01007387 */ /* 0x0001e80000100800 */
[----:B------:R-:W-:Y:S04]  /*4a490*/  STL [R1+0x17cc], R18 ;  /* 0x0017cc1201007387 */ /* 0x000fe80000100800 */
[----:B0-----:R-:W3:Y:S04]  /*4a4a0*/  LDL.LU R29, [R1+0x1778] ;  /* 0x00177800011d7983 */ /* 0x001ee80000300800 */
[----:B------:R-:W-:Y:S01]  /*4a4b0*/  STL [R1+0x17a0], R19 ;  /* 0x0017a01301007387 */ /* 0x000fe20000100800 */
[----:B--2---:R-:W-:-:S05]  /*4a4c0*/  IADD3 R0, P1, R0, UR12, RZ ;  /* 0x0000000c00007c10 */ /* 0x004fca000ff3e0ff */
[----:B------:R0:W-:Y:S04]  /*4a4d0*/  STL [R1+0x1790], R0 ;  /* 0x0017900001007387 */ /* 0x0001e80000100800 */
[----:B------:R-:W-:Y:S01]  /*4a4e0*/  STL [R1+0x1798], R12 ;  /* 0x0017980c01007387 */ /* 0x000fe20000100800 */
[----:B----4-:R-:W-:-:S03]  /*4a4f0*/  IADD3.X R2, R2, UR5, RZ, P4, !PT ;  /* 0x0000000502027c10 */ /* 0x010fc6000a7fe4ff */
[----:B0-----:R-:W2:Y:S04]  /*4a500*/  LDL.LU R0, [R1+0x179c] ;  /* 0x00179c0001007983 */ /* 0x001ea80000300800 */
[----:B------:R-:W-:Y:S04]  /*4a510*/  STL [R1+0x17bc], R13 ;  /* 0x0017bc0d01007387 */ /* 0x000fe80000100800 */
[----:B------:R0:W-:Y:S01]  /*4a520*/  STL [R1+0x17b4], R2 ;  /* 0x0017b40201007387 */ /* 0x0001e20000100800 */
[----:B------:R-:W-:Y:S02]  /*4a530*/  IADD3 R3, P4, R3, UR12, RZ ;  /* 0x0000000c03037c10 */ /* 0x000fe4000ff9e0ff */
[----:B------:R-:W-:Y:S01]  /*4a540*/  IADD3.X R14, R14, UR5, RZ, P3, !PT ;  /* 0x000000050e0e7c10 */ /* 0x000fe20009ffe4ff */
[----:B0-----:R-:W4:Y:S04]  /*4a550*/  LDL.LU R2, [R1+0x1770] ;  /* 0x0017700001027983 */ /* 0x001f280000300800 */
[----:B------:R0:W-:Y:S01]  /*4a560*/  STL [R1+0x1788], R3 ;  /* 0x0017880301007387 */ /* 0x0001e20000100800 */
[----:B------:R-:W-:-:S03]  /*4a570*/  IADD3 R28, P3, R28, UR12, RZ ;  /* 0x0000000c1c1c7c10 */ /* 0x000fc6000ff7e0ff */
[----:B0-----:R-:W4:Y:S04]  /*4a580*/  LDL.LU R3, [R1+0x1794] ;  /* 0x0017940001037983 */ /* 0x001f280000300800 */
        /* <DEDUP_REMOVED lines=18> */
[----:B------:R-:W4:Y:S04]  /*4a6b0*/  LDL.LU R18, [R1+0x1728] ;  /* 0x0017280001127983 */ /* 0x000f280000300800 */
[----:B------:R-:W4:Y:S01]  /*4a6c0*/  LDL.LU R19, [R1+0x174c] ;  /* 0x00174c0001137983 */ /* 0x000f220000300800 */
[----:B---3--:R-:W-:-:S05]  /*4a6d0*/  IADD3.X R15, R15, UR5, RZ, P2, !PT ;  /* 0x000000050f0f7c10 */ /* 0x008fca00097fe4ff */
[----:B------:R0:W-:Y:S01]  /*4a6e0*/  STL [R1+0x17a4], R15 ;  /* 0x0017a40f01007387 */ /* 0x0001e20000100800 */
[----:B------:R-:W-:-:S03]  /*4a6f0*/  IADD3 R29, P2, R29, UR12, RZ ;  /* 0x0000000c1d1d7c10 */ /* 0x000fc6000ff5e0ff */
[----:B0-----:R-:W3:Y:S04]  /*4a700*/  LDL.LU R15, [R1+0x1720] ;  /* 0x00172000010f7983 */ /* 0x001ee80000300800 */
[----:B------:R-:W3:Y:S04]  /*4a710*/  LDL.LU R12, [R1+0x1744] ;  /* 0x00174400010c7983 */ /* 0x000ee80000300800 */
[----:B------:R-:W3:Y:S04]  /*4a720*/  LDL.LU R13, [R1+0x1718] ;  /* 0x00171800010d7983 */ /* 0x000ee80000300800 */
[----:B------:R0:W-:Y:S04]  /*4a730*/  STL [R1+0x1778], R29 ;  /* 0x0017781d01007387 */ /* 0x0001e80000100800 */
[----:B0-----:R-:W3:Y:S01]  /*4a740*/  LDL.LU R29, [R1+0x173c] ;  /* 0x00173c00011d7983 */ /* 0x001ee20000300800 */
[----:B--2---:R-:W-:-:S05]  /*4a750*/  IADD3.X R0, R0, UR5, RZ, P6, !PT ;  /* 0x0000000500007c10 */ /* 0x004fca000b7fe4ff */
[----:B------:R0:W-:Y:S01]  /*4a760*/  STL [R1+0x179c], R0 ;  /* 0x00179c0001007387 */ /* 0x0001e20000100800 */
[----:B----4-:R-:W-:-:S03]  /*4a770*/  IADD3 R2, P6, R2, UR12, RZ ;  /* 0x0000000c02027c10 */ /* 0x010fc6000ffde0ff */
[----:B0-----:R-:W2:Y:S04]  /*4a780*/  LDL.LU R0, [R1+0x1710] ;  /* 0x0017100001007983 */ /* 0x001ea80000300800 */
[----:B------:R0:W-:Y:S01]  /*4a790*/  STL [R1+0x1770], R2 ;  /* 0x0017700201007387 */ /* 0x0001e20000100800 */
[----:B------:R-:W-:-:S03]  /*4a7a0*/  IADD3.X R3, R3, UR5, RZ, P5, !PT ;  /* 0x0000000503037c10 */ /* 0x000fc6000affe4ff */
[----:B0-----:R-:W4:Y:S04]  /*4a7b0*/  LDL.LU R2, [R1+0x1734] ;  /* 0x0017340001027983 */ /* 0x001f280000300800 */
[----:B------:R-:W4:Y:S04]  /*4a7c0*/  LDL.LU R14, [R1+0x1708] ;  /* 0x00170800010e7983 */ /* 0x000f280000300800 */
[----:B------:R0:W-:Y:S01]  /*4a7d0*/  STL [R1+0x1794], R3 ;  /* 0x0017940301007387 */ /* 0x0001e20000100800 */
[----:B------:R-:W-:Y:S02]  /*4a7e0*/  IADD3 R8, P5, R8, UR12, RZ ;  /* 0x0000000c08087c10 */ /* 0x000fe4000ffbe0ff */
[----:B------:R-:W-:-:S02]  /*4a7f0*/  IADD3.X R9, R9, UR5, RZ, P1, !PT ;  /* 0x0000000509097c10 */ /* 0x000fc40008ffe4ff */
[----:B------:R-:W-:Y:S02]  /*4a800*/  IADD3 R10, P1, R10, UR12, RZ ;  /* 0x0000000c0a0a7c10 */ /* 0x000fe4000ff3e0ff */
[----:B------:R-:W-:Y:S02]  /*4a810*/  IADD3.X R11, R11, UR5, RZ, P4, !PT ;  /* 0x000000050b0b7c10 */ /* 0x000fe4000a7fe4ff */
[----:B------:R-:W-:Y:S02]  /*4a820*/  IADD3 R24, P4, R24, UR12, RZ ;  /* 0x0000000c18187c10 */ /* 0x000fe4000ff9e0ff */
[----:B------:R-:W-:Y:S01]  /*4a830*/  IADD3.X R25, R25, UR5, RZ, P3, !PT ;  /* 0x0000000519197c10 */ /* 0x000fe20009ffe4ff */
[----:B0-----:R-:W4:Y:S04]  /*4a840*/  LDL.LU R3, [R1+0x172c] ;  /* 0x00172c0001037983 */ /* 0x001f280000300800 */
[----:B------:R-:W-:Y:S04]  /*4a850*/  STL [R1+0x1768], R8 ;  /* 0x0017680801007387 */ /* 0x000fe80000100800 */
        /* <DEDUP_REMOVED lines=11> */
[----:B------:R-:W-:Y:S02]  /*4a910*/  IADD3.X R22, R22, UR5, RZ, P5, !PT ;  /* 0x0000000516167c10 */ /* 0x000fe4000affe4ff */
[----:B------:R-:W-:Y:S01]  /*4a920*/  IADD3.X R16, R16, UR5, RZ, P1, !PT ;  /* 0x0000000510107c10 */ /* 0x000fe20008ffe4ff */
[----:B------:R-:W-:Y:S01]  /*4a930*/  STL [R1+0x1774], R27 ;  /* 0x0017741b01007387 */ /* 0x000fe20000100800 */
[----:B------:R-:W-:-:S03]  /*4a940*/  IADD3 R28, P1, R28, UR12, RZ ;  /* 0x0000000c1c1c7c10 */ /* 0x000fc6000ff3e0ff */
[----:B------:R-:W-:Y:S01]  /*4a950*/  STL [R1+0x1748], R7 ;  /* 0x0017480701007387 */ /* 0x000fe20000100800 */
[----:B------:R-:W-:-:S03]  /*4a960*/  IADD3 R23, P5, R23, UR12, RZ ;  /* 0x0000000c17177c10 */ /* 0x000fc6000ffbe0ff */
[----:B------:R-:W-:Y:S04]  /*4a970*/  STL [R1+0x176c], R20 ;  /* 0x00176c1401007387 */ /* 0x000fe80000100800 */
[----:B------:R-:W-:Y:S04]  /*4a980*/  STL [R1+0x1740], R21 ;  /* 0x0017401501007387 */ /* 0x000fe80000100800 */
[----:B------:R-:W-:Y:S04]  /*4a990*/  STL [R1+0x1764], R22 ;  /* 0x0017641601007387 */ /* 0x000fe80000100800 */
[----:B------:R0:W-:Y:S04]  /*4a9a0*/  STL [R1+0x1730], R28 ;  /* 0x0017301c01007387 */ /* 0x0001e80000100800 */
[----:B------:R-:W-:Y:S04]  /*4a9b0*/  STL [R1+0x1738], R23 ;  /* 0x0017381701007387 */ /* 0x000fe80000100800 */
[----:B0-----:R-:W4:Y:S01]  /*4a9c0*/  LDL.LU R28, [R1+0x1700] ;  /* 0x00170000011c7983 */ /* 0x001f220000300800 */
[----:B------:R-:W-:-:S02]  /*4a9d0*/  IADD3.X R17, R17, UR5, RZ, P4, !PT ;  /* 0x0000000511117c10 */ /* 0x000fc4000a7fe4ff */
[----:B------:R-:W-:Y:S02]  /*4a9e0*/  IADD3.X R19, R19, UR5, RZ, P3, !PT ;  /* 0x0000000513137c10 */ /* 0x000fe40009ffe4ff */
[----:B---3--:R-:W-:Y:S02]  /*4a9f0*/  IADD3 R15, P3, R15, UR12, RZ ;  /* 0x0000000c0f0f7c10 */ /* 0x008fe4000ff7e0ff */
[----:B------:R-:W-:Y:S01]  /*4aa00*/  IADD3 R18, P4, R18, UR12, RZ ;  /* 0x0000000c12127c10 */ /* 0x000fe2000ff9e0ff */
[----:B------:R-:W-:Y:S04]  /*4aa10*/  STL [R1+0x175c], R16 ;  /* 0x00175c1001007387 */ /* 0x000fe80000100800 */
[----:B------:R-:W-:Y:S04]  /*4aa20*/  STL [R1+0x1754], R17 ;  /* 0x0017541101007387 */ /* 0x000fe80000100800 */
[----:B------:R0:W-:Y:S01]  /*4aa30*/  STL [R1+0x1720], R15 ;  /* 0x0017200f01007387 */ /* 0x0001e20000100800 */
[----:B------:R-:W-:-:S03]  /*4aa40*/  IADD3.X R12, R12, UR5, RZ, P2, !PT ;  /* 0x000000050c0c7c10 */ /* 0x000fc600097fe4ff */
[----:B------:R-:W-:Y:S01]  /*4aa50*/  STL [R1+0x1728], R18 ;  /* 0x0017281201007387 */ /* 0x000fe20000100800 */
[----:B------:R-:W-:Y:S02]  /*4aa60*/  IADD3 R13, P2, R13, UR12, RZ ;  /* 0x0000000c0d0d7c10 */ /* 0x000fe4000ff5e0ff */
[----:B------:R-:W-:Y:S01]  /*4aa70*/  IADD3.X R29, R29, UR5, RZ, P6, !PT ;  /* 0x000000051d1d7c10 */ /* 0x000fe2000b7fe4ff */
[----:B0-----:R-:W3:Y:S04]  /*4aa80*/  LDL.LU R15, [R1+0x1724] ;  /* 0x00172400010f7983 */ /* 0x001ee80000300800 */
[----:B------:R-:W-:Y:S04]  /*4aa90*/  STL [R1+0x174c], R19 ;  /* 0x00174c1301007387 */ /* 0x000fe80000100800 */
[----:B------:R0:W-:Y:S04]  /*4aaa0*/  STL [R1+0x173c], R29 ;  /* 0x00173c1d01007387 */ /* 0x0001e80000100800 */
[----:B------:R-:W-:Y:S04]  /*4aab0*/  STL [R1+0x1744], R12 ;  /* 0x0017440c01007387 */ /* 0x000fe80000100800 */
[----:B0-----:R-:W3:Y:S04]  /*4aac0*/  LDL.LU R29, [R1+0x16f8] ;  /* 0x0016f800011d7983 */ /* 0x001ee80000300800 */
[----:B------:R-:W-:Y:S01]  /*4aad0*/  STL [R1+0x1718], R13 ;  /* 0x0017180d01007387 */ /* 0x000fe20000100800 */
[----:B--2---:R-:W-:-:S05]  /*4aae0*/  IADD3 R0, P6, R0, UR12, RZ ;  /* 0x0000000c00007c10 */ /* 0x004fca000ffde0ff */
[----:B------:R0:W-:Y:S01]  /*4aaf0*/  STL [R1+0x1710], R0 ;  /* 0x0017100001007387 */ /* 0x0001e20000100800 */
[----:B----4-:R-:W-:-:S03]  /*4ab00*/  IADD3.X R2, R2, UR5, RZ, P5, !PT ;  /* 0x0000000502027c10 */ /* 0x010fc6000affe4ff */
[----:B0-----:R-:W2:Y:S01]  /*4ab10*/  LDL.LU R0, [R1+0x171c] ;  /* 0x00171c0001007983 */ /* 0x001ea20000300800 */
[----:B------:R-:W-:-:S03]  /*4ab20*/  IADD3 R14, P5, R14, UR12, RZ ;  /* 0x0000000c0e0e7c10 */ /* 0x000fc6000ffbe0ff */
[----:B------:R0:W-:Y:S01]  /*4ab30*/  STL [R1+0x1734], R2 ;  /* 0x0017340201007387 */ /* 0x0001e20000100800 */
[----:B------:R-:W-:-:S03]  /*4ab40*/  IADD3.X R3, R3, UR5, RZ, P1, !PT ;  /* 0x0000000503037c10 */ /* 0x000fc60008ffe4ff */
        /* <DEDUP_REMOVED lines=21> */
[----:B------:R-:W-:-:S05]  /*4aca0*/  IADD3 R28, P1, R28, UR12, RZ ;  /* 0x0000000c1c1c7c10 */ /* 0x000fca000ff3e0ff */
[----:B------:R0:W-:Y:S04]  /*4acb0*/  STL [R1+0x1700], R28 ;  /* 0x0017001c01007387 */ /* 0x0001e80000100800 */
[----:B0-----:R-:W4:Y:S04]  /*4acc0*/  LDL.LU R28, [R1+0x16cc] ;  /* 0x0016cc00011c7983 */ /* 0x001f280000300800 */
[----:B------:R-:W4:Y:S01]  /*4acd0*/  LDL.LU R12, [R1+0x16a0] ;  /* 0x0016a000010c7983 */ /* 0x000f220000300800 */
[----:B---3--:R-:W-:-:S03]  /*4ace0*/  IADD3.X R15, R15, UR5, RZ, P4, !PT ;  /* 0x000000050f0f7c10 */ /* 0x008fc6000a7fe4ff */
[----:B------:R-:W3:Y:S04]  /*4acf0*/  LDL.LU R13, [R1+0x16c4] ;  /* 0x0016c400010d7983 */ /* 0x000ee80000300800 */
[----:B------:R0:W-:Y:S01]  /*4ad00*/  STL [R1+0x1724], R15 ;  /* 0x0017240f01007387 */ /* 0x0001e20000100800 */
[----:B------:R-:W-:-:S03]  /*4ad10*/  IADD3 R29, P4, R29, UR12, RZ ;  /* 0x0000000c1d1d7c10 */ /* 0x000fc6000ff9e0ff */
[----:B0-----:R-:W3:Y:S04]  /*4ad20*/  LDL.LU R15, [R1+0x1698] ;  /* 0x00169800010f7983 */ /* 0x001ee80000300800 */
[----:B------:R0:W-:Y:S04]  /*4ad30*/  STL [R1+0x16f8], R29 ;  /* 0x0016f81d01007387 */ /* 0x0001e80000100800 */
[----:B0-----:R-:W3:Y:S01]  /*4ad40*/  LDL.LU R29, [R1+0x16bc] ;  /* 0x0016bc00011d7983 */ /* 0x001ee20000300800 */
[----:B--2---:R-:W-:-:S05]  /*4ad50*/  IADD3.X R0, R0, UR5, RZ, P3, !PT ;  /* 0x0000000500007c10 */ /* 0x004fca0009ffe4ff */
[----:B------:R0:W-:Y:S01]  /*4ad60*/  STL [R1+0x171c], R0 ;  /* 0x00171c0001007387 */ /* 0x0001e20000100800 */
[----:B----4-:R-:W-:-:S03]  /*4ad70*/  IADD3 R2, P3, R2, UR12, RZ ;  /* 0x0000000c02027c10 */ /* 0x010fc6000ff7e0ff */
[----:B0-----:R-:W2:Y:S04]  /*4ad80*/  LDL.LU R0, [R1+0x1690] ;  /* 0x0016900001007983 */ /* 0x001ea80000300800 */
[----:B------:R-:W4:Y:S04]  /*4ad90*/  LDL.LU R14, [R1+0x16b4] ;  /* 0x0016b400010e7983 */ /* 0x000f280000300800 */
[----:B------:R0:W-:Y:S01]  /*4ada0*/  STL [R1+0x16f0], R2 ;  /* 0x0016f00201007387 */ /* 0x0001e20000100800 */
[----:B------:R-:W-:Y:S02]  /*4adb0*/  IADD3.X R8, R8, UR5, RZ, P2, !PT ;  /* 0x0000000508087c10 */ /* 0x000fe400097fe4ff */
[----:B------:R-:W-:-:S02]  /*4adc0*/  IADD3 R9, P2, R9, UR12, RZ ;  /* 0x0000000c09097c10 */ /* 0x000fc4000ff5e0ff */
[----:B------:R-:W-:Y:S02]  /*4add0*/  IADD3.X R10, R10, UR5, RZ, P6, !PT ;  /* 0x000000050a0a7c10 */ /* 0x000fe4000b7fe4ff */
[----:B------:R-:W-:Y:S02]  /*4ade0*/  IADD3 R11, P6, R11, UR12, RZ ;  /* 0x0000000c0b0b7c10 */ /* 0x000fe4000ffde0ff */
[----:B------:R-:W-:Y:S02]  /*4adf0*/  IADD3.X R24, R24, UR5, RZ, P5, !PT ;  /* 0x0000000518187c10 */ /* 0x000fe4000affe4ff */
[----:B------:R-:W-:Y:S01]  /*4ae00*/  IADD3 R25, P5, R25, UR12, RZ ;  /* 0x0000000c19197c10 */ /* 0x000fe2000ffbe0ff */
[----:B0-----:R-:W4:Y:S04]  /*4ae10*/  LDL.LU R2, [R1+0x1688] ;  /* 0x0016880001027983 */ /* 0x001f280000300800 */
[----:B------:R-:W-:Y:S04]  /*4ae20*/  STL [R1+0x1714], R8 ;  /* 0x0017140801007387 */ /* 0x000fe80000100800 */
        /* <DEDUP_REMOVED lines=15> */
[----:B------:R-:W-:-:S03]  /*4af20*/  IADD3.X R23, R23, UR5, RZ, P2, !PT ;  /* 0x0000000517177c10 */ /* 0x000fc600097fe4ff */
[----:B------:R-:W-:Y:S04]  /*4af30*/  STL [R1+0x16c8], R20 ;  /* 0x0016c81401007387 */ /* 0x000fe80000100800 */
[----:B------:R-:W-:Y:S04]  /*4af40*/  STL [R1+0x16ec], R21 ;  /* 0x0016ec1501007387 */ /* 0x000fe80000100800 */
[----:B------:R-:W-:Y:S01]  /*4af50*/  STL [R1+0x16c0], R22 ;  /* 0x0016c01601007387 */ /* 0x000fe20000100800 */
[----:B------:R-:W-:-:S03]  /*4af60*/  IADD3 R16, P2, R16, UR12, RZ ;  /* 0x0000000c10107c10 */ /* 0x000fc6000ff5e0ff */
[----:B------:R0:W-:Y:S04]  /*4af70*/  STL [R1+0x16dc], R3 ;  /* 0x0016dc0301007387 */ /* 0x0001e80000100800 */
[----:B------:R-:W-:Y:S01]  /*4af80*/  STL [R1+0x16e4], R23 ;  /* 0x0016e41701007387 */ /* 0x000fe20000100800 */
[----:B------:R-:W-:Y:S02]  /*4af90*/  IADD3 R17, P6, R17, UR12, RZ ;  /* 0x0000000c11117c10 */ /* 0x000fe4000ffde0ff */
[----:B------:R-:W-:Y:S02]  /*4afa0*/  IADD3.X R18, R18, UR5, RZ, P5, !PT ;  /* 0x0000000512127c10 */ /* 0x000fe4000affe4ff */
[----:B------:R-:W-:Y:S01]  /*4afb0*/  IADD3.X R28, R28, UR5, RZ, P1, !PT ;  /* 0x000000051c1c7c10 */ /* 0x000fe20008ffe4ff */
[----:B0-----:R-:W4:Y:S04]  /*4afc0*/  LDL.LU R3, [R1+0x16ac] ;  /* 0x0016ac0001037983 */ /* 0x001f280000300800 */
[----:B------:R-:W-:Y:S04]  /*4afd0*/  STL [R1+0x16b8], R16 ;  /* 0x0016b81001007387 */ /* 0x000fe80000100800 */
[----:B------:R-:W-:Y:S04]  /*4afe0*/  STL [R1+0x16b0], R17 ;  /* 0x0016b01101007387 */ /* 0x000fe80000100800 */
[----:B------:R0:W-:Y:S04]  /*4aff0*/  STL [R1+0x16cc], R28 ;  /* 0x0016cc1c01007387 */ /* 0x0001e80000100800 */
[----:B------:R-:W-:Y:S04]  /*4b000*/  STL [R1+0x16d4], R18 ;  /* 0x0016d41201007387 */ /* 0x000fe80000100800 */
[----:B0-----:R-:W4:Y:S01]  /*4b010*/  LDL.LU R28, [R1+0x1680] ;  /* 0x00168000011c7983 */ /* 0x001f220000300800 */
[----:B------:R-:W-:-:S02]  /*4b020*/  IADD3 R19, P5, R19, UR12, RZ ;  /* 0x0000000c13137c10 */ /* 0x000fc4000ffbe0ff */
[----:B---3--:R-:W-:Y:S02]  /*4b030*/  IADD3.X R13, R13, UR5, RZ, P4, !PT ;  /* 0x000000050d0d7c10 */ /* 0x008fe4000a7fe4ff */
[----:B------:R-:W-:Y:S02]  /*4b040*/  IADD3 R15, P4, R15, UR12, RZ ;  /* 0x0000000c0f0f7c10 */ /* 0x000fe4000ff9e0ff */
[----:B------:R-:W-:Y:S01]  /*4b050*/  IADD3 R12, P1, R12, UR12, RZ ;  /* 0x0000000c0c0c7c10 */ /* 0x000fe2000ff3e0ff */
[----:B------:R-:W-:Y:S04]  /*4b060*/  STL [R1+0x16a8], R19 ;  /* 0x0016a81301007387 */ /* 0x000fe80000100800 */
[----:B------:R0:W-:Y:S04]  /*4b070*/  STL [R1+0x1698], R15 ;  /* 0x0016980f01007387 */ /* 0x0001e80000100800 */
[----:B------:R-:W-:Y:S01]  /*4b080*/  STL [R1+0x16a0], R12 ;  /* 0x0016a00c01007387 */ /* 0x000fe20000100800 */
[----:B------:R-:W-:-:S03]  /*4b090*/  IADD3.X R29, R29, UR5, RZ, P3, !PT ;  /* 0x000000051d1d7c10 */ /* 0x000fc60009ffe4ff */
[----:B0-----:R-:W3:Y:S04]  /*4b0a0*/  LDL.LU R15, [R1+0x16a4] ;  /* 0x0016a400010f7983 */ /* 0x001ee80000300800 */
[----:B------:R-:W-:Y:S04]  /*4b0b0*/  STL [R1+0x16c4], R13 ;  /* 0x0016c40d01007387 */ /* 0x000fe80000100800 */
[----:B------:R0:W-:Y:S04]  /*4b0c0*/  STL [R1+0x16bc], R29 ;  /* 0x0016bc1d01007387 */ /* 0x0001e80000100800 */
[----:B0-----:R-:W3:Y:S01]  /*4b0d0*/  LDL.LU R29, [R1+0x1678] ;  /* 0x00167800011d7983 */ /* 0x001ee20000300800 */
[----:B--2---:R-:W-:-:S02]  /*4b0e0*/  IADD3 R0, P3, R0, UR12, RZ ;  /* 0x0000000c00007c10 */ /* 0x004fc4000ff7e0ff */
[----:B----4-:R-:W-:-:S03]  /*4b0f0*/  IADD3.X R14, R14, UR5, RZ, P2, !PT ;  /* 0x000000050e0e7c10 */ /* 0x010fc600097fe4ff */
[----:B------:R0:W-:Y:S01]  /*4b100*/  STL [R1+0x1690], R0 ;  /* 0x0016900001007387 */ /* 0x0001e20000100800 */
[----:B------:R-:W-:-:S03]  /*4b110*/  IADD3 R2, P2, R2, UR12, RZ ;  /* 0x0000000c02027c10 */ /* 0x000fc6000ff5e0ff */
[----:B0-----:R-:W2:Y:S04]  /*4b120*/  LDL.LU R0, [R1+0x169c] ;  /* 0x00169c0001007983 */ /* 0x001ea80000300800 */
        /* <DEDUP_REMOVED lines=20> */
[----:B------:R-:W-:-:S05]  /*4b270*/  IADD3.X R3, R3, UR5, RZ, P6, !PT ;  /* 0x0000000503037c10 */ /* 0x000fca000b7fe4ff */
[----:B------:R0:W-:Y:S01]  /*4b280*/  STL [R1+0x16ac], R3 ;  /* 0x0016ac0301007387 */ /* 0x0001e20000100800 */
[----:B------:R-:W-:-:S03]  /*4b290*/  IADD3 R28, P6, R28, UR12, RZ ;  /* 0x0000000c1c1c7c10 */ /* 0x000fc6000ffde0ff */
[----:B0-----:R-:W4:Y:S04]  /*4b2a0*/  LDL.LU R3, [R1+0x1f34] ;  /* 0x001f340001037983 */ /* 0x001f280000300800 */
[----:B------:R-:W4:Y:S04]  /*4b2b0*/  LDL.LU R12, [R1+0x164c] ;  /* 0x00164c00010c7983 */ /* 0x000f280000300800 */
[----:B------:R-:W4:Y:S04]  /*4b2c0*/  LDL.LU R13, [R1+0x1f30] ;  /* 0x001f3000010d7983 */ /* 0x000f280000300800 */
[----:B------:R0:W-:Y:S04]  /*4b2d0*/  STL [R1+0x1680], R28 ;  /* 0x0016801c01007387 */ /* 0x0001e80000100800 */
[----:B0-----:R-:W4:Y:S01]  /*4b2e0*/  LDL.LU R28, [R1+0x1644] ;  /* 0x00164400011c7983 */ /* 0x001f220000300800 */
[----:B---3--:R-:W-:-:S05]  /*4b2f0*/  IADD3.X R15, R15, UR5, RZ, P5, !PT ;  /* 0x000000050f0f7c10 */ /* 0x008fca000affe4ff */
[----:B------:R0:W-:Y:S01]  /*4b300*/  STL [R1+0x16a4], R15 ;  /* 0x0016a40f01007387 */ /* 0x0001e20000100800 */
[----:B------:R-:W-:-:S03]  /*4b310*/  IADD3 R29, P5, R29, UR12, RZ ;  /* 0x0000000c1d1d7c10 */ /* 0x000fc6000ffbe0ff */
[----:B0-----:R-:W3:Y:S04]  /*4b320*/  LDL.LU R15, [R1+0x1f2c] ;  /* 0x001f2c00010f7983 */ /* 0x001ee80000300800 */
[----:B------:R0:W-:Y:S04]  /*4b330*/  STL [R1+0x1678], R29 ;  /* 0x0016781d01007387 */ /* 0x0001e80000100800 */
[----:B0-----:R-:W3:Y:S04]  /*4b340*/  LDL.LU R29, [R1+0x163c] ;  /* 0x00163c00011d7983 */ /* 0x001ee80000300800 */
[----:B------:R-:W3:Y:S01]  /*4b350*/  LDL.LU R14, [R1+0x1f28] ;  /* 0x001f2800010e7983 */ /* 0x000ee20000300800 */
[----:B--2---:R-:W-:-:S02]  /*4b360*/  IADD3.X R0, R0, UR5, RZ, P1, !PT ;  /* 0x0000000500007c10 */ /* 0x004fc40008ffe4ff */
[----:B----4-:R-:W-:Y:S02]  /*4b370*/  IADD3 R8, P1, R8, UR12, RZ ;  /* 0x0000000c08087c10 */ /* 0x010fe4000ff3e0ff */
[----:B------:R-:W-:Y:S02]  /*4b380*/  IADD3.X R9, R9, UR5, RZ, P4, !PT ;  /* 0x0000000509097c10 */ /* 0x000fe4000a7fe4ff */
[----:B------:R-:W-:Y:S01]  /*4b390*/  IADD3 R10, P4, R10, UR12, RZ ;  /* 0x0000000c0a0a7c10 */ /* 0x000fe2000ff9e0ff */
[----:B------:R0:W-:Y:S01]  /*4b3a0*/  STL [R1+0x169c], R0 ;  /* 0x00169c0001007387 */ /* 0x0001e20000100800 */
[----:B------:R-:W-:Y:S02]  /*4b3b0*/  IADD3.X R11, R11, UR5, RZ, P3, !PT ;  /* 0x000000050b0b7c10 */ /* 0x000fe40009ffe4ff */
[----:B------:R-:W-:Y:S02]  /*4b3c0*/  IADD3 R24, P3, R24, UR12, RZ ;  /* 0x0000000c18187c10 */ /* 0x000fe4000ff7e0ff */
[----:B------:R-:W-:-:S02]  /*4b3d0*/  IADD3.X R25, R25, UR5, RZ, P2, !PT ;  /* 0x0000000519197c10 */ /* 0x000fc400097fe4ff */
[----:B------:R-:W-:Y:S02]  /*4b3e0*/  IADD3 R26, P2, R26, UR12, RZ ;  /* 0x0000000c1a1a7c10 */ /* 0x000fe4000ff5e0ff */
[----:B------:R-:W-:Y:S01]  /*4b3f0*/  IADD3.X R27, R27, UR5, RZ, P6, !PT ;  /* 0x000000051b1b7c10 */ /* 0x000fe2000b7fe4ff */
[----:B0-----:R-:W2:Y:S04]  /*4b400*/  LDL.LU R0, [R1+0x1f38] ;  /* 0x001f380001007983 */ /* 0x001ea80000300800 */
[----:B------:R-:W-:Y:S04]  /*4b410*/  STL [R1+0x1670], R8 ;  /* 0x0016700801007387 */ /* 0x000fe80000100800 */
[----:B------:R-:W-:Y:S04]  /*4b420*/  STL [R1+0x1694], R9 ;  /* 0x0016940901007387 */ /* 0x000fe80000100800 */
        /* <DEDUP_REMOVED lines=18> */
[----:B------:R-:W-:Y:S01]  /*4b550*/  STL [R1+0x1640], R23 ;  /* 0x0016401701007387 */ /* 0x000fe20000100800 */
[----:B------:R-:W-:-:S02]  /*4b560*/  IADD3.X R17, R17, UR5, RZ, P3, !PT ;  /* 0x0000000511117c10 */ /* 0x000fc40009ffe4ff */
[----:B------:R-:W-:Y:S02]  /*4b570*/  IADD3.X R19, R19, UR5, RZ, P2, !PT ;  /* 0x0000000513137c10 */ /* 0x000fe400097fe4ff */
[----:B------:R-:W-:Y:S02]  /*4b580*/  IADD3 R18, P3, R18, UR11, RZ ;  /* 0x0000000b12127c10 */ /* 0x000fe4000ff7e0ff */
[----:B------:R-:W-:Y:S01]  /*4b590*/  IADD3 R3, P2, R3, UR11, RZ ;  /* 0x0000000b03037c10 */ /* 0x000fe2000ff5e0ff */
[----:B0-----:R-:W4:Y:S04]  /*4b5a0*/  LDL.LU R2, [R1+0x1f24] ;  /* 0x001f240001027983 */ /* 0x001f280000300800 */
[----:B------:R-:W-:Y:S04]  /*4b5b0*/  STL [R1+0x1664], R16 ;  /* 0x0016641001007387 */ /* 0x000fe80000100800 */
[----:B------:R-:W-:Y:S04]  /*4b5c0*/  STL [R1+0x165c], R17 ;  /* 0x00165c1101007387 */ /* 0x000fe80000100800 */
[----:B------:R0:W-:Y:S04]  /*4b5d0*/  STL [R1+0x1f34], R3 ;  /* 0x001f340301007387 */ /* 0x0001e80000100800 */
[----:B------:R-:W-:Y:S01]  /*4b5e0*/  STL [R1+0x1840], R18 ;  /* 0x0018401201007387 */ /* 0x000fe20000100800 */
[----:B------:R-:W-:-:S02]  /*4b5f0*/  IADD3.X R12, R12, UR5, RZ, P6, !PT ;  /* 0x000000050c0c7c10 */ /* 0x000fc4000b7fe4ff */
[----:B------:R-:W-:Y:S01]  /*4b600*/  IADD3.X R28, R28, UR5, RZ, P5, !PT ;  /* 0x000000051c1c7c10 */ /* 0x000fe2000affe4ff */
[----:B0-----:R-:W4:Y:S04]  /*4b610*/  LDL.LU R3, [R1+0x1638] ;  /* 0x0016380001037983 */ /* 0x001f280000300800 */
[----:B------:R-:W-:Y:S04]  /*4b620*/  STL [R1+0x1654], R19 ;  /* 0x0016541301007387 */ /* 0x000fe80000100800 */
[----:B------:R0:W-:Y:S04]  /*4b630*/  STL [R1+0x1644], R28 ;  /* 0x0016441c01007387 */ /* 0x0001e80000100800 */
[----:B------:R-:W-:Y:S04]  /*4b640*/  STL [R1+0x164c], R12 ;  /* 0x00164c0c01007387 */ /* 0x000fe80000100800 */
[----:B0-----:R-:W4:Y:S01]  /*4b650*/  LDL.LU R28, [R1+0x1f20] ;  /* 0x001f2000011c7983 */ /* 0x001f220000300800 */
[----:B------:R-:W-:-:S02]  /*4b660*/  IADD3 R13, P6, R13, UR11, RZ ;  /* 0x0000000b0d0d7c10 */ /* 0x000fc4000ffde0ff */
[----:B---3--:R-:W-:-:S03]  /*4b670*/  IADD3 R15, P5, R15, UR11, RZ ;  /* 0x0000000b0f0f7c10 */ /* 0x008fc6000ffbe0ff */
[----:B------:R-:W-:Y:S04]  /*4b680*/  STL [R1+0x1f30], R13 ;  /* 0x001f300d01007387 */ /* 0x000fe80000100800 */
[----:B------:R0:W-:Y:S01]  /*4b690*/  STL [R1+0x1f2c], R15 ;  /* 0x001f2c0f01007387 */ /* 0x0001e20000100800 */
[----:B------:R-:W-:Y:S02]  /*4b6a0*/  IADD3.X R29, R29, UR5, RZ, P1, !PT ;  /* 0x000000051d1d7c10 */ /* 0x000fe40008ffe4ff */
[----:B------:R-:W-:Y:S01]  /*4b6b0*/  IADD3 R14, P1, R14, UR11, RZ ;  /* 0x0000000b0e0e7c10 */ /* 0x000fe2000ff3e0ff */
[----:B0-----:R-:W3:Y:S04]  /*4b6c0*/  LDL.LU R15, [R1+0x183c] ;  /* 0x00183c00010f7983 */ /* 0x001ee80000300800 */
[----:B------:R0:W-:Y:S04]  /*4b6d0*/  STL [R1+0x163c], R29 ;  /* 0x00163c1d01007387 */ /* 0x0001e80000100800 */
[----:B0-----:R-:W3:Y:S04]  /*4b6e0*/  LDL.LU R29, [R1+0x1f18] ;  /* 0x001f1800011d7983 */ /* 0x001ee80000300800 */
[----:B------:R-:W3:Y:S04]  /*4b6f0*/  LDL.LU R8, [R1+0x1838] ;  /* 0x0018380001087983 */ /* 0x000ee80000300800 */
[----:B------:R-:W3:Y:S04]  /*4b700*/  LDL.LU R9, [R1+0x1f10] ;  /* 0x001f100001097983 */ /* 0x000ee80000300800 */
[----:B------:R-:W-:Y:S04]  /*4b710*/  STL [R1+0x1f28], R14 ;  /* 0x001f280e01007387 */ /* 0x000fe80000100800 */
[----:B------:R-:W3:Y:S01]  /*4b720*/  LDL.LU R10, [R1+0x1834] ;  /* 0x00183400010a7983 */ /* 0x000ee20000300800 */
[----:B--2---:R-:W-:-:S05]  /*4b730*/  IADD3.X R0, R0, UR10, RZ, P4, !PT ;  /* 0x0000000a00007c10 */ /* 0x004fca000a7fe4ff */
[----:B------:R0:W-:Y:S04]  /*4b740*/  STL [R1+0x1f38], R0 ;  /* 0x001f380001007387 */ /* 0x0001e80000100800 */
        /* <DEDUP_REMOVED lines=11> */
[----:B0-----:R-:W2:Y:S04]  /*4b800*/  LDL.LU R0, [R1+0x1f04] ;  /* 0x001f040001007983 */ /* 0x001ea80000300800 */
[----:B------:R-:W2:Y:S04]  /*4b810*/  LDL.LU R17, [R1+0x1ed8] ;  /* 0x001ed80001117983 */ /* 0x000ea80000300800 */
[----:B------:R-:W2:Y:S04]  /*4b820*/  LDL.LU R18, [R1+0x1efc] ;  /* 0x001efc0001127983 */ /* 0x000ea80000300800 */
[----:B------:R-:W2:Y:S01]  /*4b830*/  LDL.LU R19, [R1+0x1ed0] ;  /* 0x001ed00001137983 */ /* 0x000ea20000300800 */
[----:B----4-:R-:W-:-:S05]  /*4b840*/  IADD3 R2, P4, R2, UR11, RZ ;  /* 0x0000000b02027c10 */ /* 0x010fca000ff9e0ff */
[----:B------:R0:W-:Y:S01]  /*4b850*/  STL [R1+0x1f24], R2 ;  /* 0x001f240201007387 */ /* 0x0001e20000100800 */
[----:B------:R-:W-:-:S03]  /*4b860*/  IADD3.X R3, R3, UR10, RZ, P3, !PT ;  /* 0x0000000a03037c10 */ /* 0x000fc60009ffe4ff */
[----:B0-----:R-:W4:Y:S04]  /*4b870*/  LDL.LU R2, [R1+0x1ef4] ;  /* 0x001ef40001027983 */ /* 0x001f280000300800 */
[----:B------:R-:W4:Y:S04]  /*4b880*/  LDL.LU R12, [R1+0x1ec8] ;  /* 0x001ec800010c7983 */ /* 0x000f280000300800 */
[----:B------:R-:W4:Y:S04]  /*4b890*/  LDL.LU R13, [R1+0x1eec] ;  /* 0x001eec00010d7983 */ /* 0x000f280000300800 */
[----:B------:R0:W-:Y:S01]  /*4b8a0*/  STL [R1+0x1638], R3 ;  /* 0x0016380301007387 */ /* 0x0001e20000100800 */
[----:B------:R-:W-:-:S03]  /*4b8b0*/  IADD3 R28, P3, R28, UR11, RZ ;  /* 0x0000000b1c1c7c10 */ /* 0x000fc6000ff7e0ff */
[----:B0-----:R-:W4:Y:S04]  /*4b8c0*/  LDL.LU R3, [R1+0x1ec0] ;  /* 0x001ec00001037983 */ /* 0x001f280000300800 */
[----:B------:R0:W-:Y:S04]  /*4b8d0*/  STL [R1+0x1f20], R28 ;  /* 0x001f201c01007387 */ /* 0x0001e80000100800 */
[----:B0-----:R-:W4:Y:S01]  /*4b8e0*/  LDL.LU R28, [R1+0x1ee4] ;  /* 0x001ee400011c7983 */ /* 0x001f220000300800 */
[----:B---3--:R-:W-:-:S05]  /*4b8f0*/  IADD3.X R15, R15, UR10, RZ, P2, !PT ;  /* 0x0000000a0f0f7c10 */ /* 0x008fca00097fe4ff */
[----:B------:R0:W-:Y:S01]  /*4b900*/  STL [R1+0x183c], R15 ;  /* 0x00183c0f01007387 */ /* 0x0001e20000100800 */
[----:B------:R-:W-:Y:S02]  /*4b910*/  IADD3 R29, P2, R29, UR11, RZ ;  /* 0x0000000b1d1d7c10 */ /* 0x000fe4000ff5e0ff */
[----:B------:R-:W-:Y:S01]  /*4b920*/  IADD3.X R8, R8, UR10, RZ, P6, !PT ;  /* 0x0000000a08087c10 */ /* 0x000fe2000b7fe4ff */
[----:B0-----:R-:W3:Y:S04]  /*4b930*/  LDL.LU R15, [R1+0x1eb8] ;  /* 0x001eb800010f7983 */ /* 0x001ee80000300800 */
[----:B------:R-:W3:Y:S01]  /*4b940*/  LDL.LU R14, [R1+0x1edc] ;  /* 0x001edc00010e7983 */ /* 0x000ee20000300800 */
[----:B------:R-:W-:-:S03]  /*4b950*/  IADD3 R9, P6, R9, UR11, RZ ;  /* 0x0000000b09097c10 */ /* 0x000fc6000ffde0ff */
[----:B------:R0:W-:Y:S01]  /*4b960*/  STL [R1+0x1f18], R29 ;  /* 0x001f181d01007387 */ /* 0x0001e20000100800 */
[----:B------:R-:W-:-:S03]  /*4b970*/  IADD3.X R10, R10, UR10, RZ, P5, !PT ;  /* 0x0000000a0a0a7c10 */ /* 0x000fc6000affe4ff */
[----:B0-----:R-:W3:Y:S04]  /*4b980*/  LDL.LU R29, [R1+0x1eb0] ;  /* 0x001eb000011d7983 */ /* 0x001ee80000300800 */
[----:B------:R-:W-:Y:S04]  /*4b990*/  STL [R1+0x1838], R8 ;  /* 0x0018380801007387 */ /* 0x000fe80000100800 */
[----:B------:R-:W-:Y:S04]  /*4b9a0*/  STL [R1+0x1f10], R9 ;  /* 0x001f100901007387 */ /* 0x000fe80000100800 */
[----:B------:R-:W-:Y:S01]  /*4b9b0*/  STL [R1+0x1834], R10 ;  /* 0x0018340a01007387 */ /* 0x000fe20000100800 */
[----:B--2---:R-:W-:-:S02]  /*4b9c0*/  IADD3 R11, P5, R11, UR11, RZ ;  /* 0x0000000b0b0b7c10 */ /* 0x004fc4000ffbe0ff */
[----:B------:R-:W-:Y:S02]  /*4b9d0*/  IADD3.X R24, R24, UR10, RZ, P1, !PT ;  /* 0x0000000a18187c10 */ /* 0x000fe40008ffe4ff */
[----:B------:R-:W-:Y:S02]  /*4b9e0*/  IADD3 R25, P1, R25, UR11, RZ ;  /* 0x0000000b19197c10 */ /* 0x000fe4000ff3e0ff */
[----:B------:R-:W-:Y:S02]  /*4b9f0*/  IADD3.X R26, R26, UR10, RZ, P4, !PT ;  /* 0x0000000a1a1a7c10 */ /* 0x000fe4000a7fe4ff */
[----:B------:R-:W-:Y:S01]  /*4ba00*/  IADD3 R27, P4, R27, UR11, RZ ;  /* 0x0000000b1b1b7c10 */ /* 0x000fe2000ff9e0ff */
        /* <DEDUP_REMOVED lines=12> */
[----:B------:R-:W-:Y:S01]  /*4bad0*/  STL [R1+0x1ef0], R20 ;  /* 0x001ef01401007387 */ /* 0x000fe20000100800 */
[----:B------:R-:W-:-:S03]  /*4bae0*/  IADD3 R16, P6, R16, UR11, RZ ;  /* 0x0000000b10107c10 */ /* 0x000fc6000ffde0ff */
[----:B------:R-:W-:Y:S04]  /*4baf0*/  STL [R1+0x1f14], R21 ;  /* 0x001f141501007387 */ /* 0x000fe80000100800 */
[----:B------:R-:W-:Y:S01]  /*4bb00*/  STL [R1+0x1ee8], R22 ;  /* 0x001ee81601007387 */ /* 0x000fe20000100800 */
[----:B------:R-:W-:-:S03]  /*4bb10*/  IADD3 R17, P5, R17, UR11, RZ ;  /* 0x0000000b11117c10 */ /* 0x000fc6000ffbe0ff */
[----:B------:R0:W-:Y:S04]  /*4bb20*/  STL [R1+0x1f04], R0 ;  /* 0x001f040001007387 */ /* 0x0001e80000100800 */
[----:B------:R-:W-:Y:S01]  /*4bb30*/  STL [R1+0x1f0c], R23 ;  /* 0x001f0c1701007387 */ /* 0x000fe20000100800 */
[----:B------:R-:W-:Y:S02]  /*4bb40*/  IADD3.X R18, R18, UR10, RZ, P1, !PT ;  /* 0x0000000a12127c10 */ /* 0x000fe40008ffe4ff */
[----:B------:R-:W-:Y:S01]  /*4bb50*/  IADD3 R19, P1, R19, UR11, RZ ;  /* 0x0000000b13137c10 */ /* 0x000fe2000ff3e0ff */
[----:B0-----:R-:W2:Y:S04]  /*4bb60*/  LDL.LU R0, [R1+0x1ed4] ;  /* 0x001ed40001007983 */ /* 0x001ea80000300800 */
[----:B------:R-:W-:Y:S04]  /*4bb70*/  STL [R1+0x1ee0], R16 ;  /* 0x001ee01001007387 */ /* 0x000fe80000100800 */
[----:B------:R-:W-:Y:S01]  /*4bb80*/  STL [R1+0x1ed8], R17 ;  /* 0x001ed81101007387 */ /* 0x000fe20000100800 */
[----:B----4-:R-:W-:-:S02]  /*4bb90*/  IADD3.X R2, R2, UR10, RZ, P4, !PT ;  /* 0x0000000a02027c10 */ /* 0x010fc4000a7fe4ff */
[----:B------:R-:W-:-:S03]  /*4bba0*/  IADD3.X R13, R13, UR10, RZ, P3, !PT ;  /* 0x0000000a0d0d7c10 */ /* 0x000fc60009ffe4ff */
[----:B------:R0:W-:Y:S04]  /*4bbb0*/  STL [R1+0x1ef4], R2 ;  /* 0x001ef40201007387 */ /* 0x0001e80000100800 */
[----:B------:R-:W-:Y:S01]  /*4bbc0*/  STL [R1+0x1efc], R18 ;  /* 0x001efc1201007387 */ /* 0x000fe20000100800 */
[----:B------:R-:W-:Y:S02]  /*4bbd0*/  IADD3 R12, P4, R12, UR11, RZ ;  /* 0x0000000b0c0c7c10 */ /* 0x000fe4000ff9e0ff */
[----:B------:R-:W-:Y:S01]  /*4bbe0*/  IADD3 R3, P3, R3, UR11, RZ ;  /* 0x0000000b03037c10 */ /* 0x000fe2000ff7e0ff */
[----:B0-----:R-:W4:Y:S04]  /*4bbf0*/  LDL.LU R2, [R1+0x1ea8] ;  /* 0x001ea80001027983 */ /* 0x001f280000300800 */
[----:B------:R-:W-:Y:S04]  /*4bc00*/  STL [R1+0x1ed0], R19 ;  /* 0x001ed01301007387 */ /* 0x000fe80000100800 */
[----:B------:R0:W-:Y:S04]  /*4bc10*/  STL [R1+0x1ec0], R3 ;  /* 0x001ec00301007387 */ /* 0x0001e80000100800 */
[----:B------:R-:W-:Y:S01]  /*4bc20*/  STL [R1+0x1ec8], R12 ;  /* 0x001ec80c01007387 */ /* 0x000fe20000100800 */
[----:B------:R-:W-:-:S03]  /*4bc30*/  IADD3.X R28, R28, UR10, RZ, P2, !PT ;  /* 0x0000000a1c1c7c10 */ /* 0x000fc600097fe4ff */
[----:B0-----:R-:W4:Y:S04]  /*4bc40*/  LDL.LU R3, [R1+0x1ecc] ;  /* 0x001ecc0001037983 */ /* 0x001f280000300800 */
[----:B------:R-:W-:Y:S04]  /*4bc50*/  STL [R1+0x1eec], R13 ;  /* 0x001eec0d01007387 */ /* 0x000fe80000100800 */
[----:B------:R0:W-:Y:S04]  /*4bc60*/  STL [R1+0x1ee4], R28 ;  /* 0x001ee41c01007387 */ /* 0x0001e80000100800 */
[----:B0-----:R-:W4:Y:S01]  /*4bc70*/  LDL.LU R28, [R1+0x1ea0] ;  /* 0x001ea000011c7983 */ /* 0x001f220000300800 */
[----:B---3--:R-:W-:-:S02]  /*4bc80*/  IADD3 R15, P2, R15, UR11, RZ ;  /* 0x0000000b0f0f7c10 */ /* 0x008fc4000ff5e0ff */
[----:B------:R-:W-:-:S03]  /*4bc90*/  IADD3.X R14, R14, UR10, RZ, P6, !PT ;  /* 0x0000000a0e0e7c10 */ /* 0x000fc6000b7fe4ff */
[----:B------:R0:W-:Y:S01]  /*4bca0*/  STL [R1+0x1eb8], R15 ;  /* 0x001eb80f01007387 */ /* 0x0001e20000100800 */
[----:B------:R-:W-:-:S03]  /*4bcb0*/  IADD3 R29, P6, R29, UR11, RZ ;  /* 0x0000000b1d1d7c10 */ /* 0x000fc6000ffde0ff */
[----:B0-----:R-:W3:Y:S04]  /*4bcc0*/  LDL.LU R15, [R1+0x1ec4] ;  /* 0x001ec400010f7983 */ /* 0x001ee80000300800 */
[----:B------:R-:W3:Y:S04]  /*4bcd0*/  LDL.LU R8, [R1+0x1e98] ;  /* 0x001e980001087983 */ /* 0x000ee80000300800 */
        /* <DEDUP_REMOVED lines=16> */
[----:B------:R-:W3:Y:S04]  /*4bde0*/  LDL.LU R17, [R1+0x1e84] ;  /* 0x001e840001117983 */ /* 0x000ee80000300800 */
[----:B------:R-:W3:Y:S04]  /*4bdf0*/  LDL.LU R18, [R1+0x1e58] ;  /* 0x001e580001127983 */ /* 0x000ee80000300800 */
[----:B------:R-:W3:Y:S01]  /*4be00*/  LDL.LU R19, [R1+0x1e7c] ;  /* 0x001e7c0001137983 */ /* 0x000ee20000300800 */
[----:B--2---:R-:W-:-:S05]  /*4be10*/  IADD3.X R0, R0, UR10, RZ, P5, !PT ;  /* 0x0000000a00007c10 */ /* 0x004fca000affe4ff */
[----:B------:R0:W-:Y:S04]  /*4be20*/  STL [R1+0x1ed4], R0 ;  /* 0x001ed40001007387 */ /* 0x0001e80000100800 */
[----:B0-----:R-:W2:Y:S04]  /*4be30*/  LDL.LU R0, [R1+0x1e50] ;  /* 0x001e500001007983 */ /* 0x001ea80000300800 */
[----:B------:R-:W2:Y:S04]  /*4be40*/  LDL.LU R12, [R1+0x1e74] ;  /* 0x001e7400010c7983 */ /* 0x000ea80000300800 */
[----:B------:R-:W2:Y:S01]  /*4be50*/  LDL.LU R13, [R1+0x1e48] ;  /* 0x001e4800010d7983 */ /* 0x000ea20000300800 */
[----:B----4-:R-:W-:-:S05]  /*4be60*/  IADD3 R2, P5, R2, UR11, RZ ;  /* 0x0000000b02027c10 */ /* 0x010fca000ffbe0ff */
[----:B------:R0:W-:Y:S01]  /*4be70*/  STL [R1+0x1ea8], R2 ;  /* 0x001ea80201007387 */ /* 0x0001e20000100800 */
[----:B------:R-:W-:-:S03]  /*4be80*/  IADD3.X R3, R3, UR10, RZ, P1, !PT ;  /* 0x0000000a03037c10 */ /* 0x000fc60008ffe4ff */
[----:B0-----:R-:W4:Y:S04]  /*4be90*/  LDL.LU R2, [R1+0x1e6c] ;  /* 0x001e6c0001027983 */ /* 0x001f280000300800 */
[----:B------:R0:W-:Y:S01]  /*4bea0*/  STL [R1+0x1ecc], R3 ;  /* 0x001ecc0301007387 */ /* 0x0001e20000100800 */
[----:B------:R-:W-:-:S03]  /*4beb0*/  IADD3 R28, P1, R28, UR11, RZ ;  /* 0x0000000b1c1c7c10 */ /* 0x000fc6000ff3e0ff */
[----:B0-----:R-:W4:Y:S04]  /*4bec0*/  LDL.LU R3, [R1+0x1e40] ;  /* 0x001e400001037983 */ /* 0x001f280000300800 */
[----:B------:R0:W-:Y:S04]  /*4bed0*/  STL [R1+0x1ea0], R28 ;  /* 0x001ea01c01007387 */ /* 0x0001e80000100800 */
[----:B0-----:R-:W4:Y:S04]  /*4bee0*/  LDL.LU R28, [R1+0x1e64] ;  /* 0x001e6400011c7983 */ /* 0x001f280000300800 */
[----:B------:R-:W4:Y:S01]  /*4bef0*/  LDL.LU R14, [R1+0x1e38] ;  /* 0x001e3800010e7983 */ /* 0x000f220000300800 */
[----:B---3--:R-:W-:-:S02]  /*4bf00*/  IADD3.X R15, R15, UR10, RZ, P4, !PT ;  /* 0x0000000a0f0f7c10 */ /* 0x008fc4000a7fe4ff */
[----:B------:R-:W-:Y:S02]  /*4bf10*/  IADD3 R8, P4, R8, UR11, RZ ;  /* 0x0000000b08087c10 */ /* 0x000fe4000ff9e0ff */
        /* <DEDUP_REMOVED lines=8> */
[----:B0-----:R-:W3:Y:S04]  /*4bfa0*/  LDL.LU R15, [R1+0x1e5c] ;  /* 0x001e5c00010f7983 */ /* 0x001ee80000300800 */
        /* <DEDUP_REMOVED lines=18> */
[----:B------:R-:W-:Y:S01]  /*4c0d0*/  STL [R1+0x1e94], R22 ;  /* 0x001e941601007387 */ /* 0x000fe20000100800 */
[----:B------:R-:W-:Y:S02]  /*4c0e0*/  IADD3.X R17, R17, UR10, RZ, P2, !PT ;  /* 0x0000000a11117c10 */ /* 0x000fe400097fe4ff */
[----:B------:R-:W-:Y:S01]  /*4c0f0*/  IADD3.X R19, R19, UR10, RZ, P6, !PT ;  /* 0x0000000a13137c10 */ /* 0x000fe2000b7fe4ff */
[----:B------:R0:W-:Y:S04]  /*4c100*/  STL [R1+0x1e60], R29 ;  /* 0x001e601d01007387 */ /* 0x0001e80000100800 */
[----:B------:R-:W-:Y:S01]  /*4c110*/  STL [R1+0x1e68], R23 ;  /* 0x001e681701007387 */ /* 0x000fe20000100800 */
[----:B------:R-:W-:-:S03]  /*4c120*/  IADD3 R18, P2, R18, UR11, RZ ;  /* 0x0000000b12127c10 */ /* 0x000fc6000ff5e0ff */
[----:B0-----:R-:W3:Y:S04]  /*4c130*/  LDL.LU R29, [R1+0x1e30] ;  /* 0x001e3000011d7983 */ /* 0x001ee80000300800 */
[----:B------:R-:W-:Y:S04]  /*4c140*/  STL [R1+0x1e8c], R16 ;  /* 0x001e8c1001007387 */ /* 0x000fe80000100800 */
[----:B------:R-:W-:Y:S01]  /*4c150*/  STL [R1+0x1e84], R17 ;  /* 0x001e841101007387 */ /* 0x000fe20000100800 */
[----:B--2---:R-:W-:Y:S02]  /*4c160*/  IADD3 R0, P6, R0, UR11, RZ ;  /* 0x0000000b00007c10 */ /* 0x004fe4000ffde0ff */
[----:B------:R-:W-:-:S03]  /*4c170*/  IADD3.X R12, R12, UR10, RZ, P5, !PT ;  /* 0x0000000a0c0c7c10 */ /* 0x000fc6000affe4ff */
[----:B------:R0:W-:Y:S04]  /*4c180*/  STL [R1+0x1e50], R0 ;  /* 0x001e500001007387 */ /* 0x0001e80000100800 */
[----:B------:R-:W-:Y:S01]  /*4c190*/  STL [R1+0x1e58], R18 ;  /* 0x001e581201007387 */ /* 0x000fe20000100800 */
[----:B------:R-:W-:-:S03]  /*4c1a0*/  IADD3 R13, P5, R13, UR11, RZ ;  /* 0x0000000b0d0d7c10 */ /* 0x000fc6000ffbe0ff */
[----:B0-----:R-:W2:Y:S04]  /*4c1b0*/  LDL.LU R0, [R1+0x1e54] ;  /* 0x001e540001007983 */ /* 0x001ea80000300800 */
[----:B------:R-:W-:Y:S01]  /*4c1c0*/  STL [R1+0x1e7c], R19 ;  /* 0x001e7c1301007387 */ /* 0x000fe20000100800 */
[----:B----4-:R-:W-:-:S05]  /*4c1d0*/  IADD3.X R2, R2, UR10, RZ, P1, !PT ;  /* 0x0000000a02027c10 */ /* 0x010fca0008ffe4ff */
[----:B------:R0:W-:Y:S04]  /*4c1e0*/  STL [R1+0x1e6c], R2 ;  /* 0x001e6c0201007387 */ /* 0x0001e80000100800 */
[----:B------:R-:W-:Y:S01]  /*4c1f0*/  STL [R1+0x1e74], R12 ;  /* 0x001e740c01007387 */ /* 0x000fe20000100800 */
[----:B------:R-:W-:-:S03]  /*4c200*/  IADD3 R3, P1, R3, UR11, RZ ;  /* 0x0000000b03037c10 */ /* 0x000fc6000ff3e0ff */
[----:B0-----:R-:W4:Y:S04]  /*4c210*/  LDL.LU R2, [R1+0x1e28] ;  /* 0x001e280001027983 */ /* 0x001f280000300800 */
[----:B------:R-:W-:Y:S04]  /*4c220*/  STL [R1+0x1e48], R13 ;  /* 0x001e480d01007387 */ /* 0x000fe80000100800 */
[----:B------:R0:W-:Y:S01]  /*4c230*/  STL [R1+0x1e40], R3 ;  /* 0x001e400301007387 */ /* 0x0001e20000100800 */
[----:B------:R-:W-:-:S03]  /*4c240*/  IADD3.X R28, R28, UR10, RZ, P4, !PT ;  /* 0x0000000a1c1c7c10 */ /* 0x000fc6000a7fe4ff */
[----:B0-----:R-:W4:Y:S04]  /*4c250*/  LDL.LU R3, [R1+0x1e4c] ;  /* 0x001e4c0001037983 */ /* 0x001f280000300800 */
[----:B------:R0:W-:Y:S04]  /*4c260*/  STL [R1+0x1e64], R28 ;  /* 0x001e641c01007387 */ /* 0x0001e80000100800 */
[----:B0-----:R-:W4:Y:S01]  /*4c270*/  LDL.LU R28, [R1+0x1e20] ;  /* 0x001e2000011c7983 */ /* 0x001f220000300800 */
[----:B------:R-:W-:-:S03]  /*4c280*/  IADD3 R14, P4, R14, UR11, RZ ;  /* 0x0000000b0e0e7c10 */ /* 0x000fc6000ff9e0ff */
[----:B------:R-:W4:Y:S01]  /*4c290*/  LDL.LU R8, [R1+0x1e44] ;  /* 0x001e440001087983 */ /* 0x000f220000300800 */
[----:B---3--:R-:W-:-:S03]  /*4c2a0*/  IADD3.X R15, R15, UR10, RZ, P3, !PT ;  /* 0x0000000a0f0f7c10 */ /* 0x008fc60009ffe4ff */
        /* <DEDUP_REMOVED lines=19> */
[----:B------:R-:W-:-:S05]  /*4c3e0*/  IADD3 R29, P3, R29, UR11, RZ ;  /* 0x0000000b1d1d7c10 */ /* 0x000fca000ff7e0ff */
[----:B------:R0:W-:Y:S04]  /*4c3f0*/  STL [R1+0x1e30], R29 ;  /* 0x001e301d01007387 */ /* 0x0001e80000100800 */
[----:B0-----:R-:W3:Y:S04]  /*4c400*/  LDL.LU R29, [R1+0x1dfc] ;  /* 0x001dfc00011d7983 */ /* 0x001ee80000300800 */
[----:B------:R-:W3:Y:S04]  /*4c410*/  LDL.LU R12, [R1+0x1dd0] ;  /* 0x001dd000010c7983 */ /* 0x000ee80000300800 */
[----:B------:R-:W3:Y:S01]  /*4c420*/  LDL.LU R13, [R1+0x1df4] ;  /* 0x001df400010d7983 */ /* 0x000ee20000300800 */
[----:B--2---:R-:W-:-:S05]  /*4c430*/  IADD3.X R0, R0, UR10, RZ, P2, !PT ;  /* 0x0000000a00007c10 */ /* 0x004fca00097fe4ff */
[----:B------:R0:W-:Y:S04]  /*4c440*/  STL [R1+0x1e54], R0 ;  /* 0x001e540001007387 */ /* 0x0001e80000100800 */
[----:B0-----:R-:W2:Y:S01]  /*4c450*/  LDL.LU R0, [R1+0x1dc8] ;  /* 0x001dc80001007983 */ /* 0x001ea20000300800 */
[----:B----4-:R-:W-:-:S05]  /*4c460*/  IADD3 R2, P2, R2, UR11, RZ ;  /* 0x0000000b02027c10 */ /* 0x010fca000ff5e0ff */
        /* <DEDUP_REMOVED lines=10> */
[----:B---3--:R-:W-:Y:S02]  /*4c510*/  IADD3 R9, P5, R9, UR11, RZ ;  /* 0x0000000b09097c10 */ /* 0x008fe4000ffbe0ff */
        /* <DEDUP_REMOVED lines=29> */
[----:B------:R-:W-:Y:S02]  /*4c6f0*/  IADD3.X R29, R29, UR10, RZ, P3, !PT ;  /* 0x0000000a1d1d7c10 */ /* 0x000fe40009ffe4ff */
[----:B------:R-:W-:Y:S02]  /*4c700*/  IADD3 R19, P4, R19, UR11, RZ ;  /* 0x0000000b13137c10 */ /* 0x000fe4000ff9e0ff */
[----:B------:R-:W-:Y:S01]  /*4c710*/  IADD3.X R13, R13, UR10, RZ, P2, !PT ;  /* 0x0000000a0d0d7c10 */ /* 0x000fe200097fe4ff */
[----:B0-----:R-:W3:Y:S04]  /*4c720*/  LDL.LU R15, [R1+0x1ddc] ;  /* 0x001ddc00010f7983 */ /* 0x001ee80000300800 */
[----:B------:R-:W-:Y:S04]  /*4c730*/  STL [R1+0x1de8], R16 ;  /* 0x001de81001007387 */ /* 0x000fe80000100800 */
[----:B------:R-:W-:Y:S04]  /*4c740*/  STL [R1+0x1de0], R17 ;  /* 0x001de01101007387 */ /* 0x000fe80000100800 */
[----:B------:R0:W-:Y:S04]  /*4c750*/  STL [R1+0x1dfc], R29 ;  /* 0x001dfc1d01007387 */ /* 0x0001e80000100800 */
[----:B------:R-:W-:Y:S01]  /*4c760*/  STL [R1+0x1e04], R18 ;  /* 0x001e041201007387 */ /* 0x000fe20000100800 */
[----:B------:R-:W-:-:S03]  /*4c770*/  IADD3 R12, P3, R12, UR11, RZ ;  /* 0x0000000b0c0c7c10 */ /* 0x000fc6000ff7e0ff */
[----:B0-----:R-:W3:Y:S04]  /*4c780*/  LDL.LU R29, [R1+0x1db0] ;  /* 0x001db000011d7983 */ /* 0x001ee80000300800 */
[----:B------:R-:W-:Y:S01]  /*4c790*/  STL [R1+0x1dd8], R19 ;  /* 0x001dd81301007387 */ /* 0x000fe20000100800 */
[----:B--2---:R-:W-:-:S05]  /*4c7a0*/  IADD3 R0, P2, R0, UR11, RZ ;  /* 0x0000000b00007c10 */ /* 0x004fca000ff5e0ff */
[----:B------:R0:W-:Y:S04]  /*4c7b0*/  STL [R1+0x1dc8], R0 ;  /* 0x001dc80001007387 */ /* 0x0001e80000100800 */
[----:B------:R-:W-:Y:S04]  /*4c7c0*/  STL [R1+0x1dd0], R12 ;  /* 0x001dd00c01007387 */ /* 0x000fe80000100800 */
[----:B0-----:R-:W2:Y:S04]  /*4c7d0*/  LDL.LU R0, [R1+0x1dd4] ;  /* 0x001dd40001007983 */ /* 0x001ea80000300800 */
[----:B------:R-:W-:Y:S01]  /*4c7e0*/  STL [R1+0x1df4], R13 ;  /* 0x001df40d01007387 */ /* 0x000fe20000100800 */
[----:B----4-:R-:W-:-:S05]  /*4c7f0*/  IADD3.X R2, R2, UR10, RZ, P6, !PT ;  /* 0x0000000a02027c10 */ /* 0x010fca000b7fe4ff */
[----:B------:R0:W-:Y:S01]  /*4c800*/  STL [R1+0x1dec], R2 ;  /* 0x001dec0201007387 */ /* 0x0001e20000100800 */
[----:B------:R-:W-:-:S03]  /*4c810*/  IADD3 R3, P6, R3, UR11, RZ ;  /* 0x0000000b03037c10 */ /* 0x000fc6000ffde0ff */
[----:B0-----:R-:W4:Y:S01]  /*4c820*/  LDL.LU R2, [R1+0x1da8] ;  /* 0x001da80001027983 */ /* 0x001f220000300800 */
[----:B------:R-:W-:-:S03]  /*4c830*/  IADD3.X R14, R14, UR10, RZ, P5, !PT ;  /* 0x0000000a0e0e7c10 */ /* 0x000fc6000affe4ff */
        /* <DEDUP_REMOVED lines=32> */
[----:B------:R0:W-:Y:S04]  /*4ca40*/  STL [R1+0x1dd4], R0 ;  /* 0x001dd40001007387 */ /* 0x0001e80000100800 */
[----:B0-----:R-:W2:Y:S01]  /*4ca50*/  LDL.LU R0, [R1+0x1d48] ;  /* 0x001d480001007983 */ /* 0x001ea20000300800 */
[----:B----4-:R-:W-:-:S05]  /*4ca60*/  IADD3 R2, P4, R2, UR11, RZ ;  /* 0x0000000b02027c10 */ /* 0x010fca000ff9e0ff */
[----:B------:R0:W-:Y:S01]  /*4ca70*/  STL [R1+0x1da8], R2 ;  /* 0x001da80201007387 */ /* 0x0001e20000100800 */
[----:B------:R-:W-:-:S03]  /*4ca80*/  IADD3.X R3, R3, UR10, RZ, P3, !PT ;  /* 0x0000000a03037c10 */ /* 0x000fc60009ffe4ff */
[----:B0-----:R-:W4:Y:S04]  /*4ca90*/  LDL.LU R2, [R1+0x1d6c] ;  /* 0x001d6c0001027983 */ /* 0x001f280000300800 */
[----:B------:R-:W4:Y:S01]  /*4caa0*/  LDL.LU R14, [R1+0x1d40] ;  /* 0x001d4000010e7983 */ /* 0x000f220000300800 */
[----:B------:R-:W-:Y:S02]  /*4cab0*/  IADD3 R8, P3, R8, UR11, RZ ;  /* 0x0000000b08087c10 */ /* 0x000fe4000ff7e0ff */
[----:B------:R-:W-:Y:S01]  /*4cac0*/  IADD3.X R9, R9, UR10, RZ, P2, !PT ;  /* 0x0000000a09097c10 */ /* 0x000fe200097fe4ff */
[----:B------:R0:W-:Y:S01]  /*4cad0*/  STL [R1+0x1dcc], R3 ;  /* 0x001dcc0301007387 */ /* 0x0001e20000100800 */
[----:B------:R-:W-:Y:S02]  /*4cae0*/  IADD3 R10, P2, R10, UR11, RZ ;  /* 0x0000000b0a0a7c10 */ /* 0x000fe4000ff5e0ff */
[----:B------:R-:W-:-:S02]  /*4caf0*/  IADD3.X R11, R11, UR10, RZ, P6, !PT ;  /* 0x0000000a0b0b7c10 */ /* 0x000fc4000b7fe4ff */
[----:B------:R-:W-:Y:S02]  /*4cb00*/  IADD3 R24, P6, R24, UR11, RZ ;  /* 0x0000000b18187c10 */ /* 0x000fe4000ffde0ff */
[----:B------:R-:W-:Y:S02]  /*4cb10*/  IADD3.X R25, R25, UR10, RZ, P5, !PT ;  /* 0x0000000a19197c10 */ /* 0x000fe4000affe4ff */
[----:B------:R-:W-:Y:S01]  /*4cb20*/  IADD3 R26, P5, R26, UR11, RZ ;  /* 0x0000000b1a1a7c10 */ /* 0x000fe2000ffbe0ff */
[----:B0-----:R-:W4:Y:S04]  /*4cb30*/  LDL.LU R3, [R1+0x1d64] ;  /* 0x001d640001037983 */ /* 0x001f280000300800 */
[----:B------:R-:W-:Y:S04]  /*4cb40*/  STL [R1+0x1da0], R8 ;  /* 0x001da00801007387 */ /* 0x000fe80000100800 */
        /* <DEDUP_REMOVED lines=24> */
[----:B------:R-:W-:Y:S02]  /*4ccd0*/  IADD3 R18, P6, R18, UR11, RZ ;  /* 0x0000000b12127c10 */ /* 0x000fe4000ffde0ff */
[----:B---3--:R-:W-:Y:S01]  /*4cce0*/  IADD3 R15, P5, R15, UR11, RZ ;  /* 0x0000000b0f0f7c10 */ /* 0x008fe2000ffbe0ff */
[----:B------:R-:W-:Y:S04]  /*4ccf0*/  STL [R1+0x1d94], R16 ;  /* 0x001d941001007387 */ /* 0x000fe80000100800 */
[----:B------:R-:W-:Y:S01]  /*4cd00*/  STL [R1+0x1d8c], R17 ;  /* 0x001d8c1101007387 */ /* 0x000fe20000100800 */
[----:B------:R-:W-:-:S03]  /*4cd10*/  IADD3.X R12, R12, UR10, RZ, P1, !PT ;  /* 0x0000000a0c0c7c10 */ /* 0x000fc60008ffe4ff */
[----:B------:R0:W-:Y:S04]  /*4cd20*/  STL [R1+0x1d58], R15 ;  /* 0x001d580f01007387 */ /* 0x0001e80000100800 */
        /* <DEDUP_REMOVED lines=10> */
[----:B------:R0:W-:Y:S04]  /*4cdd0*/  STL [R1+0x1d48], R0 ;  /* 0x001d480001007387 */ /* 0x0001e80000100800 */
[----:B0-----:R-:W2:Y:S01]  /*4cde0*/  LDL.LU R0, [R1+0x1d54] ;  /* 0x001d540001007983 */ /* 0x001ea20000300800 */
[----:B----4-:R-:W-:Y:S02]  /*4cdf0*/  IADD3.X R2, R2, UR10, RZ, P3, !PT ;  /* 0x0000000a02027c10 */ /* 0x010fe40009ffe4ff */
        /* <DEDUP_REMOVED lines=27> */
[----:B------:R-:W4:Y:S04]  /*4cfb0*/  LDL.LU R12, [R1+0x1cd8] ;  /* 0x001cd800010c7983 */ /* 0x000f280000300800 */
[----:B------:R-:W4:Y:S01]  /*4cfc0*/  LDL.LU R13, [R1+0x1cfc] ;  /* 0x001cfc00010d7983 */ /* 0x000f220000300800 */
[----:B---3--:R-:W-:-:S05]  /*4cfd0*/  IADD3.X R15, R15, UR10, RZ, P6, !PT ;  /* 0x0000000a0f0f7c10 */ /* 0x008fca000b7fe4ff */
[----:B------:R0:W-:Y:S01]  /*4cfe0*/  STL [R1+0x1d5c], R15 ;  /* 0x001d5c0f01007387 */ /* 0x0001e20000100800 */
[----:B------:R-:W-:-:S03]  /*4cff0*/  IADD3 R29, P6, R29, UR11, RZ ;  /* 0x0000000b1d1d7c10 */ /* 0x000fc6000ffde0ff */
[----:B0-----:R-:W3:Y:S04]  /*4d000*/  LDL.LU R15, [R1+0x1cd0] ;  /* 0x001cd000010f7983 */ /* 0x001ee80000300800 */
[----:B------:R0:W-:Y:S04]  /*4d010*/  STL [R1+0x1d30], R29 ;  /* 0x001d301d01007387 */ /* 0x0001e80000100800 */
[----:B0-----:R-:W3:Y:S01]  /*4d020*/  LDL.LU R29, [R1+0x1cf4] ;  /* 0x001cf400011d7983 */ /* 0x001ee20000300800 */
[----:B--2---:R-:W-:-:S05]  /*4d030*/  IADD3.X R0, R0, UR10, RZ, P5, !PT ;  /* 0x0000000a00007c10 */ /* 0x004fca000affe4ff */
[----:B------:R0:W-:Y:S04]  /*4d040*/  STL [R1+0x1d54], R0 ;  /* 0x001d540001007387 */ /* 0x0001e80000100800 */
[----:B0-----:R-:W2:Y:S04]  /*4d050*/  LDL.LU R0, [R1+0x1cc8] ;  /* 0x001cc80001007983 */ /* 0x001ea80000300800 */
[----:B------:R-:W2:Y:S01]  /*4d060*/  LDL.LU R14, [R1+0x1cec] ;  /* 0x001cec00010e7983 */ /* 0x000ea20000300800 */
[----:B----4-:R-:W-:Y:S02]  /*4d070*/  IADD3 R2, P5, R2, UR11, RZ ;  /* 0x0000000b02027c10 */ /* 0x010fe4000ffbe0ff */
[----:B------:R-:W-:-:S02]  /*4d080*/  IADD3.X R8, R8, UR10, RZ, P1, !PT ;  /* 0x0000000a08087c10 */ /* 0x000fc40008ffe4ff */
[----:B------:R-:W-:Y:S02]  /*4d090*/  IADD3 R9, P1, R9, UR11, RZ ;  /* 0x0000000b09097c10 */ /* 0x000fe4000ff3e0ff */
[----:B------:R-:W-:Y:S01]  /*4d0a0*/  IADD3.X R10, R10, UR10, RZ, P4, !PT ;  /* 0x0000000a0a0a7c10 */ /* 0x000fe2000a7fe4ff */
[----:B------:R0:W-:Y:S01]  /*4d0b0*/  STL [R1+0x1d28], R2 ;  /* 0x001d280201007387 */ /* 0x0001e20000100800 */
[----:B------:R-:W-:Y:S02]  /*4d0c0*/  IADD3 R11, P4, R11, UR11, RZ ;  /* 0x0000000b0b0b7c10 */ /* 0x000fe4000ff9e0ff */
[----:B------:R-:W-:Y:S02]  /*4d0d0*/  IADD3.X R24, R24, UR10, RZ, P3, !PT ;  /* 0x0000000a18187c10 */ /* 0x000fe40009ffe4ff */
[----:B------:R-:W-:Y:S02]  /*4d0e0*/  IADD3 R25, P3, R25, UR11, RZ ;  /* 0x0000000b19197c10 */ /* 0x000fe4000ff7e0ff */
[----:B------:R-:W-:-:S02]  /*4d0f0*/  IADD3.X R26, R26, UR10, RZ, P2, !PT ;  /* 0x0000000a1a1a7c10 */ /* 0x000fc400097fe4ff */
[----:B------:R-:W-:Y:S01]  /*4d100*/  IADD3 R27, P2, R27, UR11, RZ ;  /* 0x0000000b1b1b7c10 */ /* 0x000fe2000ff5e0ff */
[----:B0-----:R-:W4:Y:S04]  /*4d110*/  LDL.LU R2, [R1+0x1cc0] ;  /* 0x001cc00001027983 */ /* 0x001f280000300800 */
[----:B------:R-:W-:Y:S04]  /*4d120*/  STL [R1+0x1d4c], R8 ;  /* 0x001d4c0801007387 */ /* 0x000fe80000100800 */
        /* <DEDUP_REMOVED lines=21> */
[----:B------:R-:W-:Y:S01]  /*4d280*/  IADD3.X R18, R18, UR10, RZ, P3, !PT ;  /* 0x0000000a12127c10 */ /* 0x000fe20009ffe4ff */
[----:B0-----:R-:W4:Y:S01]  /*4d290*/  LDL.LU R3, [R1+0x1ce4] ;  /* 0x001ce40001037983 */ /* 0x001f220000300800 */
[----:B------:R-:W-:-:S03]  /*4d2a0*/  IADD3.X R28, R28, UR10, RZ, P2, !PT ;  /* 0x0000000a1c1c7c10 */ /* 0x000fc600097fe4ff */
[----:B------:R-:W-:Y:S04]  /*4d2b0*/  STL [R1+0x1cf0], R16 ;  /* 0x001cf01001007387 */ /* 0x000fe80000100800 */
[----:B------:R-:W-:Y:S04]  /*4d2c0*/  STL [R1+0x1ce8], R17 ;  /* 0x001ce81101007387 */ /* 0x000fe80000100800 */
[----:B------:R0:W-:Y:S04]  /*4d2d0*/  STL [R1+0x1d04], R28 ;  /* 0x001d041c01007387 */ /* 0x0001e80000100800 */
[----:B------:R-:W-:Y:S04]  /*4d2e0*/  STL [R1+0x1d0c], R18 ;  /* 0x001d0c1201007387 */ /* 0x000fe80000100800 */
[----:B0-----:R-:W4:Y:S01]  /*4d2f0*/  LDL.LU R28, [R1+0x1cb8] ;  /* 0x001cb800011c7983 */ /* 0x001f220000300800 */
[----:B------:R-:W-:-:S02]  /*4d300*/  IADD3 R19, P3, R19, UR11, RZ ;  /* 0x0000000b13137c10 */ /* 0x000fc4000ff7e0ff */
[----:B------:R-:W-:Y:S02]  /*4d310*/  IADD3.X R13, R13, UR10, RZ, P6, !PT ;  /* 0x0000000a0d0d7c10 */ /* 0x000fe4000b7fe4ff */
[----:B------:R-:W-:Y:S02]  /*4d320*/  IADD3 R12, P2, R12, UR11, RZ ;  /* 0x0000000b0c0c7c10 */ /* 0x000fe4000ff5e0ff */
[----:B---3--:R-:W-:Y:S01]  /*4d330*/  IADD3 R15, P6, R15, UR11, RZ ;  /* 0x0000000b0f0f7c10 */ /* 0x008fe2000ffde0ff */
        /* <DEDUP_REMOVED lines=9> */
[----:B------:R-:W-:-:S03]  /*4d3d0*/  IADD3.X R14, R14, UR10, RZ, P1, !PT ;  /* 0x0000000a0e0e7c10 */ /* 0x000fc60008ffe4ff */
[----:B------:R0:W-:Y:S04]  /*4d3e0*/  STL [R1+0x1cc8], R0 ;  /* 0x001cc80001007387 */ /* 0x0001e80000100800 */
[----:B0-----:R-:W2:Y:S04]  /*4d3f0*/  LDL.LU R0, [R1+0x1cd4] ;  /* 0x001cd40001007983 */ /* 0x001ea80000300800 */
[----:B------:R-:W2:Y:S04]  /*4d400*/  LDL.LU R8, [R1+0x1ca8] ;  /* 0x001ca80001087983 */ /* 0x000ea80000300800 */
[----:B------:R-:W2:Y:S04]  /*4d410*/  LDL.LU R9, [R1+0x1ccc] ;  /* 0x001ccc0001097983 */ /* 0x000ea80000300800 */
[----:B------:R-:W-:Y:S04]  /*4d420*/  STL [R1+0x1cec], R14 ;  /* 0x001cec0e01007387 */ /* 0x000fe80000100800 */
[----:B------:R-:W2:Y:S01]  /*4d430*/  LDL.LU R10, [R1+0x1ca0] ;  /* 0x001ca000010a7983 */ /* 0x000ea20000300800 */
[----:B----4-:R-:W-:-:S05]  /*4d440*/  IADD3 R2, P1, R2, UR11, RZ ;  /* 0x0000000b02027c10 */ /* 0x010fca000ff3e0ff */
        /* <DEDUP_REMOVED lines=17> */
[----:B------:R0:W-:Y:S04]  /*4d560*/  STL [R1+0x1ce4], R3 ;  /* 0x001ce40301007387 */ /* 0x0001e80000100800 */
[----:B0-----:R-:W4:Y:S01]  /*4d570*/  LDL.LU R3, [R1+0x1c60] ;  /* 0x001c600001037983 */ /* 0x001f220000300800 */
[----:B------:R-:W-:-:S03]  /*4d580*/  IADD3 R28, P4, R28, UR11, RZ ;  /* 0x0000000b1c1c7c10 */ /* 0x000fc6000ff9e0ff */
        /* <DEDUP_REMOVED lines=12> */
[----:B------:R-:W-:Y:S02]  /*4d650*/  IADD3 R8, P2, R8, UR11, RZ ;  /* 0x0000000b08087c10 */ /* 0x000fe4000ff5e0ff */
[----:B------:R-:W-:Y:S02]  /*4d660*/  IADD3.X R9, R9, UR10, RZ, P6, !PT ;  /* 0x0000000a09097c10 */ /* 0x000fe4000b7fe4ff */
[----:B------:R-:W-:Y:S01]  /*4d670*/  IADD3 R10, P6, R10, UR11, RZ ;  /* 0x0000000b0a0a7c10 */ /* 0x000fe2000ffde0ff */
[----:B------:R0:W-:Y:S01]  /*4d680*/  STL [R1+0x1cd4], R0 ;  /* 0x001cd40001007387 */ /* 0x0001e20000100800 */
[----:B----4-:R-:W-:Y:S02]  /*4d690*/  IADD3.X R11, R11, UR10, RZ, P5, !PT ;  /* 0x0000000a0b0b7c10 */ /* 0x010fe4000affe4ff */
[----:B------:R-:W-:Y:S01]  /*4d6a0*/  IADD3 R24, P5, R24, UR11, RZ ;  /* 0x0000000b18187c10 */ /* 0x000fe2000ffbe0ff */
[----:B0-----:R-:W2:Y:S04]  /*4d6b0*/  LDL.LU R0, [R1+0x1c6c] ;  /* 0x001c6c0001007983 */ /* 0x001ea80000300800 */
        /* <DEDUP_REMOVED lines=27> */
[----:B0-----:R-:W4:Y:S01]  /*4d870*/  LDL.LU R2, [R1+0x1c40] ;  /* 0x001c400001027983 */ /* 0x001f220000300800 */
[----:B------:R-:W-:-:S03]  /*4d880*/  IADD3 R3, P1, R3, UR11, RZ ;  /* 0x0000000b03037c10 */ /* 0x000fc6000ff3e0ff */
[----:B------:R-:W-:Y:S04]  /*4d890*/  STL [R1+0x1c9c], R16 ;  /* 0x001c9c1001007387 */ /* 0x000fe80000100800 */
[----:B------:R-:W-:Y:S04]  /*4d8a0*/  STL [R1+0x1c94], R17 ;  /* 0x001c941101007387 */ /* 0x000fe80000100800 */
[----:B------:R0:W-:Y:S04]  /*4d8b0*/  STL [R1+0x1c60], R3 ;  /* 0x001c600301007387 */ /* 0x0001e80000100800 */
[----:B------:R-:W-:Y:S01]  /*4d8c0*/  STL [R1+0x1c68], R18 ;  /* 0x001c681201007387 */ /* 0x000fe20000100800 */
[----:B------:R-:W-:-:S03]  /*4d8d0*/  IADD3.X R12, R12, UR10, RZ, P4, !PT ;  /* 0x0000000a0c0c7c10 */ /* 0x000fc6000a7fe4ff */
[----:B0-----:R-:W4:Y:S01]  /*4d8e0*/  LDL.LU R3, [R1+0x1c64] ;  /* 0x001c640001037983 */ /* 0x001f220000300800 */
[----:B------:R-:W-:-:S03]  /*4d8f0*/  IADD3.X R28, R28, UR10, RZ, P3, !PT ;  /* 0x0000000a1c1c7c10 */ /* 0x000fc60009ffe4ff */
        /* <DEDUP_REMOVED lines=40> */
[----:B------:R0:W-:Y:S04]  /*4db80*/  STL [R1+0x1c64], R3 ;  /* 0x001c640301007387 */ /* 0x0001e80000100800 */
[----:B0-----:R-:W4:Y:S01]  /*4db90*/  LDL.LU R3, [R1+0x1bd8] ;  /* 0x001bd80001037983 */ /* 0x001f220000300800 */
[----:B------:R-:W-:-:S05]  /*4dba0*/  IADD3 R28, P5, R28, UR11, RZ ;  /* 0x0000000b1c1c7c10 */ /* 0x000fca000ffbe0ff */
[----:B------:R0:W-:Y:S04]  /*4dbb0*/  STL [R1+0x1c38], R28 ;  /* 0x001c381c01007387 */ /* 0x0001e80000100800 */
[----:B0-----:R-:W4:Y:S01]  /*4dbc0*/  LDL.LU R28, [R1+0x1bfc] ;  /* 0x001bfc00011c7983 */ /* 0x001f220000300800 */
[----:B---3--:R-:W-:-:S05]  /*4dbd0*/  IADD3.X R15, R15, UR10, RZ, P1, !PT ;  /* 0x0000000a0f0f7c10 */ /* 0x008fca0008ffe4ff */
[----:B------:R0:W-:Y:S01]  /*4dbe0*/  STL [R1+0x1c5c], R15 ;  /* 0x001c5c0f01007387 */ /* 0x0001e20000100800 */
[----:B------:R-:W-:Y:S02]  /*4dbf0*/  IADD3 R29, P1, R29, UR11, RZ ;  /* 0x0000000b1d1d7c10 */ /* 0x000fe4000ff3e0ff */
[----:B------:R-:W-:Y:S01]  /*4dc00*/  IADD3.X R8, R8, UR10, RZ, P4, !PT ;  /* 0x0000000a08087c10 */ /* 0x000fe2000a7fe4ff */
[----:B0-----:R-:W3:Y:S01]  /*4dc10*/  LDL.LU R15, [R1+0x1bd0] ;  /* 0x001bd000010f7983 */ /* 0x001ee20000300800 */
[----:B------:R-:W-:-:S03]  /*4dc20*/  IADD3 R9, P4, R9, UR11, RZ ;  /* 0x0000000b09097c10 */ /* 0x000fc6000ff9e0ff */
[----:B------:R-:W3:Y:S01]  /*4dc30*/  LDL.LU R14, [R1+0x1bf4] ;  /* 0x001bf400010e7983 */ /* 0x000ee20000300800 */
[----:B------:R-:W-:-:S03]  /*4dc40*/  IADD3.X R10, R10, UR10, RZ, P3, !PT ;  /* 0x0000000a0a0a7c10 */ /* 0x000fc60009ffe4ff */
[----:B------:R0:W-:Y:S04]  /*4dc50*/  STL [R1+0x1c30], R29 ;  /* 0x001c301d01007387 */ /* 0x0001e80000100800 */
        /* <DEDUP_REMOVED lines=34> */
[----:B------:R-:W-:Y:S02]  /*4de80*/  IADD3.X R13, R13, UR10, RZ, P5, !PT ;  /* 0x0000000a0d0d7c10 */ /* 0x000fe4000affe4ff */
[----:B------:R-:W-:Y:S01]  /*4de90*/  IADD3 R12, P6, R12, UR11, RZ ;  /* 0x0000000b0c0c7c10 */ /* 0x000fe2000ffde0ff */
[----:B------:R0:W-:Y:S04]  /*4dea0*/  STL [R1+0x1c0c], R2 ;  /* 0x001c0c0201007387 */ /* 0x0001e80000100800 */
[----:B------:R-:W-:Y:S01]  /*4deb0*/  STL [R1+0x1c14], R18 ;  /* 0x001c141201007387 */ /* 0x000fe20000100800 */
[----:B------:R-:W-:-:S03]  /*4dec0*/  IADD3 R3, P5, R3, UR11, RZ ;  /* 0x0000000b03037c10 */ /* 0x000fc6000ffbe0ff */
[----:B0-----:R-:W4:Y:S04]  /*4ded0*/  LDL.LU R2, [R1+0x1bc0] ;  /* 0x001bc00001027983 */ /* 0x001f280000300800 */
[----:B------:R-:W-:Y:S04]  /*4dee0*/  STL [R1+0x1be8], R19 ;  /* 0x001be81301007387 */ /* 0x000fe80000100800 */
[----:B------:R0:W-:Y:S04]  /*4def0*/  STL [R1+0x1bd8], R3 ;  /* 0x001bd80301007387 */ /* 0x0001e80000100800 */
[----:B------:R-:W-:Y:S04]  /*4df00*/  STL [R1+0x1be0], R12 ;  /* 0x001be00c01007387 */ /* 0x000fe80000100800 */
[----:B0-----:R-:W4:Y:S01]  /*4df10*/  LDL.LU R3, [R1+0x1be4] ;  /* 0x001be40001037983 */ /* 0x001f220000300800 */
[----:B------:R-:W-:-:S03]  /*4df20*/  IADD3.X R28, R28, UR10, RZ, P1, !PT ;  /* 0x0000000a1c1c7c10 */ /* 0x000fc60008ffe4ff */
[----:B------:R-:W-:Y:S04]  /*4df30*/  STL [R1+0x1c04], R13 ;  /* 0x001c040d01007387 */ /* 0x000fe80000100800 */
[----:B------:R0:W-:Y:S04]  /*4df40*/  STL [R1+0x1bfc], R28 ;  /* 0x001bfc1c01007387 */ /* 0x0001e80000100800 */
[----:B0-----:R-:W4:Y:S01]  /*4df50*/  LDL.LU R28, [R1+0x1bb8] ;  /* 0x001bb800011c7983 */ /* 0x001f220000300800 */
[----:B---3--:R-:W-:Y:S02]  /*4df60*/  IADD3 R15, P1, R15, UR11, RZ ;  /* 0x0000000b0f0f7c10 */ /* 0x008fe4000ff3e0ff */
        /* <DEDUP_REMOVED lines=33> */
[----:B------:R0:W-:Y:S04]  /*4e180*/  STL [R1+0x1be4], R3 ;  /* 0x001be40301007387 */ /* 0x0001e80000100800 */
[----:B0-----:R-:W4:Y:S01]  /*4e190*/  LDL.LU R3, [R1+0x1b58] ;  /* 0x001b580001037983 */ /* 0x001f220000300800 */
[----:B------:R-:W-:-:S05]  /*4e1a0*/  IADD3 R28, P2, R28, UR11, RZ ;  /* 0x0000000b1c1c7c10 */ /* 0x000fca000ff5e0ff */
[----:B------:R0:W-:Y:S04]  /*4e1b0*/  STL [R1+0x1bb8], R28 ;  /* 0x001bb81c01007387 */ /* 0x0001e80000100800 */
[----:B0-----:R-:W4:Y:S04]  /*4e1c0*/  LDL.LU R28, [R1+0x1b7c] ;  /* 0x001b7c00011c7983 */ /* 0x001f280000300800 */
[----:B------:R-:W4:Y:S01]  /*4e1d0*/  LDL.LU R14, [R1+0x1b50] ;  /* 0x001b5000010e7983 */ /* 0x000f220000300800 */
[----:B---3--:R-:W-:Y:S02]  /*4e1e0*/  IADD3.X R15, R15, UR10, RZ, P6, !PT ;  /* 0x0000000a0f0f7c10 */ /* 0x008fe4000b7fe4ff */
[----:B------:R-:W-:-:S02]  /*4e1f0*/  IADD3 R8, P6, R8, UR11, RZ ;  /* 0x0000000b08087c10 */ /* 0x000fc4000ffde0ff */
[----:B------:R-:W-:Y:S02]  /*4e200*/  IADD3.X R9, R9, UR10, RZ, P5, !PT ;  /* 0x0000000a09097c10 */ /* 0x000fe4000affe4ff */
[----:B------:R-:W-:Y:S01]  /*4e210*/  IADD3 R10, P5, R10, UR11, RZ ;  /* 0x0000000b0a0a7c10 */ /* 0x000fe2000ffbe0ff */
[----:B------:R0:W-:Y:S01]  /*4e220*/  STL [R1+0x1bdc], R15 ;  /* 0x001bdc0f01007387 */ /* 0x0001e20000100800 */
[----:B------:R-:W-:Y:S02]  /*4e230*/  IADD3.X R11, R11, UR10, RZ, P1, !PT ;  /* 0x0000000a0b0b7c10 */ /* 0x000fe40008ffe4ff */
[----:B------:R-:W-:Y:S02]  /*4e240*/  IADD3 R24, P1, R24, UR11, RZ ;  /* 0x0000000b18187c10 */ /* 0x000fe4000ff3e0ff */
[----:B------:R-:W-:Y:S02]  /*4e250*/  IADD3.X R25, R25, UR10, RZ, P4, !PT ;  /* 0x0000000a19197c10 */ /* 0x000fe4000a7fe4ff */
[----:B------:R-:W-:-:S02]  /*4e260*/  IADD3 R26, P4, R26, UR11, RZ ;  /* 0x0000000b1a1a7c10 */ /* 0x000fc4000ff9e0ff */
[----:B------:R-:W-:Y:S02]  /*4e270*/  IADD3.X R27, R27, UR10, RZ, P3, !PT ;  /* 0x0000000a1b1b7c10 */ /* 0x000fe40009ffe4ff */
[----:B------:R-:W-:Y:S01]  /*4e280*/  IADD3 R7, P3, R7, UR11, RZ ;  /* 0x0000000b07077c10 */ /* 0x000fe2000ff7e0ff */
[----:B0-----:R-:W3:Y:S04]  /*4e290*/  LDL.LU R15, [R1+0x1b74] ;  /* 0x001b7400010f7983 */ /* 0x001ee80000300800 */
[----:B------:R-:W-:Y:S04]  /*4e2a0*/  STL [R1+0x1bb0], R8 ;  /* 0x001bb00801007387 */ /* 0x000fe80000100800 */
        /* <DEDUP_REMOVED lines=26> */
[----:B------:R-:W-:-:S02]  /*4e450*/  IADD3.X R12, R12, UR10, RZ, P3, !PT ;  /* 0x0000000a0c0c7c10 */ /* 0x000fc40009ffe4ff */
[----:B------:R-:W-:Y:S01]  /*4e460*/  IADD3 R13, P3, R13, UR11, RZ ;  /* 0x0000000b0d0d7c10 */ /* 0x000fe2000ff7e0ff */
[----:B------:R0:W-:Y:S04]  /*4e470*/  STL [R1+0x1b68], R0 ;  /* 0x001b680001007387 */ /* 0x0001e80000100800 */
[----:B------:R-:W-:Y:S04]  /*4e480*/  STL [R1+0x1b70], R18 ;  /* 0x001b701201007387 */ /* 0x000fe80000100800 */
        /* <DEDUP_REMOVED lines=8> */
[----:B------:R0:W-:Y:S04]  /*4e510*/  STL [R1+0x1b58], R3 ;  /* 0x001b580301007387 */ /* 0x0001e80000100800 */
[----:B0-----:R-:W4:Y:S01]  /*4e520*/  LDL.LU R3, [R1+0x1b64] ;  /* 0x001b640001037983 */ /* 0x001f220000300800 */
[----:B------:R-:W-:-:S05]  /*4e530*/  IADD3.X R28, R28, UR10, RZ, P6, !PT ;  /* 0x0000000a1c1c7c10 */ /* 0x000fca000b7fe4ff */
[----:B------:R0:W-:Y:S04]  /*4e540*/  STL [R1+0x1b7c], R28 ;  /* 0x001b7c1c01007387 */ /* 0x0001e80000100800 */
[----:B0-----:R-:W4:Y:S01]  /*4e550*/  LDL.LU R28, [R1+0x1b38] ;  /* 0x001b3800011c7983 */ /* 0x001f220000300800 */
[----:B------:R-:W-:Y:S02]  /*4e560*/  IADD3 R14, P6, R14, UR11, RZ ;  /* 0x0000000b0e0e7c10 */ /* 0x000fe4000ffde0ff */
[----:B---3--:R-:W-:Y:S01]  /*4e570*/  IADD3.X R15, R15, UR10, RZ, P5, !PT ;  /* 0x0000000a0f0f7c10 */ /* 0x008fe2000affe4ff */
        /* <DEDUP_REMOVED lines=32> */
[----:B------:R0:W-:Y:S04]  /*4e780*/  STL [R1+0x1b64], R3 ;  /* 0x001b640301007387 */ /* 0x0001e80000100800 */
[----:B0-----:R-:W4:Y:S04]  /*4e790*/  LDL.LU R3, [R1+0x1ad8] ;  /* 0x001ad80001037983 */ /* 0x001f280000300800 */
[----:B------:R-:W4:Y:S01]  /*4e7a0*/  LDL.LU R14, [R1+0x1afc] ;  /* 0x001afc00010e7983 */ /* 0x000f220000300800 */
[----:B------:R-:W-:-:S05]  /*4e7b0*/  IADD3 R28, P4, R28, UR11, RZ ;  /* 0x0000000b1c1c7c10 */ /* 0x000fca000ff9e0ff */
[----:B------:R0:W-:Y:S04]  /*4e7c0*/  STL [R1+0x1b38], R28 ;  /* 0x001b381c01007387 */ /* 0x0001e80000100800 */
[----:B0-----:R-:W4:Y:S01]  /*4e7d0*/  LDL.LU R28, [R1+0x1ad0] ;  /* 0x001ad000011c7983 */ /* 0x001f220000300800 */
[----:B---3--:R-:W-:Y:S02]  /*4e7e0*/  IADD3.X R8, R8, UR10, RZ, P3, !PT ;  /* 0x0000000a08087c10 */ /* 0x008fe40009ffe4ff */
[----:B------:R-:W-:Y:S02]  /*4e7f0*/  IADD3 R9, P3, R9, UR11, RZ ;  /* 0x0000000b09097c10 */ /* 0x000fe4000ff7e0ff */
[----:B------:R-:W-:Y:S02]  /*4e800*/  IADD3.X R10, R10, UR10, RZ, P2, !PT ;  /* 0x0000000a0a0a7c10 */ /* 0x000fe400097fe4ff */
[----:B------:R-:W-:-:S02]  /*4e810*/  IADD3 R11, P2, R11, UR11, RZ ;  /* 0x0000000b0b0b7c10 */ /* 0x000fc4000ff5e0ff */
        /* <DEDUP_REMOVED lines=29> */
[----:B------:R-:W-:-:S02]  /*4e9f0*/  IADD3.X R13, R13, UR10, RZ, P1, !PT ;  /* 0x0000000a0d0d7c10 */ /* 0x000fc40008ffe4ff */
        /* <DEDUP_REMOVED lines=18> */
[----:B------:R0:W-:Y:S04]  /*4eb20*/  STL [R1+0x1ad8], R3 ;  /* 0x001ad80301007387 */ /* 0x0001e80000100800 */
[----:B0-----:R-:W4:Y:S04]  /*4eb30*/  LDL.LU R3, [R1+0x1ae4] ;  /* 0x001ae40001037983 */ /* 0x001f280000300800 */
[----:B------:R-:W4:Y:S04]  /*4eb40*/  LDL.LU R8, [R1+0x1ab8] ;  /* 0x001ab80001087983 */ /* 0x000f280000300800 */
[----:B------:R-:W4:Y:S01]  /*4eb50*/  LDL.LU R9, [R1+0x1adc] ;  /* 0x001adc0001097983 */ /* 0x000f220000300800 */
[----:B------:R-:W-:-:S03]  /*4eb60*/  IADD3 R28, P3, R28, UR11, RZ ;  /* 0x0000000b1c1c7c10 */ /* 0x000fc6000ff7e0ff */
        /* <DEDUP_REMOVED lines=32> */
[----:B0-----:R-:W4:Y:S01]  /*4ed70*/  LDL.LU R2, [R1+0x1a84] ;  /* 0x001a840001027983 */ /* 0x001f220000300800 */
[----:B------:R-:W-:-:S03]  /*4ed80*/  IADD3 R8, P5, R8, UR11, RZ ;  /* 0x0000000b08087c10 */ /* 0x000fc6000ffbe0ff */
[----:B------:R-:W4:Y:S01]  /*4ed90*/  LDL.LU R14, [R1+0x1a58] ;  /* 0x001a5800010e7983 */ /* 0x000f220000300800 */
[----:B------:R-:W-:-:S03]  /*4eda0*/  IADD3.X R9, R9, UR10, RZ, P1, !PT ;  /* 0x0000000a09097c10 */ /* 0x000fc60008ffe4ff */
[----:B------:R0:W-:Y:S01]  /*4edb0*/  STL [R1+0x1ae4], R3 ;  /* 0x001ae40301007387 */ /* 0x0001e20000100800 */
[----:B------:R-:W-:Y:S02]  /*4edc0*/  IADD3 R10, P1, R10, UR11, RZ ;  /* 0x0000000b0a0a7c10 */ /* 0x000fe4000ff3e0ff */
[----:B------:R-:W-:Y:S02]  /*4edd0*/  IADD3.X R11, R11, UR10, RZ, P4, !PT ;  /* 0x0000000a0b0b7c10 */ /* 0x000fe4000a7fe4ff */
        /* <DEDUP_REMOVED lines=29> */
[----:B------:R-:W-:Y:S01]  /*4efb0*/  IADD3 R18, P4, R18, UR11, RZ ;  /* 0x0000000b12127c10 */ /* 0x000fe2000ff9e0ff */
[----:B------:R-:W-:Y:S04]  /*4efc0*/  STL [R1+0x1aac], R16 ;  /* 0x001aac1001007387 */ /* 0x000fe80000100800 */
[----:B------:R-:W-:Y:S01]  /*4efd0*/  STL [R1+0x1aa4], R17 ;  /* 0x001aa41101007387 */ /* 0x000fe20000100800 */
[----:B---3--:R-:W-:Y:S02]  /*4efe0*/  IADD3 R15, P3, R15, UR11, RZ ;  /* 0x0000000b0f0f7c10 */ /* 0x008fe4000ff7e0ff */
[----:B------:R-:W-:-:S02]  /*4eff0*/  IADD3.X R12, R12, UR10, RZ, P2, !PT ;  /* 0x0000000a0c0c7c10 */ /* 0x000fc400097fe4ff */
[----:B------:R-:W-:Y:S01]  /*4f000*/  IADD3 R13, P2, R13, UR11, RZ ;  /* 0x0000000b0d0d7c10 */ /* 0x000fe2000ff5e0ff */
[----:B------:R0:W-:Y:S04]  /*4f010*/  STL [R1+0x1a70], R15 ;  /* 0x001a700f01007387 */ /* 0x0001e80000100800 */
[----:B------:R-:W-:Y:S01]  /*4f020*/  STL [R1+0x1a78], R18 ;  /* 0x001a781201007387 */ /* 0x000fe20000100800 */
[----:B------:R-:W-:-:S03]  /*4f030*/  IADD3.X R29, R29, UR10, RZ, P6, !PT ;  /* 0x0000000a1d1d7c10 */ /* 0x000fc6000b7fe4ff */
        /* <DEDUP_REMOVED lines=58> */
[----:B------:R-:W-:Y:S02]  /*4f3e0*/  IADD3 R27, P1, R27, UR11, RZ ;  /* 0x0000000b1b1b7c10 */ /* 0x000fe4000ff3e0ff */
[----:B------:R-:W-:Y:S01]  /*4f3f0*/  IADD3.X R7, R7, UR10, RZ, P4, !PT ;  /* 0x0000000a07077c10 */ /* 0x000fe2000a7fe4ff */
[----:B0-----:R-:W4:Y:S04]  /*4f400*/  LDL.LU R2, [R1+0x19d8] ;  /* 0x0019d80001027983 */ /* 0x001f280000300800 */
[----:B------:R-:W-:Y:S04]  /*4f410*/  STL [R1+0x1a64], R8 ;  /* 0x001a640801007387 */ /* 0x000fe80000100800 */
        /* <DEDUP_REMOVED lines=29> */
[----:B------:R-:W-:Y:S02]  /*4f5f0*/  IADD3.X R13, R13, UR10, RZ, P4, !PT ;  /* 0x0000000a0d0d7c10 */ /* 0x000fe4000a7fe4ff */
[----:B------:R-:W-:Y:S01]  /*4f600*/  IADD3 R12, P1, R12, UR11, RZ ;  /* 0x0000000b0c0c7c10 */ /* 0x000fe2000ff3e0ff */
[----:B------:R-:W-:Y:S01]  /*4f610*/  STL [R1+0x19f8], R19 ;  /* 0x0019f81301007387 */ /* 0x000fe20000100800 */
[----:B---3--:R-:W-:-:S05]  /*4f620*/  IADD3 R15, P4, R15, UR11, RZ ;  /* 0x0000000b0f0f7c10 */ /* 0x008fca000ff9e0ff */
        /* <DEDUP_REMOVED lines=51> */
[----:B------:R0:W-:Y:S04]  /*4f960*/  STL [R1+0x19ec], R0 ;  /* 0x0019ec0001007387 */ /* 0x0001e80000100800 */
[----:B0-----:R-:W2:Y:S04]  /*4f970*/  LDL.LU R0, [R1+0x1984] ;  /* 0x0019840001007983 */ /* 0x001ea80000300800 */
[----:B------:R-:W-:Y:S01]  /*4f980*/  STL [R1+0x19c0], R8 ;  /* 0x0019c00801007387 */ /* 0x000fe20000100800 */
[----:B----4-:R-:W-:-:S02]  /*4f990*/  IADD3.X R11, R11, UR10, RZ, P3, !PT ;  /* 0x0000000a0b0b7c10 */ /* 0x010fc40009ffe4ff */
        /* <DEDUP_REMOVED lines=27> */
[----:B0-----:R-:W4:Y:S04]  /*4fb50*/  LDL.LU R2, [R1+0x1958] ;  /* 0x0019580001027983 */ /* 0x001f280000300800 */
[----:B------:R-:W-:Y:S01]  /*4fb60*/  STL [R1+0x19b4], R16 ;  /* 0x0019b41001007387 */ /* 0x000fe20000100800 */
[----:B------:R-:W-:-:S03]  /*4fb70*/  IADD3 R3, P2, R3, UR11, RZ ;  /* 0x0000000b03037c10 */ /* 0x000fc6000ff5e0ff */
[----:B------:R-:W-:Y:S01]  /*4fb80*/  STL [R1+0x19ac], R17 ;  /* 0x0019ac1101007387 */ /* 0x000fe20000100800 */
[----:B------:R-:W-:-:S03]  /*4fb90*/  IADD3.X R12, R12, UR10, RZ, P6, !PT ;  /* 0x0000000a0c0c7c10 */ /* 0x000fc6000b7fe4ff */
[----:B------:R0:W-:Y:S04]  /*4fba0*/  STL [R1+0x1978], R3 ;  /* 0x0019780301007387 */ /* 0x0001e80000100800 */
[----:B------:R-:W-:Y:S01]  /*4fbb0*/  STL [R1+0x1980], R18 ;  /* 0x0019801201007387 */ /* 0x000fe20000100800 */
[----:B------:R-:W-:-:S03]  /*4fbc0*/  IADD3.X R28, R28, UR10, RZ, P5, !PT ;  /* 0x0000000a1c1c7c10 */ /* 0x000fc6000affe4ff */
[----:B0-----:R-:W4:Y:S04]  /*4fbd0*/  LDL.LU R3, [R1+0x197c] ;  /* 0x00197c0001037983 */ /* 0x001f280000300800 */
[----:B------:R-:W-:Y:S04]  /*4fbe0*/  STL [R1+0x19a4], R19 ;  /* 0x0019a41301007387 */ /* 0x000fe80000100800 */
[----:B------:R0:W-:Y:S04]  /*4fbf0*/  STL [R1+0x1994], R28 ;  /* 0x0019941c01007387 */ /* 0x0001e80000100800 */
[----:B------:R-:W-:Y:S04]  /*4fc00*/  STL [R1+0x199c], R12 ;  /* 0x00199c0c01007387 */ /* 0x000fe80000100800 */
[----:B0-----:R-:W4:Y:S01]  /*4fc10*/  LDL.LU R28, [R1+0x1950] ;  /* 0x00195000011c7983 */ /* 0x001f220000300800 */
[----:B------:R-:W-:-:S05]  /*4fc20*/  IADD3 R13, P6, R13, UR11, RZ ;  /* 0x0000000b0d0d7c10 */ /* 0x000fca000ffde0ff */
[----:B------:R-:W-:Y:S01]  /*4fc30*/  STL [R1+0x1970], R13 ;  /* 0x0019700d01007387 */ /* 0x000fe20000100800 */
[----:B---3--:R-:W-:-:S05]  /*4fc40*/  IADD3 R15, P5, R15, UR11, RZ ;  /* 0x0000000b0f0f7c10 */ /* 0x008fca000ffbe0ff */
        /* <DEDUP_REMOVED lines=28> */
[----:B------:R0:W-:Y:S04]  /*4fe10*/  STL [R1+0x1958], R2 ;  /* 0x0019580201007387 */ /* 0x0001e80000100800 */
[----:B0-----:R-:W4:Y:S04]  /*4fe20*/  LDL.LU R2, [R1+0x1924] ;  /* 0x0019240001027983 */ /* 0x001f280000300800 */
[----:B------:R-:W4:Y:S04]  /*4fe30*/  LDL.LU R12, [R1+0x18f8] ;  /* 0x0018f800010c7983 */ /* 0x000f280000300800 */
[----:B------:R-:W4:Y:S01]  /*4fe40*/  LDL.LU R13, [R1+0x191c] ;  /* 0x00191c00010d7983 */ /* 0x000f220000300800 */
[----:B------:R-:W-:-:S05]  /*4fe50*/  IADD3.X R3, R3, UR10, RZ, P3, !PT ;  /* 0x0000000a03037c10 */ /* 0x000fca0009ffe4ff */
        /* <DEDUP_REMOVED lines=51> */
[----:B------:R-:W-:Y:S04]  /*50190*/  STL [R1+0x192c], R18 ;  /* 0x00192c1201007387 */ /* 0x000fe80000100800 */
[----:B0-----:R-:W4:Y:S04]  /*501a0*/  LDL.LU R2, [R1+0x18d8] ;  /* 0x0018d80001027983 */ /* 0x001f280000300800 */
[----:B------:R-:W-:Y:S01]  /*501b0*/  STL [R1+0x1900], R19 ;  /* 0x0019001301007387 */ /* 0x000fe20000100800 */
[----:B------:R-:W-:-:S05]  /*501c0*/  IADD3 R3, P3, R3, UR11, RZ ;  /* 0x0000000b03037c10 */ /* 0x000fca000ff7e0ff */
        /* <DEDUP_REMOVED lines=38> */
[----:B------:R0:W-:Y:S04]  /*50430*/  STL [R1+0x18d8], R2 ;  /* 0x0018d80201007387 */ /* 0x0001e80000100800 */
[----:B0-----:R-:W4:Y:S01]  /*50440*/  LDL.LU R2, [R1+0x189c] ;  /* 0x00189c0001027983 */ /* 0x001f220000300800 */
[----:B------:R-:W-:-:S05]  /*50450*/  IADD3.X R3, R3, UR10, RZ, P1, !PT ;  /* 0x0000000a03037c10 */ /* 0x000fca0008ffe4ff */
        /* <DEDUP_REMOVED lines=15> */
[----:B0-----:R-:W3:Y:S04]  /*50550*/  LDL.LU R15, [R1+0x188c] ;  /* 0x00188c00010f7983 */ /* 0x001ee80000300800 */
        /* <DEDUP_REMOVED lines=37> */
[----:B------:R-:W-:Y:S04]  /*507b0*/  STL [R1+0x18a4], R12 ;  /* 0x0018a40c01007387 */ /* 0x000fe80000100800 */
[----:B0-----:R-:W4:Y:S04]  /*507c0*/  LDL.LU R2, [R1+0x1f44] ;  /* 0x001f440001027983 */ /* 0x001f280000300800 */
[----:B------:R-:W-:Y:S01]  /*507d0*/  STL [R1+0x1878], R13 ;  /* 0x0018780d01007387 */ /* 0x000fe20000100800 */
[----:B------:R-:W-:-:S05]  /*507e0*/  IADD3 R3, P1, R3, UR11, RZ ;  /* 0x0000000b03037c10 */ /* 0x000fca000ff3e0ff */
[----:B------:R0:W-:Y:S01]  /*507f0*/  STL [R1+0x1870], R3 ;  /* 0x0018700301007387 */ /* 0x0001e20000100800 */
[----:B------:R-:W-:-:S03]  /*50800*/  IADD3.X R28, R28, UR10, RZ, P4, !PT ;  /* 0x0000000a1c1c7c10 */ /* 0x000fc6000a7fe4ff */
[----:B0-----:R-:W4:Y:S04]  /*50810*/  LDL.LU R3, [R1+0x187c] ;  /* 0x00187c0001037983 */ /* 0x001f280000300800 */
[----:B------:R0:W-:Y:S04]  /*50820*/  STL [R1+0x1894], R28 ;  /* 0x0018941c01007387 */ /* 0x0001e80000100800 */
[----:B0-----:R-:W4:Y:S01]  /*50830*/  LDL.LU R28, [R1+0x1f4c] ;  /* 0x001f4c00011c7983 */ /* 0x001f220000300800 */
[----:B------:R-:W-:-:S03]  /*50840*/  IADD3 R14, P4, R14, UR11, RZ ;  /* 0x0000000b0e0e7c10 */ /* 0x000fc6000ff9e0ff */
[----:B------:R-:W4:Y:S04]  /*50850*/  LDL.LU R8, [R1+0x1874] ;  /* 0x0018740001087983 */ /* 0x000f280000300800 */
[----:B------:R-:W4:Y:S04]  /*50860*/  LDL.LU R9, [R1+0x1f54] ;  /* 0x001f540001097983 */ /* 0x000f280000300800 */
[----:B------:R0:W-:Y:S04]  /*50870*/  STL [R1+0x1868], R14 ;  /* 0x0018680e01007387 */ /* 0x0001e80000100800 */
[----:B------:R-:W4:Y:S01]  /*50880*/  LDL.LU R10, [R1+0x186c] ;  /* 0x00186c00010a7983 */ /* 0x000f220000300800 */
[----:B---3--:R-:W-:-:S05]  /*50890*/  IADD3.X R15, R15, UR10, RZ, P3, !PT ;  /* 0x0000000a0f0f7c10 */ /* 0x008fca0009ffe4ff */
        /* <DEDUP_REMOVED lines=16> */
[----:B------:R-:W-:-:S05]  /*509a0*/  IADD3 R29, P3, R29, UR11, RZ ;  /* 0x0000000b1d1d7c10 */ /* 0x000fca000ff7e0ff */
[----:B------:R1:W-:Y:S04]  /*509b0*/  STL [R1+0x1860], R29 ;  /* 0x0018601d01007387 */ /* 0x0003e80000100800 */
[----:B------:R-:W4:Y:S04]  /*509c0*/  LDL.LU R13, [R1+0x1844] ;  /* 0x00184400010d7983 */ /* 0x000f280000300800 */
[----:B0-----:R-:W4:Y:S04]  /*509d0*/  LDL.LU R14, [R1+0x1f9c] ;  /* 0x001f9c00010e7983 */ /* 0x001f280000300800 */
[----:B---3--:R-:W3:Y:S04]  /*509e0*/  LDL.LU R15, [R1+0x1f40] ;  /* 0x001f4000010f7983 */ /* 0x008ee80000300800 */
[----:B-1----:R-:W3:Y:S01]  /*509f0*/  LDL.LU R29, [R1+0x1fa4] ;  /* 0x001fa400011d7983 */ /* 0x002ee20000300800 */
[----:B--2---:R-:W-:-:S05]  /*50a00*/  IADD3.X R0, R0, UR10, RZ, P2, !PT ;  /* 0x0000000a00007c10 */ /* 0x004fca00097fe4ff */
[----:B------:R0:W-:Y:S04]  /*50a10*/  STL [R1+0x1884], R0 ;  /* 0x0018840001007387 */ /* 0x0001e80000100800 */
[----:B0-----:R-:W2:Y:S01]  /*50a20*/  LDL.LU R0, [R1+0x1f48] ;  /* 0x001f480001007983 */ /* 0x001ea20000300800 */
        /* <DEDUP_REMOVED lines=8> */
[----:B0-----:R-:W4:Y:S01]  /*50ab0*/  LDL.LU R28, [R1+0x1fb4] ;  /* 0x001fb400011c7983 */ /* 0x001f220000300800 */
[----:B------:R-:W-:Y:S02]  /*50ac0*/  IADD3.X R8, R8, UR10, RZ, P5, !PT ;  /* 0x0000000a08087c10 */ /* 0x000fe4000affe4ff */
[----:B------:R-:W-:-:S02]  /*50ad0*/  IADD3 R9, P5, R9, UR11, RZ ;  /* 0x0000000b09097c10 */ /* 0x000fc4000ffbe0ff */
        /* <DEDUP_REMOVED lines=25> */
[----:B------:R-:W-:Y:S02]  /*50c70*/  IADD3 R17, P1, R17, UR11, RZ ;  /* 0x0000000b11117c10 */ /* 0x000fe4000ff3e0ff */
[----:B------:R-:W-:Y:S01]  /*50c80*/  IADD3.X R18, R18, UR10, RZ, P4, !PT ;  /* 0x0000000a12127c10 */ /* 0x000fe2000a7fe4ff */
[----:B------:R0:W-:Y:S01]  /*50c90*/  STL [R1+0x184c], R19 ;  /* 0x00184c1301007387 */ /* 0x0001e20000100800 */
[----:B------:R-:W-:-:S03]  /*50ca0*/  IADD3 R12, P4, R12, UR11, RZ ;  /* 0x0000000b0c0c7c10 */ /* 0x000fc6000ff9e0ff */
[----:B------:R-:W-:Y:S01]  /*50cb0*/  STL [R1+0x1850], R23 ;  /* 0x0018501701007387 */ /* 0x000fe20000100800 */
[----:B------:R-:W-:Y:S02]  /*50cc0*/  IADD3.X R13, R13, UR10, RZ, P3, !PT ;  /* 0x0000000a0d0d7c10 */ /* 0x000fe40009ffe4ff */
[----:B------:R-:W-:Y:S01]  /*50cd0*/  IADD3 R14, P3, R14, UR11, RZ ;  /* 0x0000000b0e0e7c10 */ /* 0x000fe2000ff7e0ff */
[----:B0-----:R-:W4:Y:S04]  /*50ce0*/  LDL.LU R19, [R1+0x1f58] ;  /* 0x001f580001137983 */ /* 0x001f280000300800 */
[----:B------:R-:W-:Y:S04]  /*50cf0*/  STL [R1+0x1f84], R16 ;  /* 0x001f841001007387 */ /* 0x000fe80000100800 */
[----:B------:R-:W-:Y:S04]  /*50d00*/  STL [R1+0x1f8c], R17 ;  /* 0x001f8c1101007387 */ /* 0x000fe80000100800 */
[----:B------:R0:W-:Y:S04]  /*50d10*/  STL [R1+0x1f94], R12 ;  /* 0x001f940c01007387 */ /* 0x0001e80000100800 */
[----:B------:R-:W-:Y:S01]  /*50d20*/  STL [R1+0x1848], R18 ;  /* 0x0018481201007387 */ /* 0x000fe20000100800 */
[----:B---3--:R-:W-:-:S02]  /*50d30*/  IADD3.X R15, R15, UR10, RZ, P2, !PT ;  /* 0x0000000a0f0f7c10 */ /* 0x008fc400097fe4ff */
[----:B------:R-:W-:Y:S01]  /*50d40*/  IADD3 R29, P2, R29, UR11, RZ ;  /* 0x0000000b1d1d7c10 */ /* 0x000fe2000ff5e0ff */
[----:B0-----:R-:W3:Y:S04]  /*50d50*/  LDL.LU R12, [R1+0x1fbc] ;  /* 0x001fbc00010c7983 */ /* 0x001ee80000300800 */
[----:B------:R0:W-:Y:S04]  /*50d60*/  STL [R1+0x1844], R13 ;  /* 0x0018440d01007387 */ /* 0x0001e80000100800 */
[----:B0-----:R-:W3:Y:S04]  /*50d70*/  LDL.LU R13, [R1+0x1f60] ;  /* 0x001f6000010d7983 */ /* 0x001ee80000300800 */
[----:B------:R0:W-:Y:S04]  /*50d80*/  STL [R1+0x1f9c], R14 ;  /* 0x001f9c0e01007387 */ /* 0x0001e80000100800 */
[----:B------:R1:W-:Y:S04]  /*50d90*/  STL [R1+0x1f40], R15 ;  /* 0x001f400f01007387 */ /* 0x0003e80000100800 */
[----:B0-----:R-:W3:Y:S04]  /*50da0*/  LDL.LU R14, [R1+0x1fc4] ;  /* 0x001fc400010e7983 */ /* 0x001ee80000300800 */
[----:B------:R0:W-:Y:S04]  /*50db0*/  STL [R1+0x1fa4], R29 ;  /* 0x001fa41d01007387 */ /* 0x0001e80000100800 */
[----:B-1----:R-:W3:Y:S01]  /*50dc0*/  LDL.LU R15, [R1+0x1f68] ;  /* 0x001f6800010f7983 */ /* 0x002ee20000300800 */
[----:B--2---:R-:W-:-:S05]  /*50dd0*/  IADD3.X R0, R0, UR10, RZ, P6, !PT ;  /* 0x0000000a00007c10 */ /* 0x004fca000b7fe4ff */
[----:B------:R-:W-:Y:S01]  /*50de0*/  STL [R1+0x1f48], R0 ;  /* 0x001f480001007387 */ /* 0x000fe20000100800 */
[----:B----4-:R-:W-:-:S05]  /*50df0*/  IADD3 R2, P6, R2, UR11, RZ ;  /* 0x0000000b02027c10 */ /* 0x010fca000ffde0ff */
[----:B------:R1:W-:Y:S04]  /*50e00*/  STL [R1+0x1fac], R2 ;  /* 0x001fac0201007387 */ /* 0x0003e80000100800 */
[----:B0-----:R-:W2:Y:S04]  /*50e10*/  LDL.LU R29, [R1+0x1fcc] ;  /* 0x001fcc00011d7983 */ /* 0x001ea80000300800 */
[----:B-1----:R-:W4:Y:S01]  /*50e20*/  LDL.LU R2, [R1+0x1f70] ;  /* 0x001f700001027983 */ /* 0x002f220000300800 */
[----:B------:R-:W-:-:S05]  /*50e30*/  IADD3.X R3, R3, UR10, RZ, P5, !PT ;  /* 0x0000000a03037c10 */ /* 0x000fca000affe4ff */
[----:B------:R0:W-:Y:S04]  /*50e40*/  STL [R1+0x1f50], R3 ;  /* 0x001f500301007387 */ /* 0x0001e80000100800 */
[----:B------:R-:W4:Y:S01]  /*50e50*/  LDL.LU R0, [R1+0x1fd4] ;  /* 0x001fd40001007983 */ /* 0x000f220000300800 */
[----:B------:R-:W-:-:S05]  /*50e60*/  IADD3 R28, P5, R28, UR11, RZ ;  /* 0x0000000b1c1c7c10 */ /* 0x000fca000ffbe0ff */
[----:B------:R1:W-:Y:S04]  /*50e70*/  STL [R1+0x1fb4], R28 ;  /* 0x001fb41c01007387 */ /* 0x0003e80000100800 */
        /* <DEDUP_REMOVED lines=15> */
[----:B------:R-:W-:-:S05]  /*50f70*/  IADD3.X R19, R19, UR10, RZ, P1, !PT ;  /* 0x0000000a13137c10 */ /* 0x000fca0008ffe4ff */
[----:B------:R0:W-:Y:S04]  /*50f80*/  STL [R1+0x1f58], R19 ;  /* 0x001f581301007387 */ /* 0x0001e80000100800 */
[----:B------:R-:W4:Y:S04]  /*50f90*/  LDL.LU R16, [R1+0x1fb8] ;  /* 0x001fb80001107983 */ /* 0x000f280000300800 */
[----:B------:R-:W4:Y:S04]  /*50fa0*/  LDL.LU R17, [R1+0x1fc0] ;  /* 0x001fc00001117983 */ /* 0x000f280000300800 */
[----:B------:R-:W4:Y:S01]  /*50fb0*/  LDL.LU R18, [R1+0x201c] ;  /* 0x00201c0001127983 */ /* 0x000f220000300800 */
[----:B---3--:R-:W-:-:S03]  /*50fc0*/  IADD3 R12, P1, R12, UR11, RZ ;  /* 0x0000000b0c0c7c10 */ /* 0x008fc6000ff3e0ff */
[----:B0-----:R-:W3:Y:S04]  /*50fd0*/  LDL.LU R19, [R1+0x1fc8] ;  /* 0x001fc80001137983 */ /* 0x001ee80000300800 */
[----:B------:R0:W-:Y:S01]  /*50fe0*/  STL [R1+0x1fbc], R12 ;  /* 0x001fbc0c01007387 */ /* 0x0001e20000100800 */
[----:B------:R-:W-:-:S03]  /*50ff0*/  IADD3.X R13, R13, UR10, RZ, P4, !PT ;  /* 0x0000000a0d0d7c10 */ /* 0x000fc6000a7fe4ff */
[----:B0-----:R-:W3:Y:S04]  /*51000*/  LDL.LU R12, [R1+0x1fd0] ;  /* 0x001fd000010c7983 */ /* 0x001ee80000300800 */
[----:B------:R0:W-:Y:S01]  /*51010*/  STL [R1+0x1f60], R13 ;  /* 0x001f600d01007387 */ /* 0x0001e20000100800 */
[----:B------:R-:W-:Y:S02]  /*51020*/  IADD3 R14, P4, R14, UR11, RZ ;  /* 0x0000000b0e0e7c10 */ /* 0x000fe4000ff9e0ff */
[----:B------:R-:W-:Y:S01]  /*51030*/  IADD3.X R15, R15, UR10, RZ, P3, !PT ;  /* 0x0000000a0f0f7c10 */ /* 0x000fe20009ffe4ff */
[----:B0-----:R-:W3:Y:S04]  /*51040*/  LDL.LU R13, [R1+0x1fd8] ;  /* 0x001fd800010d7983 */ /* 0x001ee80000300800 */
[----:B------:R0:W-:Y:S04]  /*51050*/  STL [R1+0x1fc4], R14 ;  /* 0x001fc40e01007387 */ /* 0x0001e80000100800 */
[----:B0-----:R-:W3:Y:S04]  /*51060*/  LDL.LU R14, [R1+0x1fe0] ;  /* 0x001fe000010e7983 */ /* 0x001ee80000300800 */
[----:B------:R0:W-:Y:S04]  /*51070*/  STL [R1+0x1f68], R15 ;  /* 0x001f680f01007387 */ /* 0x0001e80000100800 */
[----:B0-----:R-:W3:Y:S01]  /*51080*/  LDL.LU R15, [R1+0x1fe8] ;  /* 0x001fe800010f7983 */ /* 0x001ee20000300800 */
[----:B--2---:R-:W-:-:S05]  /*51090*/  IADD3 R29, P3, R29, UR11, RZ ;  /* 0x0000000b1d1d7c10 */ /* 0x004fca000ff7e0ff */
[----:B------:R0:W-:Y:S01]  /*510a0*/  STL [R1+0x1fcc], R29 ;  /* 0x001fcc1d01007387 */ /* 0x0001e20000100800 */
[----:B----4-:R-:W-:-:S03]  /*510b0*/  IADD3.X R2, R2, UR10, RZ, P2, !PT ;  /* 0x0000000a02027c10 */ /* 0x010fc600097fe4ff */
[----:B0-----:R1:W5:Y:S04]  /*510c0*/  LDL.LU R29, [R1+0x2080] ;  /* 0x00208000011d7983 */ /* 0x0013680000300800 */
[----:B------:R0:W-:Y:S01]  /*510d0*/  STL [R1+0x1f70], R2 ;  /* 0x001f700201007387 */ /* 0x0001e20000100800 */
[----:B------:R-:W-:-:S03]  /*510e0*/  IADD3 R0, P2, R0, UR11, RZ ;  /* 0x0000000b00007c10 */ /* 0x000fc6000ff5e0ff */
[----:B0-----:R-:W2:Y:S04]  /*510f0*/  LDL.LU R2, [R1+0x207c] ;  /* 0x00207c0001027983 */ /* 0x001ea80000300800 */
[----:B------:R0:W-:Y:S01]  /*51100*/  STL [R1+0x1fd4], R0 ;  /* 0x001fd40001007387 */ /* 0x0001e20000100800 */
[----:B------:R-:W-:-:S03]  /*51110*/  IADD3.X R3, R3, UR10, RZ, P6, !PT ;  /* 0x0000000a03037c10 */ /* 0x000fc6000b7fe4ff */
[----:B0-----:R-:W4:Y:S04]  /*51120*/  LDL.LU R0, [R1+0x2078] ;  /* 0x0020780001007983 */ /* 0x001f280000300800 */
[----:B------:R0:W-:Y:S01]  /*51130*/  STL [R1+0x1f78], R3 ;  /* 0x001f780301007387 */ /* 0x0001e20000100800 */
[----:B------:R-:W-:-:S03]  /*51140*/  IADD3 R28, P6, R28, UR11, RZ ;  /* 0x0000000b1c1c7c10 */ /* 0x000fc6000ffde0ff */
[----:B0-----:R-:W3:Y:S04]  /*51150*/  LDL.LU R3, [R1+0x2074] ;  /* 0x0020740001037983 */ /* 0x001ee80000300800 */
[----:B------:R0:W-:Y:S04]  /*51160*/  STL [R1+0x1fdc], R28 ;  /* 0x001fdc1c01007387 */ /* 0x0001e80000100800 */
[----:B0-----:R-:W2:Y:S01]  /*51170*/  LDL.LU R28, [R1+0x2070] ;  /* 0x00207000011c7983 */ /* 0x001ea20000300800 */
        /* <DEDUP_REMOVED lines=11> */
[----:B------:R-:W-:Y:S04]  /*51230*/  STL [R1+0x1fec], R11 ;  /* 0x001fec0b01007387 */ /* 0x000fe80000100800 */
[----:B------:R-:W-:Y:S01]  /*51240*/  STL [R1+0x1f90], R24 ;  /* 0x001f901801007387 */ /* 0x000fe20000100800 */
[----:B------:R-:W-:-:S03]  /*51250*/  IADD3.X R7, R7, UR10, RZ, P2, !PT ;  /* 0x0000000a07077c10 */ /* 0x000fc600097fe4ff */
[----:B------:R-:W-:Y:S01]  /*51260*/  STL [R1+0x1ff4], R25 ;  /* 0x001ff41901007387 */ /* 0x000fe20000100800 */
[----:B------:R-:W-:-:S03]  /*51270*/  IADD3 R20, P2, R20, UR11, RZ ;  /* 0x0000000b14147c10 */ /* 0x000fc6000ff5e0ff */
[----:B------:R-:W-:Y:S04]  /*51280*/  STL [R1+0x1f98], R26 ;  /* 0x001f981a01007387 */ /* 0x000fe80000100800 */
[----:B------:R-:W-:Y:S01]  /*51290*/  STL [R1+0x1ffc], R27 ;  /* 0x001ffc1b01007387 */ /* 0x000fe20000100800 */
[----:B------:R-:W-:Y:S02]  /*512a0*/  IADD3.X R22, R22, UR10, RZ, P5, !PT ;  /* 0x0000000a16167c10 */ /* 0x000fe4000affe4ff */
[----:B------:R-:W-:Y:S02]  /*512b0*/  IADD3.X R16, R16, UR10, RZ, P1, !PT ;  /* 0x0000000a10107c10 */ /* 0x000fe40008ffe4ff */
[----:B------:R-:W-:Y:S02]  /*512c0*/  IADD3 R23, P5, R23, UR11, RZ ;  /* 0x0000000b17177c10 */ /* 0x000fe4000ffbe0ff */
[----:B---3--:R-:W-:-:S02]  /*512d0*/  IADD3 R3, P1, R3, UR11, RZ ;  /* 0x0000000b03037c10 */ /* 0x008fc4000ff3e0ff */
[----:B--2---:R-:W-:Y:S02]  /*512e0*/  IADD3.X R28, R28, UR10, RZ, P6, !PT ;  /* 0x0000000a1c1c7c10 */ /* 0x004fe4000b7fe4ff */
[----:B------:R-:W-:-:S03]  /*512f0*/  IADD3 R21, P6, R21, UR11, RZ ;  /* 0x0000000b15157c10 */ /* 0x000fc6000ffde0ff */
[----:B------:R0:W-:Y:S04]  /*51300*/  STL [R1+0x1fa8], R28 ;  /* 0x001fa81c01007387 */ /* 0x0001e80000100800 */
[----:B------:R-:W-:Y:S04]  /*51310*/  STL [R1+0x1fa0], R7 ;  /* 0x001fa00701007387 */ /* 0x000fe80000100800 */
[----:B0-----:R-:W2:Y:S04]  /*51320*/  LDL.LU R28, [R1+0x206c] ;  /* 0x00206c00011c7983 */ /* 0x001ea80000300800 */
[----:B------:R-:W-:Y:S04]  /*51330*/  STL [R1+0x2004], R20 ;  /* 0x0020041401007387 */ /* 0x000fe80000100800 */
[----:B------:R-:W-:Y:S04]  /*51340*/  STL [R1+0x200c], R21 ;  /* 0x00200c1501007387 */ /* 0x000fe80000100800 */
[----:B------:R-:W-:Y:S04]  /*51350*/  STL [R1+0x1fb0], R22 ;  /* 0x001fb01601007387 */ /* 0x000fe80000100800 */
[----:B------:R0:W-:Y:S04]  /*51360*/  STL [R1+0x2020], R3 ;  /* 0x0020200301007387 */ /* 0x0001e80000100800 */
[----:B------:R-:W-:Y:S04]  /*51370*/  STL [R1+0x2024], R23 ;  /* 0x0020241701007387 */ /* 0x000fe80000100800 */
[----:B0-----:R-:W3:Y:S01]  /*51380*/  LDL.LU R3, [R1+0x2068] ;  /* 0x0020680001037983 */ /* 0x001ee20000300800 */
[----:B------:R-:W-:-:S02]  /*51390*/  IADD3.X R17, R17, UR10, RZ, P4, !PT ;  /* 0x0000000a11117c10 */ /* 0x000fc4000a7fe4ff */
[----:B------:R-:W-:Y:S02]  /*513a0*/  IADD3.X R19, R19, UR10, RZ, P3, !PT ;  /* 0x0000000a13137c10 */ /* 0x000fe40009ffe4ff */
[----:B------:R-:W-:Y:S01]  /*513b0*/  IADD3 R18, P4, R18, UR11, RZ ;  /* 0x0000000b12127c10 */ /* 0x000fe2000ff9e0ff */
[----:B------:R-:W-:Y:S01]  /*513c0*/  STL [R1+0x1fb8], R16 ;  /* 0x001fb81001007387 */ /* 0x000fe20000100800 */
[----:B------:R-:W-:-:S03]  /*513d0*/  IADD3.X R12, R12, UR10, RZ, P2, !PT ;  /* 0x0000000a0c0c7c10 */ /* 0x000fc600097fe4ff */
[----:B------:R-:W-:Y:S01]  /*513e0*/  STL [R1+0x1fc0], R17 ;  /* 0x001fc01101007387 */ /* 0x000fe20000100800 */
[----:B------:R-:W-:Y:S02]  /*513f0*/  IADD3.X R13, R13, UR10, RZ, P6, !PT ;  /* 0x0000000a0d0d7c10 */ /* 0x000fe4000b7fe4ff */
[----:B------:R-:W-:Y:S02]  /*51400*/  IADD3 R2, P6, R2, UR11, RZ ;  /* 0x0000000b02027c10 */ /* 0x000fe4000ffde0ff */
[----:B--2---:R-:W-:-:S05]  /*51410*/  IADD3 R28, P3, R28, UR11, RZ ;  /* 0x0000000b1c1c7c10 */ /* 0x004fca000ff7e0ff */
[----:B------:R0:W-:Y:S04]  /*51420*/  STL [R1+0x2018], R28 ;  /* 0x0020181c01007387 */ /* 0x0001e80000100800 */
[----:B------:R-:W-:Y:S01]  /*51430*/  STL [R1+0x201c], R18 ;  /* 0x00201c1201007387 */ /* 0x000fe20000100800 */
[----:B---3--:R-:W-:-:S03]  /*51440*/  IADD3 R3, P2, R3, UR11, RZ ;  /* 0x0000000b03037c10 */ /* 0x008fc6000ff5e0ff */
[----:B0-----:R-:W2:Y:S04]  /*51450*/  LDL.LU R28, [R1+0x2064] ;  /* 0x00206400011c7983 */ /* 0x001ea80000300800 */
[----:B------:R-:W-:Y:S04]  /*51460*/  STL [R1+0x1fc8], R19 ;  /* 0x001fc81301007387 */ /* 0x000fe80000100800 */
[----:B------:R0:W-:Y:S04]  /*51470*/  STL [R1+0x2014], R3 ;  /* 0x0020140301007387 */ /* 0x0001e80000100800 */
[----:B0-----:R-:W3:Y:S04]  /*51480*/  LDL.LU R3, [R1+0x2060] ;  /* 0x0020600001037983 */ /* 0x001ee80000300800 */
[----:B------:R-:W-:Y:S04]  /*51490*/  STL [R1+0x1fd0], R12 ;  /* 0x001fd00c01007387 */ /* 0x000fe80000100800 */
[----:B------:R0:W-:Y:S04]  /*514a0*/  STL [R1+0x2010], R2 ;  /* 0x0020100201007387 */ /* 0x0001e80000100800 */
[----:B0-----:R-:W3:Y:S01]  /*514b0*/  LDL.LU R2, [R1+0x205c] ;  /* 0x00205c0001027983 */ /* 0x001ee20000300800 */
[----:B------:R-:W-:-:S02]  /*514c0*/  IADD3.X R14, R14, UR10, RZ, P5, !PT ;  /* 0x0000000a0e0e7c10 */ /* 0x000fc4000affe4ff */
[----:B------:R-:W-:Y:S01]  /*514d0*/  IADD3.X R15, R15, UR10, RZ, P1, !PT ;  /* 0x0000000a0f0f7c10 */ /* 0x000fe20008ffe4ff */
[----:B------:R-:W-:Y:S01]  /*514e0*/  STL [R1+0x1fd8], R13 ;  /* 0x001fd80d01007387 */ /* 0x000fe20000100800 */
[----:B----4-:R-:W-:Y:S02]  /*514f0*/  IADD3.X R0, R0, UR10, RZ, P6, !PT ;  /* 0x0000000a00007c10 */ /* 0x010fe4000b7fe4ff */
[----:B------:R-:W-:-:S04]  /*51500*/  LOP3.LUT R5, R5, R4, RZ, 0x3c, !PT ;  /* 0x0000000405057212 */ /* 0x000fc800078e3cff */
[----:B------:R-:W-:-:S04]  /*51510*/  LOP3.LUT R4, R5, R4, RZ, 0x3c, !PT ;  /* 0x0000000405047212 */ /* 0x000fc800078e3cff */
[----:B------:R-:W-:Y:S02]  /*51520*/  LOP3.LUT R5, R5, R4, RZ, 0x3c, !PT ;  /* 0x0000000405057212 */ /* 0x000fe400078e3cff */
[----:B--2---:R-:W-:-:S05]  /*51530*/  IADD3.X R28, R28, UR10, RZ, P4, !PT ;  /* 0x0000000a1c1c7c10 */ /* 0x004fca000a7fe4ff */
[----:B------:R0:W-:Y:S04]  /*51540*/  STL [R1+0x1ff0], R28 ;  /* 0x001ff01c01007387 */ /* 0x0001e80000100800 */
[----:B------:R-:W-:Y:S01]  /*51550*/  STL [R1+0x1fe0], R14 ;  /* 0x001fe00e01007387 */ /* 0x000fe20000100800 */
[----:B---3--:R-:W-:-:S03]  /*51560*/  IADD3.X R3, R3, UR10, RZ, P3, !PT ;  /* 0x0000000a03037c10 */ /* 0x008fc60009ffe4ff */
[----:B0-----:R1:W5:Y:S04]  /*51570*/  LDL.LU R28, [R1+0x2058] ;  /* 0x00205800011c7983 */ /* 0x0013680000300800 */
[----:B------:R-:W-:Y:S04]  /*51580*/  STL [R1+0x1fe8], R15 ;  /* 0x001fe80f01007387 */ /* 0x000fe80000100800 */
[----:B------:R0:W-:Y:S01]  /*51590*/  STL [R1+0x1ff8], R3 ;  /* 0x001ff80301007387 */ /* 0x0001e20000100800 */
[----:B------:R-:W-:-:S03]  /*515a0*/  IADD3.X R2, R2, UR10, RZ, P2, !PT ;  /* 0x0000000a02027c10 */ /* 0x000fc600097fe4ff */
[----:B0-----:R1:W5:Y:S04]  /*515b0*/  LDL.LU R3, [R1+0x2054] ;  /* 0x0020540001037983 */ /* 0x0013680000300800 */
[----:B------:R0:W-:Y:S04]  /*515c0*/  STL [R1+0x2000], R2 ;  /* 0x0020000201007387 */ /* 0x0001e80000100800 */
[----:B0-----:R1:W5:Y:S04]  /*515d0*/  LDL.LU R2, [R1+0x2050] ;  /* 0x0020500001027983 */ /* 0x0013680000300800 */
[----:B------:R0:W-:Y:S02]  /*515e0*/  STL [R1+0x2008], R0 ;  /* 0x0020080001007387 */ /* 0x0001e40000100800 */
[----:B0-----:R-:W0:Y:S02]  /*515f0*/  S2R R0, SR_TID.X ;  /* 0x0000000000007919 */ /* 0x001e240000002100 */
[----:B------:R1:W-:Y:S01]  /*51600*/  STL.64 [R1+0x1620], R4 ;  /* 0x0016200401007387 */ /* 0x0003e20000100a00 */
[----:B0-----:R-:W-:-:S05]  /*51610*/  LOP3.LUT R0, R0, 0x3f, RZ, 0xc0, !PT ;  /* 0x0000003f00007812 */ /* 0x001fca00078ec0ff */
[----:B------:R-:W-:Y:S01]  /*51620*/  IMAD.SHL.U32 R0, R0, 0x2, RZ ;  /* 0x0000000200007824 */ /* 0x000fe200078e00ff */
[----:B-1----:R-:W-:Y:S06]  /*51630*/  @P0 BRA `(.L_x_1) ;  /* 0xfffffce800600947 */ /* 0x002fec000383ffff */
[----:B-----5:R-:W2:Y:S04]  /*51640*/  LDL.LU R29, [R1+0x474] ;  /* 0x00047400011d7983 */ /* 0x020ea80000300800 */
[----:B--2---:R0:W-:Y:S04]  /*51650*/  STL [R1+0x2890], R29 ;  /* 0x0028901d01007387 */ /* 0x0041e80000100800 */
[----:B0-----:R-:W2:Y:S04]  /*51660*/  LDL.LU R29, [R1+0xaf4] ;  /* 0x000af400011d7983 */ /* 0x001ea80000300800 */
        /* <DEDUP_REMOVED lines=34> */
[----:B------:R-:W3:Y:S04]  /*51890*/  LDL.LU R0, [R1+0xc5c] ;  /* 0x000c5c0001007983 */ /* 0x000ee80000300800 */
[----:B---3--:R0:W-:Y:S04]  /*518a0*/  STL [R1+0x2898], R0 ;  /* 0x0028980001007387 */ /* 0x0081e80000100800 */
[----:B0-----:R-:W3:Y:S04]  /*518b0*/  LDL.LU R0, [R1+0xafc] ;  /* 0x000afc0001007983 */ /* 0x001ee80000300800 */
        /* <DEDUP_REMOVED lines=55> */
[----:B------:R0:W-:Y:S04]  /*51c30*/  STL [R1+0x205c], R6 ;  /* 0x00205c0601007387 */ /* 0x0001e80000100800 */
[----:B0-----:R-:W4:Y:S04]  /*51c40*/  LDL.LU R6, [R1+0x8b4] ;  /* 0x0008b40001067983 */ /* 0x001f280000300800 */
[----:B------:R0:W-:Y:S04]  /*51c50*/  STL [R1+0x2058], R28 ;  /* 0x0020581c01007387 */ /* 0x0001e80000100800 */
[----:B0-----:R-:W3:Y:S04]  /*51c60*/  LDL.LU R28, [R1+0x47c] ;  /* 0x00047c00011c7983 */ /* 0x001ee80000300800 */
[----:B------:R0:W-:Y:S04]  /*51c70*/  STL [R1+0x2054], R3 ;  /* 0x0020540301007387 */ /* 0x0001e80000100800 */
[----:B0-----:R-:W3:Y:S04]  /*51c80*/  LDL.LU R3, [R1+0x8bc] ;  /* 0x0008bc0001037983 */ /* 0x001ee80000300800 */
[----:B------:R0:W-:Y:S04]  /*51c90*/  STL [R1+0x2050], R2 ;  /* 0x0020500201007387 */ /* 0x0001e80000100800 */
[----:B0-----:R-:W4:Y:S01]  /*51ca0*/  LDL.LU R2, [R1+0x254] ;  /* 0x0002540001027983 */ /* 0x001f220000300800 */
[----:B--2---:R-:W-:-:S03]  /*51cb0*/  F2FP.BF16.F32.PACK_AB R29, R0, R29 ;  /* 0x0000001d001d723e */ /* 0x004fc600000010ff */
[----:B------:R-:W2:Y:S04]  /*51cc0*/  LDL.LU R0, [R1+0x2918] ;  /* 0x0029180001007983 */ /* 0x000ea80000300800 */
[----:B------:R0:W-:Y:S04]  /*51cd0*/  STL [R1+0x131c], R29 ;  /* 0x00131c1d01007387 */ /* 0x0001e80000100800 */
[----:B0-----:R-:W2:Y:S02]  /*51ce0*/  LDL.LU R29, [R1+0x2914] ;  /* 0x00291400011d7983 */ /* 0x001ea40000300800 */
[----:B--2---:R-:W-:-:S02]  /*51cf0*/  F2FP.BF16.F32.PACK_AB R29, R0, R29 ;  /* 0x0000001d001d723e */ /* 0x004fc400000010ff */
        /* <DEDUP_REMOVED lines=62> */
[----:B0-----:R-:W4:Y:S02]  /*520e0*/  LDL.LU R29, [R1+0x2894] ;  /* 0x00289400011d7983 */ /* 0x001f240000300800 */
[----:B----4-:R-:W-:-:S02]  /*520f0*/  F2FP.BF16.F32.PACK_AB R2, R29, R2 ;  /* 0x000000021d02723e */ /* 0x010fc400000010ff */
[----:B------:R-:W4:Y:S01]  /*52100*/  LDL.LU R29, [R1+0x2890] ;  /* 0x00289000011d7983 */ /* 0x000f220000300800 */
[----:B---3--:R-:W-:-:S03]  /*52110*/  F2FP.BF16.F32.PACK_AB R3, R3, R28 ;  /* 0x0000001c0303723e */ /* 0x008fc600000010ff */
[----:B------:R2:W-:Y:S04]  /*52120*/  STL [R1+0x12d8], R2 ;  /* 0x0012d80201007387 */ /* 0x0005e80000100800 */
[----:B------:R0:W-:Y:S01]  /*52130*/  STL [R1+0x12d4], R3 ;  /* 0x0012d40301007387 */ /* 0x0001e20000100800 */
[----:B--2---:R-:W-:Y:S02]  /*52140*/  F2FP.BF16.F32.PACK_AB R2, R0, R5 ;  /* 0x000000050002723e */ /* 0x004fe400000010ff */
[----:B------:R-:W-:Y:S02]  /*52150*/  F2FP.BF16.F32.PACK_AB R0, R9, R10 ;  /* 0x0000000a0900723e */ /* 0x000fe400000010ff */
[----:B0-----:R-:W-:Y:S02]  /*52160*/  F2FP.BF16.F32.PACK_AB R3, R4, R8 ;  /* 0x000000080403723e */ /* 0x001fe400000010ff */
[----:B----4-:R-:W-:-:S05]  /*52170*/  F2FP.BF16.F32.PACK_AB R6, R6, R29 ;  /* 0x0000001d0606723e */ /* 0x010fca00000010ff */
[----:B------:R-:W-:Y:S04]  /*52180*/  STL [R1+0x12d0], R6 ;  /* 0x0012d00601007387 */ /* 0x000fe80000100800 */
[----:B------:R0:W-:Y:S04]  /*52190*/  STL [R1+0x12ec], R2 ;  /* 0x0012ec0201007387 */ /* 0x0001e80000100800 */
[----:B------:R1:W-:Y:S04]  /*521a0*/  STL [R1+0x12e8], R3 ;  /* 0x0012e80301007387 */ /* 0x0003e80000100800 */
[----:B------:R2:W-:Y:S01]  /*521b0*/  STL [R1+0x12e4], R0 ;  /* 0x0012e40001007387 */ /* 0x0005e20000100800 */
[----:B0-----:R-:W-:-:S02]  /*521c0*/  F2FP.BF16.F32.PACK_AB R2, R11, R24 ;  /* 0x000000180b02723e */ /* 0x001fc400000010ff */
[----:B-1----:R-:W-:-:S03]  /*521d0*/  F2FP.BF16.F32.PACK_AB R3, R25, R26 ;  /* 0x0000001a1903723e */ /* 0x002fc600000010ff */
[----:B------:R0:W-:Y:S01]  /*521e0*/  STL [R1+0x12e0], R2 ;  /* 0x0012e00201007387 */ /* 0x0001e20000100800 */
[----:B--2---:R-:W-:-:S03]  /*521f0*/  F2FP.BF16.F32.PACK_AB R0, R27, R7 ;  /* 0x000000071b00723e */ /* 0x004fc600000010ff */
[----:B------:R1:W-:Y:S04]  /*52200*/  STL [R1+0x12cc], R3 ;  /* 0x0012cc0301007387 */ /* 0x0003e80000100800 */
[----:B------:R2:W-:Y:S01]  /*52210*/  STL [R1+0x12c8], R0 ;  /* 0x0012c80001007387 */ /* 0x0005e20000100800 */
[----:B0-----:R-:W-:Y:S02]  /*52220*/  F2FP.BF16.F32.PACK_AB R2, R20, R21 ;  /* 0x000000151402723e */ /* 0x001fe400000010ff */
        /* <DEDUP_REMOVED lines=9> */
[----:B0-----:R-:W2:Y:S04]  /*522c0*/  LDL.LU R2, [R1+0x274] ;  /* 0x0002740001027983 */ /* 0x001ea80000300800 */
        /* <DEDUP_REMOVED lines=169> */
[----:B------:R-:W2:Y:S01]  /*52d60*/  LDL.LU R3, [R1+0x2804] ;  /* 0x0028040001037983 */ /* 0x000ea20000300800 */
[----:B----4-:R-:W-:-:S03]  /*52d70*/  F2FP.BF16.F32.PACK_AB R6, R6, R29 ;  /* 0x0000001d0606723e */ /* 0x010fc600000010ff */
[----:B------:R3:W-:Y:S02]  /*52d80*/  STL [R1+0x1258], R2 ;  /* 0x0012580201007387 */ /* 0x0007e40000100800 */
[----:B---3--:R-:W-:Y:S02]  /*52d90*/  F2FP.BF16.F32.PACK_AB R2, R0, R5 ;  /* 0x000000050002723e */ /* 0x008fe400000010ff */
[----:B------:R-:W-:Y:S02]  /*52da0*/  F2FP.BF16.F32.PACK_AB R0, R9, R10 ;  /* 0x0000000a0900723e */ /* 0x000fe400000010ff */
[----:B--2---:R-:W-:-:S05]  /*52db0*/  F2FP.BF16.F32.PACK_AB R3, R3, R28 ;  /* 0x0000001c0303723e */ /* 0x004fca00000010ff */
[----:B------:R0:W-:Y:S04]  /*52dc0*/  STL [R1+0x1254], R3 ;  /* 0x0012540301007387 */ /* 0x0001e80000100800 */
[----:B------:R-:W-:Y:S04]  /*52dd0*/  STL [R1+0x1250], R6 ;  /* 0x0012500601007387 */ /* 0x000fe80000100800 */
[----:B------:R1:W-:Y:S01]  /*52de0*/  STL [R1+0x126c], R2 ;  /* 0x00126c0201007387 */ /* 0x0003e20000100800 */
[----:B0-----:R-:W-:-:S05]  /*52df0*/  F2FP.BF16.F32.PACK_AB R3, R4, R8 ;  /* 0x000000080403723e */ /* 0x001fca00000010ff */
[----:B------:R0:W-:Y:S01]  /*52e00*/  STL [R1+0x1268], R3 ;  /* 0x0012680301007387 */ /* 0x0001e20000100800 */
[----:B-1----:R-:W-:-:S03]  /*52e10*/  F2FP.BF16.F32.PACK_AB R2, R11, R24 ;  /* 0x000000180b02723e */ /* 0x002fc600000010ff */
        /* <DEDUP_REMOVED lines=15> */
[----:B-1----:R-:W-:Y:S01]  /*52f10*/  F2FP.BF16.F32.PACK_AB R0, R14, R15 ;  /* 0x0000000f0e00723e */ /* 0x002fe200000010ff */
[----:B--2---:R-:W2:Y:S04]  /*52f20*/  LDL.LU R2, [R1+0x294] ;  /* 0x0002940001027983 */ /* 0x004ea80000300800 */
        /* <DEDUP_REMOVED lines=772> */
[----:B0-----:R-:W-:Y:S02]  /*55f70*/  F2FP.BF16.F32.PACK_AB R3, R4, R8 ;  /* 0x000000080403723e */ /* 0x001fe400000010ff */
[----:B-1----:R-:W-:-:S03]  /*55f80*/  F2FP.BF16.F32.PACK_AB R2, R11, R24 ;  /* 0x000000180b02723e */ /* 0x002fc600000010ff */
[----:B------:R0:W-:Y:S04]  /*55f90*/  STL [R1+0x908], R3 ;  /* 0x0009080301007387 */ /* 0x0001e80000100800 */
[----:B------:R1:W-:Y:S04]  /*55fa0*/  STL [R1+0x904], R0 ;  /* 0x0009040001007387 */ /* 0x0003e80000100800 */
[----:B------:R2:W-:Y:S01]  /*55fb0*/  STL [R1+0x900], R2 ;  /* 0x0009000201007387 */ /* 0x0005e20000100800 */
[----:B0-----:R-:W-:Y:S02]  /*55fc0*/  F2FP.BF16.F32.PACK_AB R3, R25, R26 ;  /* 0x0000001a1903723e */ /* 0x001fe400000010ff */
[----:B-1----:R-:W-:-:S02]  /*55fd0*/  F2FP.BF16.F32.PACK_AB R0, R27, R7 ;  /* 0x000000071b00723e */ /* 0x002fc400000010ff */
[----:B--2---:R-:W-:Y:S01]  /*55fe0*/  F2FP.BF16.F32.PACK_AB R2, R20, R21 ;  /* 0x000000151402723e */ /* 0x004fe200000010ff */
[----:B------:R0:W-:Y:S04]  /*55ff0*/  STL [R1+0x8ec], R3 ;  /* 0x0008ec0301007387 */ /* 0x0001e80000100800 */
[----:B------:R1:W-:Y:S04]  /*56000*/  STL [R1+0x8e8], R0 ;  /* 0x0008e80001007387 */ /* 0x0003e80000100800 */
[----:B------:R2:W-:Y:S01]  /*56010*/  STL [R1+0x8e4], R2 ;  /* 0x0008e40201007387 */ /* 0x0005e20000100800 */
[----:B0-----:R-:W-:-:S02]  /*56020*/  F2FP.BF16.F32.PACK_AB R3, R22, R23 ;  /* 0x000000171603723e */ /* 0x001fc400000010ff */
[----:B-1----:R-:W-:Y:S02]  /*56030*/  F2FP.BF16.F32.PACK_AB R0, R16, R17 ;  /* 0x000000111000723e */ /* 0x002fe400000010ff */
[----:B--2---:R-:W-:Y:S01]  /*56040*/  F2FP.BF16.F32.PACK_AB R2, R18, R19 ;  /* 0x000000131202723e */ /* 0x004fe200000010ff */
[----:B------:R0:W-:Y:S04]  /*56050*/  STL [R1+0x8e0], R3 ;  /* 0x0008e00301007387 */ /* 0x0001e80000100800 */
[----:B------:R1:W-:Y:S04]  /*56060*/  STL [R1+0x8dc], R0 ;  /* 0x0008dc0001007387 */ /* 0x0003e80000100800 */
[----:B------:R2:W-:Y:S01]  /*56070*/  STL [R1+0x8d8], R2 ;  /* 0x0008d80201007387 */ /* 0x0005e20000100800 */
[----:B0-----:R-:W-:-:S02]  /*56080*/  F2FP.BF16.F32.PACK_AB R3, R12, R13 ;  /* 0x0000000d0c03723e */ /* 0x001fc400000010ff */
        /* <DEDUP_REMOVED lines=1755> */
[----:B------:R-:W3:Y:S04]  /*5ce40*/  LDL.LU R3, [R1+0x20e8] ;  /* 0x0020e80001037983 */ /* 0x000ee80000300800 */
[----:B------:R3:W-:Y:S01]  /*5ce50*/  STL [R1+0xc8], R2 ;  /* 0x0000c80201007387 */ /* 0x0007e20000100800 */
[----:B----4-:R-:W-:Y:S02]  /*5ce60*/  F2FP.BF16.F32.PACK_AB R6, R6, R29 ;  /* 0x0000001d0606723e */ /* 0x010fe400000010ff */
[----:B---3--:R-:W-:Y:S02]  /*5ce70*/  F2FP.BF16.F32.PACK_AB R2, R3, R28 ;  /* 0x0000001c0302723e */ /* 0x008fe400000010ff */
[----:B------:R-:W-:Y:S02]  /*5ce80*/  F2FP.BF16.F32.PACK_AB R3, R0, R5 ;  /* 0x000000050003723e */ /* 0x000fe400000010ff */
[----:B------:R-:W-:Y:S01]  /*5ce90*/  F2FP.BF16.F32.PACK_AB R0, R9, R10 ;  /* 0x0000000a0900723e */ /* 0x000fe200000010ff */
[----:B------:R0:W-:Y:S04]  /*5cea0*/  STL [R1+0xc4], R2 ;  /* 0x0000c40201007387 */ /* 0x0001e80000100800 */
[----:B------:R-:W-:Y:S04]  /*5ceb0*/  STL [R1+0xc0], R6 ;  /* 0x0000c00601007387 */ /* 0x000fe80000100800 */
[----:B------:R1:W-:Y:S01]  /*5cec0*/  STL [R1+0xdc], R3 ;  /* 0x0000dc0301007387 */ /* 0x0003e20000100800 */
[----:B0-----:R-:W-:-:S02]  /*5ced0*/  F2FP.BF16.F32.PACK_AB R2, R4, R8 ;  /* 0x000000080402723e */ /* 0x001fc400000010ff */
        /* <DEDUP_REMOVED lines=15> */
[----:B------:R-:W-:Y:S04]  /*5cfd0*/  STL [R1+0xa8], R3 ;  /* 0x0000a80301007387 */ /* 0x000fe80000100800 */
[----:B------:R-:W2:Y:S01]  /*5cfe0*/  LDL.LU R6, [R1+0x234] ;  /* 0x0002340001067983 */ /* 0x000ea20000300800 */
[----:B0-----:R-:W-:-:S02]  /*5cff0*/  F2FP.BF16.F32.PACK_AB R2, R12, R13 ;  /* 0x0000000d0c02723e */ /* 0x001fc400000010ff */
[----:B-1----:R-:W-:-:S03]  /*5d000*/  F2FP.BF16.F32.PACK_AB R0, R14, R15 ;  /* 0x0000000f0e00723e */ /* 0x002fc600000010ff */
        /* <DEDUP_REMOVED lines=165> */
[----:B0-----:R-:W2:Y:S01]  /*5da60*/  LDL.LU R6, [R1+0x2060] ;  /* 0x0020600001067983 */ /* 0x001ea20000300800 */
[----:B---3--:R-:W-:Y:S02]  /*5da70*/  F2FP.BF16.F32.PACK_AB R2, R3, R2 ;  /* 0x000000020302723e */ /* 0x008fe400000010ff */
[----:B----4-:R-:W-:-:S02]  /*5da80*/  F2FP.BF16.F32.PACK_AB R0, R29, R0 ;  /* 0x000000001d00723e */ /* 0x010fc400000010ff */
[----:B------:R-:W-:Y:S02]  /*5da90*/  F2FP.BF16.F32.PACK_AB R5, R5, R4 ;  /* 0x000000040505723e */ /* 0x000fe400000010ff */
[----:B------:R-:W-:Y:S02]  /*5daa0*/  F2FP.BF16.F32.PACK_AB R4, R8, R9 ;  /* 0x000000090804723e */ /* 0x000fe400000010ff */
[----:B--2---:R-:W-:Y:S02]  /*5dab0*/  F2FP.BF16.F32.PACK_AB R28, R6, R28 ;  /* 0x0000001c061c723e */ /* 0x004fe400000010ff */
[----:B------:R-:W2:Y:S04]  /*5dac0*/  LDL.LU R6, [R1+0x205c] ;  /* 0x00205c0001067983 */ /* 0x000ea80000300800 */
[----:B------:R0:W-:Y:S04]  /*5dad0*/  STL [R1+0x38], R28 ;  /* 0x0000381c01007387 */ /* 0x0001e80000100800 */
[----:B0-----:R0:W5:Y:S04]  /*5dae0*/  LDL.LU R28, [R1+0x2058] ;  /* 0x00205800011c7983 */ /* 0x0011680000300800 */
[----:B------:R0:W5:Y:S04]  /*5daf0*/  LDL.LU R3, [R1+0x2054] ;  /* 0x0020540001037983 */ /* 0x0001680000300800 */
[----:B------:R1:W-:Y:S04]  /*5db00*/  STL [R1+0x34], R2 ;  /* 0x0000340201007387 */ /* 0x0003e80000100800 */
[----:B-1----:R0:W5:Y:S04]  /*5db10*/  LDL.LU R2, [R1+0x2050] ;  /* 0x0020500001027983 */ /* 0x0021680000300800 */
[----:B------:R1:W-:Y:S04]  /*5db20*/  STL [R1+0x30], R0 ;  /* 0x0000300001007387 */ /* 0x0003e80000100800 */
[----:B------:R3:W-:Y:S04]  /*5db30*/  STL [R1+0x4c], R5 ;  /* 0x00004c0501007387 */ /* 0x0007e80000100800 */
[----:B------:R4:W-:Y:S01]  /*5db40*/  STL [R1+0x48], R4 ;  /* 0x0000480401007387 */ /* 0x0009e20000100800 */
[----:B-1----:R-:W-:-:S02]  /*5db50*/  F2FP.BF16.F32.PACK_AB R0, R10, R11 ;  /* 0x0000000b0a00723e */ /* 0x002fc400000010ff */
[----:B---3--:R-:W-:Y:S02]  /*5db60*/  F2FP.BF16.F32.PACK_AB R5, R24, R25 ;  /* 0x000000191805723e */ /* 0x008fe400000010ff */
[----:B----4-:R-:W-:Y:S01]  /*5db70*/  F2FP.BF16.F32.PACK_AB R4, R26, R27 ;  /* 0x0000001b1a04723e */ /* 0x010fe200000010ff */
[----:B------:R-:W-:Y:S04]  /*5db80*/  STL [R1+0x44], R0 ;  /* 0x0000440001007387 */ /* 0x000fe80000100800 */
[----:B------:R1:W-:Y:S04]  /*5db90*/  STL [R1+0x40], R5 ;  /* 0x0000400501007387 */ /* 0x0003e80000100800 */
[----:B------:R3:W-:Y:S01]  /*5dba0*/  STL [R1+0x1c], R4 ;  /* 0x00001c0401007387 */ /* 0x0007e20000100800 */
[----:B-1----:R-:W-:-:S02]  /*5dbb0*/  F2FP.BF16.F32.PACK_AB R5, R20, R21 ;  /* 0x000000151405723e */ /* 0x002fc400000010ff */
[----:B---3--:R-:W-:Y:S02]  /*5dbc0*/  F2FP.BF16.F32.PACK_AB R4, R22, R23 ;  /* 0x000000171604723e */ /* 0x008fe400000010ff */
[----:B--2---:R-:W-:-:S05]  /*5dbd0*/  F2FP.BF16.F32.PACK_AB R0, R6, R7 ;  /* 0x000000070600723e */ /* 0x004fca00000010ff */
[----:B------:R1:W-:Y:S04]  /*5dbe0*/  STL [R1+0x18], R0 ;  /* 0x0000180001007387 */ /* 0x0003e80000100800 */
[----:B------:R2:W-:Y:S04]  /*5dbf0*/  STL [R1+0x14], R5 ;  /* 0x0000140501007387 */ /* 0x0005e80000100800 */
[----:B------:R3:W-:Y:S01]  /*5dc00*/  STL [R1+0x10], R4 ;  /* 0x0000100401007387 */ /* 0x0007e20000100800 */
[----:B-1----:R-:W-:Y:S02]  /*5dc10*/  F2FP.BF16.F32.PACK_AB R0, R16, R17 ;  /* 0x000000111000723e */ /* 0x002fe400000010ff */
[----:B--2---:R-:W-:-:S02]  /*5dc20*/  F2FP.BF16.F32.PACK_AB R5, R18, R19 ;  /* 0x000000131205723e */ /* 0x004fc400000010ff */
[----:B---3--:R-:W-:Y:S01]  /*5dc30*/  F2FP.BF16.F32.PACK_AB R4, R12, R13 ;  /* 0x0000000d0c04723e */ /* 0x008fe200000010ff */
[----:B------:R1:W-:Y:S04]  /*5dc40*/  STL [R1+0xc], R0 ;  /* 0x00000c0001007387 */ /* 0x0003e80000100800 */
[----:B------:R0:W-:Y:S01]  /*5dc50*/  STL [R1+0x8], R5 ;  /* 0x0000080501007387 */ /* 0x0001e20000100800 */
[----:B-1----:R-:W-:-:S05]  /*5dc60*/  F2FP.BF16.F32.PACK_AB R0, R14, R15 ;  /* 0x0000000f0e00723e */ /* 0x002fca00000010ff */
[----:B------:R0:W-:Y:S04]  /*5dc70*/  STL [R1], R0 ;  /* 0x0000000001007387 */ /* 0x0001e80000100800 */
[----:B------:R0:W-:Y:S02]  /*5dc80*/  STL [R1+0x4], R4 ;  /* 0x0000040401007387 */ /* 0x0001e40000100800 */
.L_x_0:
[----:B------:R-:W1:Y:S01]  /*5dc90*/  S2R R6, SR_TID.X ;  /* 0x0000000000067919 */ /* 0x000e620000002100 */
[----:B0----5:R-:W-:Y:S01]  /*5dca0*/  VIADD R0, R2, 0x137 ;  /* 0x0000013702007836 */ /* 0x021fe20000000000 */
[----:B------:R-:W-:Y:S01]  /*5dcb0*/  ULDC.64 UR8, c[0x0][0x228] ;  /* 0x00008a0000087ab9 */ /* 0x000fe20000000a00 */
[----:B------:R-:W-:Y:S01]  /*5dcc0*/  ULDC.64 UR4, c[0x0][0x228] ;  /* 0x00008a0000047ab9 */ /* 0x000fe20000000a00 */
[----:B------:R-:W0:Y:S01]  /*5dcd0*/  S2R R7, SR_CgaCtaId ;  /* 0x0000000000077919 */ /* 0x000e220000008800 */
[----:B------:R-:W-:Y:S01]  /*5dce0*/  IMAD.U32 R8, RZ, RZ, UR4 ;  /* 0x00000004ff087e24 */ /* 0x000fe2000f8e00ff */
[----:B------:R-:W-:Y:S01]  /*5dcf0*/  ISETP.GE.AND P5, PT, R0, UR9, PT ;  /* 0x0000000900007c0c */ /* 0x000fe2000bfa6270 */
[C---:B------:R-:W-:Y:S01]  /*5dd00*/  VIADD R0, R2.reuse, 0x135 ;  /* 0x0000013502007836 */ /* 0x040fe20000000000 */
[----:B------:R3:W-:Y:S01]  /*5dd10*/  STL [R1+0x20ec], R27 ;  /* 0x0020ec1b01007387 */ /* 0x0007e20000100800 */
[----:B------:R-:W-:Y:S01]  /*5dd20*/  VIADD R4, R2, 0x136 ;  /* 0x0000013602047836 */ /* 0x000fe20000000000 */
[----:B------:R-:W-:Y:S01]  /*5dd30*/  MOV R5, 0x400 ;  /* 0x0000040000057802 */ /* 0x000fe20000000f00 */
[----:B------:R-:W-:Y:S01]  /*5dd40*/  ULDC.64 UR10, c[0x0][0x228] ;  /* 0x00008a00000a7ab9 */ /* 0x000fe20000000a00 */
[----:B------:R-:W-:Y:S01]  /*5dd50*/  STL [R1+0x20e8], R24 ;  /* 0x0020e81801007387 */ /* 0x000fe20000100800 */
[----:B------:R-:W-:Y:S01]  /*5dd60*/  UMOV UR4, UR5 ;  /* 0x0000000500047c82 */ /* 0x000fe20008000000 */
[----:B------:R-:W-:Y:S01]  /*5dd70*/  ISETP.GE.AND P1, PT, R0, UR11, PT ;  /* 0x0000000b00007c0c */ /* 0x000fe2000bf26270 */
[----:B------:R-:W-:Y:S01]  /*5dd80*/  VIADD R0, R2, 0x134 ;  /* 0x0000013402007836 */ /* 0x000fe20000000000 */
[----:B------:R4:W-:Y:S01]  /*5dd90*/  STL [R1+0x20e4], R21 ;  /* 0x0020e41501007387 */ /* 0x0009e20000100800 */
[----:B------:R-:W-:Y:S01]  /*5dda0*/  ISETP.GE.AND P2, PT, R4, UR4, PT ;  /* 0x0000000404007c0c */ /* 0x000fe2000bf46270 */
[----:B---3--:R-:W3:Y:S01]  /*5ddb0*/  LDC R27, c[0x0][0x244] ;  /* 0x00009100ff1b7b82 */ /* 0x008ee20000000800 */
[----:B------:R-:W-:Y:S01]  /*5ddc0*/  ULDC UR4, c[0x0][0x244] ;  /* 0x0000910000047ab9 */ /* 0x000fe20000000800 */
[----:B------:R2:W-:Y:S01]  /*5ddd0*/  STL [R1+0x20e0], R20 ;  /* 0x0020e01401007387 */ /* 0x0005e20000100800 */
[----:B------:R-:W-:Y:S01]  /*5dde0*/  ULDC.64 UR12, c[0x0][0x228] ;  /* 0x00008a00000c7ab9 */ /* 0x000fe20000000a00 */
[----:B------:R-:W-:Y:S01]  /*5ddf0*/  ISETP.LT.AND P6, PT, R28, UR8, !P5 ;  /* 0x000000081c007c0c */ /* 0x000fe2000efc1270 */
[----:B------:R-:W-:Y:S01]  /*5de00*/  ULDC.64 UR6, c[0x0][0x220] ;  /* 0x0000880000067ab9 */ /* 0x000fe20000000a00 */
[----:B------:R1:W-:Y:S01]  /*5de10*/  STL [R1+0x20dc], R19 ;  /* 0x0020dc1301007387 */ /* 0x0003e20000100800 */
[----:B------:R-:W-:Y:S01]  /*5de20*/  ISETP.GE.AND P0, PT, R0, UR13, PT ;  /* 0x0000000d00007c0c */ /* 0x000fe2000bf06270 */
[----:B------:R-:W-:Y:S01]  /*5de30*/  ULDC.64 UR20, c[0x0][0x228] ;  /* 0x00008a0000147ab9 */ /* 0x000fe20000000a00 */
[----:B------:R-:W-:Y:S01]  /*5de40*/  ISETP.LT.AND P5, PT, R3, UR10, !P5 ;  /* 0x0000000a03007c0c */ /* 0x000fe2000efa1270 */
[----:B------:R1:W-:Y:S01]  /*5de50*/  STL [R1+0x20d8], R18 ;  /* 0x0020d81201007387 */ /* 0x0003e20000100800 */
[----:B------:R-:W-:Y:S01]  /*5de60*/  LOP3.LUT R29, R29, 0x7fffffff, RZ, 0xc0, !PT ;  /* 0x7fffffff1d1d7812 */ /* 0x000fe200078ec0ff */
[----:B------:R-:W-:Y:S01]  /*5de70*/  ULDC.64 UR14, c[0x0][0x228] ;  /* 0x00008a00000e7ab9 */ /* 0x000fe20000000a00 */
[----:B------:R-:W-:Y:S01]  /*5de80*/  ULDC.64 UR32, c[0x0][0x228] ;  /* 0x00008a0000207ab9 */ /* 0x000fe20000000a00 */
[----:B------:R1:W-:Y:S01]  /*5de90*/  STL [R1+0x20d4], R17 ;  /* 0x0020d41101007387 */ /* 0x0003e20000100800 */
[----:B------:R-:W-:Y:S01]  /*5dea0*/  ULDC.64 UR8, c[0x0][0x228] ;  /* 0x00008a0000087ab9 */ /* 0x000fe20000000a00 */
[C---:B----4-:R-:W-:Y:S01]  /*5deb0*/  VIADD R21, R2.reuse, 0x12f ;  /* 0x0000012f02157836 */ /* 0x050fe20000000000 */
[----:B------:R-:W-:Y:S01]  /*5dec0*/  ULDC.64 UR18, c[0x0][0x228] ;  /* 0x00008a0000127ab9 */ /* 0x000fe20000000a00 */
[----:B------:R4:W-:Y:S01]  /*5ded0*/  STL [R1+0x20d0], R16 ;  /* 0x0020d01001007387 */ /* 0x0009e20000100800 */
[----:B0-----:R-:W-:Y:S01]  /*5dee0*/  LEA R4, R7, R5, 0x18 ;  /* 0x0000000507047211 */ /* 0x001fe200078ec0ff */
[----:B------:R-:W-:Y:S01]  /*5def0*/  IMAD R5, R3, UR4, RZ ;  /* 0x0000000403057c24 */ /* 0x000fe2000f8e02ff */
[----:B------:R-:W-:Y:S01]  /*5df00*/  ULDC.64 UR4, c[0x0][0x220] ;  /* 0x0000880000047ab9 */ /* 0x000fe20000000a00 */
[----:B------:R0:W-:Y:S01]  /*5df10*/  STL [R1+0x20cc], R15 ;  /* 0x0020cc0f01007387 */ /* 0x0001e20000100800 */
[----:B------:R-:W-:Y:S01]  /*5df20*/  @P5 LOP3.LUT R29, R29, 0x80000000, RZ, 0xfc, !PT ;  /* 0x800000001d1d5812 */ /* 0x000fe200078efcff */
[C---:B--2---:R-:W-:Y:S01]  /*5df30*/  VIADD R20, R2.reuse, 0x12d ;  /* 0x0000012d02147836 */ /* 0x044fe20000000000 */
[----:B------:R-:W-:Y:S01]  /*5df40*/  ULDC.64 UR26, c[0x0][0x228] ;  /* 0x00008a00001a7ab9 */ /* 0x000fe20000000a00 */
[----:B------:R2:W-:Y:S01]  /*5df50*/  STL [R1+0x20c8], R14 ;  /* 0x0020c80e01007387 */ /* 0x0005e20000100800 */
[----:B------:R-:W-:Y:S01]  /*5df60*/  LOP3.LUT R29, R29, 0xbfffffff, RZ, 0xc0, !PT ;  /* 0xbfffffff1d1d7812 */ /* 0x000fe200078ec0ff */
[C---:B-1----:R-:W-:Y:S01]  /*5df70*/  VIADD R19, R2.reuse, 0x12b ;  /* 0x0000012b02137836 */ /* 0x042fe20000000000 */
[----:B------:R-:W-:Y:S01]  /*5df80*/  LOP3.LUT R25, R25, 0xfffffffe, RZ, 0xc0, !PT ;  /* 0xfffffffe19197812 */ /* 0x000fe200078ec0ff */
[----:B------:R1:W-:Y:S01]  /*5df90*/  STL [R1+0x20c4], R13 ;  /* 0x0020c40d01007387 */ /* 0x0003e20000100800 */
[C---:B------:R-:W-:Y:S01]  /*5dfa0*/  VIADD R18, R2.reuse, 0x129 ;  /* 0x0000012902127836 */ /* 0x040fe20000000000 */
[----:B------:R-:W-:Y:S01]  /*5dfb0*/  ULDC UR16, c[0x0][0x248] ;  /* 0x0000920000107ab9 */ /* 0x000fe20000000800 */
[C---:B------:R-:W-:Y:S01]  /*5dfc0*/  VIADD R17, R2.reuse, 0x127 ;  /* 0x0000012702117836 */ /* 0x040fe20000000000 */
[----:B------:R1:W-:Y:S01]  /*5dfd0*/  STL [R1+0x20c0], R12 ;  /* 0x0020c00c01007387 */ /* 0x0003e20000100800 */
[C---:B----4-:R-:W-:Y:S01]  /*5dfe0*/  VIADD R16, R2.reuse, 0x125 ;  /* 0x0000012502107836 */ /* 0x050fe20000000000 */
[----:B------:R-:W-:Y:S01]  /*5dff0*/  @P6 LOP3.LUT R25, R25, 0x1, RZ, 0xfc, !PT ;  /* 0x0000000119196812 */ /* 0x000fe200078efcff */
[C---:B0-----:R-:W-:Y:S01]  /*5e000*/  VIADD R15, R2.reuse, 0x123 ;  /* 0x00000123020f7836 */ /* 0x041fe20000000000 */
[----:B------:R0:W-:Y:S01]  /*5e010*/  STL [R1+0x20bc], R11 ;  /* 0x0020bc0b01007387 */ /* 0x0001e20000100800 */
[C---:B--2---:R-:W-:Y:S01]  /*5e020*/  VIADD R14, R2.reuse, 0x121 ;  /* 0x00000121020e7836 */ /* 0x044fe20000000000 */
[----:B------:R-:W-:Y:S01]  /*5e030*/  ULDC UR22, c[0x0][0x248] ;  /* 0x0000920000167ab9 */ /* 0x000fe20000000800 */
[C---:B-1----:R-:W-:Y:S01]  /*5e040*/  VIADD R13, R2.reuse, 0x11f ;  /* 0x0000011f020d7836 */ /* 0x042fe20000000000 */
[----:B------:R1:W-:Y:S01]  /*5e050*/  STL [R1+0x20b8], R10 ;  /* 0x0020b80a01007387 */ /* 0x0003e20000100800 */
[----:B------:R-:W-:Y:S01]  /*5e060*/  ULDC UR23, c[0x0][0x248] ;  /* 0x0000920000177ab9 */ /* 0x000fe20000000800 */
[C---:B------:R-:W-:Y:S01]  /*5e070*/  VIADD R12, R2.reuse, 0x11d ;  /* 0x0000011d020c7836 */ /* 0x040fe20000000000 */
[----:B------:R-:W-:Y:S01]  /*5e080*/  ULDC UR24, c[0x0][0x248] ;  /* 0x0000920000187ab9 */ /* 0x000fe20000000800 */
[----:B------:R2:W-:Y:S01]  /*5e090*/  STL [R1+0x209c], R9 ;  /* 0x00209c0901007387 */ /* 0x0005e20000100800 */
[----:B------:R-:W-:Y:S01]  /*5e0a0*/  ULDC UR25, c[0x0][0x248] ;  /* 0x0000920000197ab9 */ /* 0x000fe20000000800 */
[----:B0-----:R-:W-:Y:S01]  /*5e0b0*/  MOV R11, UR59 ;  /* 0x0000003b000b7c02 */ /* 0x001fe20008000f00 */
[----:B------:R-:W-:Y:S01]  /*5e0c0*/  ULDC UR28, c[0x0][0x248] ;  /* 0x00009200001c7ab9 */ /* 0x000fe20000000800 */
[----:B------:R0:W-:Y:S01]  /*5e0d0*/  STL [R1+0x3f0], R8 ;  /* 0x0003f00801007387 */ /* 0x0001e20000100800 */
[----:B------:R-:W-:Y:S01]  /*5e0e0*/  ULDC UR30, c[0x0][0x248] ;  /* 0x00009200001e7ab9 */ /* 0x000fe20000000800 */
[----:B-1----:R-:W-:Y:S01]  /*5e0f0*/  VIADD R10, R2, 0x11b ;  /* 0x0000011b020a7836 */ /* 0x002fe20000000000 */
[----:B------:R-:W-:Y:S01]  /*5e100*/  ULDC UR31, c[0x0][0x248] ;  /* 0x00009200001f7ab9 */ /* 0x000fe20000000800 */
[----:B------:R-:W1:Y:S01]  /*5e110*/  S2R R24, SR_TID.X ;  /* 0x0000000000187919 */ /* 0x000e620000002100 */
[----:B------:R-:W-:Y:S01]  /*5e120*/  ULDC UR34, c[0x0][0x248] ;  /* 0x0000920000227ab9 */ /* 0x000fe20000000800 */
[----:B--2---:R-:W-:Y:S01]  /*5e130*/  MOV R9, UR58 ;  /* 0x0000003a00097c02 */ /* 0x004fe20008000f00 */
[----:B------:R-:W-:Y:S01]  /*5e140*/  ULDC.64 UR58, c[0x0][0x228] ;  /* 0x00008a00003a7ab9 */ /* 0x000fe20000000a00 */
[----:B------:R-:W-:Y:S01]  /*5e150*/  ULDC UR35, c[0x0][0x248] ;  /* 0x0000920000237ab9 */ /* 0x000fe20000000800 */
[----:B------:R-:W-:Y:S01]  /*5e160*/  UMOV UR17, UR58 ;  /* 0x0000003a00117c82 */ /* 0x000fe20008000000 */
[C---:B0-----:R-:W-:Y:S01]  /*5e170*/  LOP3.LUT R8, R6.reuse, 0x20, RZ, 0xc0, !PT ;  /* 0x0000002006087812 */ /* 0x041fe200078ec0ff */
[----:B------:R-:W-:Y:S01]  /*5e180*/  UMOV UR29, UR59 ;  /* 0x0000003b001d7c82 */ /* 0x000fe20008000000 */
[----:B------:R-:W-:Y:S01]  /*5e190*/  LOP3.LUT R6, R6, 0x3f, RZ, 0xc0, !PT ;  /* 0x0000003f06067812 */ /* 0x000fe200078ec0ff */
[----:B------:R-:W-:Y:S01]  /*5e1a0*/  ULDC.64 UR58, c[0x0][0x228] ;  /* 0x00008a00003a7ab9 */ /* 0x000fe20000000a00 */
[----:B------:R-:W-:Y:S01]  /*5e1b0*/  ULDC UR40, c[0x0][0x248] ;  /* 0x0000920000287ab9 */ /* 0x000fe20000000800 */
[--C-:B------:R-:W-:Y:S01]  /*5e1c0*/  IMAD R8, R8, 0x20, R4.reuse ;  /* 0x0000002008087824 */ /* 0x100fe200078e0204 */
[----:B------:R-:W-:Y:S01]  /*5e1d0*/  UMOV UR55, UR58 ;  /* 0x0000003a00377c82 */ /* 0x000fe20008000000 */
[----:B------:R-:W-:Y:S01]  /*5e1e0*/  IMAD R0, R6, 0x10, R4 ;  /* 0x0000001006007824 */ /* 0x000fe200078e0204 */
[C---:B------:R-:W-:Y:S01]  /*5e1f0*/  LEA R6, P4, R5.reuse, UR4, 0x1 ;  /* 0x0000000405067c11 */ /* 0x040fe2000f8808ff */
[----:B------:R-:W-:Y:S01]  /*5e200*/  UMOV UR50, UR59 ;  /* 0x0000003b00327c82 */ /* 0x000fe20008000000 */
[----:B------:R-:W-:Y:S01]  /*5e210*/  ULDC.64 UR58, c[0x0][0x228] ;  /* 0x00008a00003a7ab9 */ /* 0x000fe20000000a00 */
[----:B------:R-:W-:Y:S01]  /*5e220*/  ULDC UR41, c[0x0][0x248] ;  /* 0x0000920000297ab9 */ /* 0x000fe20000000800 */
[----:B------:R3:W-:Y:S01]  /*5e230*/  STL [R1+0x2050], R0 ;  /* 0x0020500001007387 */ /* 0x0007e20000100800 */
[----:B------:R-:W-:Y:S01]  /*5e240*/  LEA.HI.X.SX32 R7, R5, UR5, 0x1, P4 ;  /* 0x0000000505077c11 */ /* 0x000fe2000a0f0eff */
[----:B------:R-:W-:Y:S01]  /*5e250*/  ULDC.64 UR4, c[0x0][0x228] ;  /* 0x00008a0000047ab9 */ /* 0x000fe20000000a00 */
[----:B------:R-:W-:Y:S01]  /*5e260*/  ISETP.LT.AND P4, PT, R28, UR12, !P2 ;  /* 0x0000000c1c007c0c */ /* 0x000fe2000d781270 */
[----:B------:R-:W-:Y:S01]  /*5e270*/  UMOV UR11, UR4 ;  /* 0x00000004000b7c82 */ /* 0x000fe20008000000 */
[----:B------:R-:W-:Y:S01]  /*5e280*/  UMOV UR44, UR5 ;  /* 0x00000005002c7c82 */ /* 0x000fe20008000000 */
[----:B------:R-:W-:Y:S01]  /*5e290*/  ULDC.64 UR4, c[0x0][0x228] ;  /* 0x00008a0000047ab9 */ /* 0x000fe20000000a00 */
[----:B------:R-:W-:Y:S01]  /*5e2a0*/  ULDC.64 UR12, c[0x0][0x228] ;  /* 0x00008a00000c7ab9 */ /* 0x000fe20000000a00 */
[----:B------:R-:W-:Y:S01]  /*5e2b0*/  UMOV UR10, UR4 ;  /* 0x00000004000a7c82 */ /* 0x000fe20008000000 */
[----:B------:R-:W-:Y:S01]  /*5e2c0*/  UMOV UR61, UR5 ;  /* 0x00000005003d7c82 */ /* 0x000fe20008000000 */
[----:B---3--:R-:W-:Y:S01]  /*5e2d0*/  IMAD R0, R27, 0x40, R5 ;  /* 0x000000401b007824 */ /* 0x008fe200078e0205 */
[----:B------:R-:W-:Y:S01]  /*5e2e0*/  ULDC.64 UR4, c[0x0][0x228] ;  /* 0x00008a0000047ab9 */ /* 0x000fe20000000a00 */
[----:B------:R-:W-:Y:S01]  /*5e2f0*/  VIADD R27, R2, 0x133 ;  /* 0x00000133021b7836 */ /* 0x000fe20000000000 */
[----:B------:R-:W-:Y:S01]  /*5e300*/  UMOV UR48, UR4 ;  /* 0x0000000400307c82 */ /* 0x000fe20008000000 */
[----:B-1----:R-:W-:Y:S01]  /*5e310*/  LOP3.LUT R24, R24, 0x1f, RZ, 0xc0, !PT ;  /* 0x0000001f18187812 */ /* 0x002fe200078ec0ff */
[----:B------:R-:W-:Y:S01]  /*5e320*/  UMOV UR53, UR5 ;  /* 0x0000000500357c82 */ /* 0x000fe20008000000 */
[----:B------:R-:W-:Y:S01]  /*5e330*/  LEA R4, P3, R0, UR6, 0x1 ;  /* 0x0000000600047c11 */ /* 0x000fe2000f8608ff */
[----:B------:R-:W-:Y:S01]  /*5e340*/  ULDC.64 UR4, c[0x0][0x228] ;  /* 0x00008a0000047ab9 */ /* 0x000fe20000000a00 */
[----:B------:R-:W-:Y:S01]  /*5e350*/  @P4 LOP3.LUT R29, R29, 0x40000000, RZ, 0xfc, !PT ;  /* 0x400000001d1d4812 */ /* 0x000fe200078efcff */
[----:B------:R-:W-:Y:S01]  /*5e360*/  IMAD R8, R24, 0x10, R8 ;  /* 0x0000001018087824 */ /* 0x000fe200078e0208 */
[----:B------:R-:W-:Y:S01]  /*5e370*/  LEA.HI.X.SX32 R5, R0, UR7, 0x1, P3 ;  /* 0x0000000700057c11 */ /* 0x000fe200098f0eff */
[----:B------:R-:W-:Y:S01]  /*5e380*/  ULDC.64 UR6, c[0x0][0x228] ;  /* 0x00008a0000067ab9 */ /* 0x000fe20000000a00 */
[----:B------:R-:W-:Y:S01]  /*5e390*/  ISETP.LT.AND P3, PT, R3, UR20, !P2 ;  /* 0x0000001403007c0c */ /* 0x000fe2000d761270 */
[----:B------:R-:W-:Y:S01]  /*5e3a0*/  VIADD R24, R2, 0x131 ;  /* 0x0000013102187836 */ /* 0x000fe20000000000 */
[----:B------:R-:W-:Y:S01]  /*5e3b0*/  ISETP.LT.AND P2, PT, R28, UR11, !P1 ;  /* 0x0000000b1c007c0c */ /* 0x000fe2000cf41270 */
[----:B------:R-:W-:Y:S01]  /*5e3c0*/  UMOV UR36, UR4 ;  /* 0x0000000400247c82 */ /* 0x000fe20008000000 */
[----:B------:R-:W-:Y:S01]  /*5e3d0*/  LOP3.LUT R29, R29, 0xdfffffff, RZ, 0xc0, !PT ;  /* 0xdfffffff1d1d7812 */ /* 0x000fe200078ec0ff */
[----:B------:R-:W-:Y:S01]  /*5e3e0*/  UMOV UR39, UR5 ;  /* 0x0000000500277c82 */ /* 0x000fe20008000000 */
[----:B------:R-:W-:Y:S01]  /*5e3f0*/  ISETP.LT.AND P1, PT, R3, UR14, !P1 ;  /* 0x0000000e03007c0c */ /* 0x000fe2000cf21270 */
[----:B------:R-:W-:Y:S01]  /*5e400*/  ULDC.64 UR4, c[0x0][0x228] ;  /* 0x00008a0000047ab9 */ /* 0x000fe20000000a00 */
[----:B------:R-:W-:Y:S01]  /*5e410*/  UMOV UR45, UR12 ;  /* 0x0000000c002d7c82 */ /* 0x000fe20008000000 */
[----:B------:R-:W-:Y:S01]  /*5e420*/  UMOV UR38, UR4 ;  /* 0x0000000400267c82 */ /* 0x000fe20008000000 */
[----:B------:R-:W-:Y:S01]  /*5e430*/  UMOV UR54, UR5 ;  /* 0x0000000500367c82 */ /* 0x000fe20008000000 */
[----:B------:R-:W-:Y:S01]  /*5e440*/  ULDC.64 UR4, c[0x0][0x228] ;  /* 0x00008a0000047ab9 */ /* 0x000fe20000000a00 */
[----:B------:R-:W-:Y:S01]  /*5e450*/  UMOV UR51, UR13 ;  /* 0x0000000d00337c82 */ /* 0x000fe20008000000 */
[----:B------:R-:W-:Y:S01]  /*5e460*/  @P3 LOP3.LUT R29, R29, 0x20000000, RZ, 0xfc, !PT ;  /* 0x200000001d1d3812 */ /* 0x000fe200078efcff */
[----:B------:R-:W-:Y:S01]  /*5e470*/  UMOV UR37, UR4 ;  /* 0x0000000400257c82 */ /* 0x000fe20008000000 */
[----:B------:R-:W-:Y:S01]  /*5e480*/  UMOV UR56, UR5 ;  /* 0x0000000500387c82 */ /* 0x000fe20008000000 */
[----:B------:R-:W-:Y:S01]  /*5e490*/  ULDC.64 UR4, c[0x0][0x228] ;  /* 0x00008a0000047ab9 */ /* 0x000fe20000000a00 */
[----:B------:R-:W-:Y:S01]  /*5e4a0*/  LOP3.LUT R29, R29, 0xefffffff, RZ, 0xc0, !PT ;  /* 0xefffffff1d1d7812 */ /* 0x000fe200078ec0ff */
[----:B------:R-:W-:Y:S01]  /*5e4b0*/  ULDC.64 UR12, c[0x0][0x228] ;  /* 0x00008a00000c7ab9 */ /* 0x000fe20000000a00 */
[----:B------:R-:W-:Y:S01]  /*5e4c0*/  STL [R1+0x2054], R8 ;  /* 0x0020540801007387 */ /* 0x000fe20000100800 */
[----:B------:R-:W-:Y:S01]  /*5e4d0*/  LOP3.LUT R26, R26, 0x7fffffff, RZ, 0xc0, !PT ;  /* 0x7fffffff1a1a7812 */ /* 0x000fe200078ec0ff */
[----:B------:R-:W-:Y:S01]  /*5e4e0*/  VIADD R0, R2, 0x105 ;  /* 0x0000010502007836 */ /* 0x000fe20000000000 */
[----:B------:R-:W-:Y:S01]  /*5e4f0*/  @P2 LOP3.LUT R29, R29, 0x10000000, RZ, 0xfc, !PT ;  /* 0x100000001d1d2812 */ /* 0x000fe200078efcff */
[----:B------:R0:W-:Y:S01]  /*5e500*/  STL [R1+0x2058], R25 ;  /* 0x0020581901007387 */ /* 0x0001e20000100800 */
[----:B------:R-:W-:Y:S01]  /*5e510*/  ULDC UR42, c[0x0][0x248] ;  /* 0x00009200002a7ab9 */ /* 0x000fe20000000800 */
[----:B------:R-:W-:Y:S01]  /*5e520*/  ULDC UR43, c[0x0][0x248] ;  /* 0x00009200002b7ab9 */ /* 0x000fe20000000800 */
[----:B------:R-:W-:Y:S01]  /*5e530*/  LOP3.LUT R29, R29, 0xf7ffffff, RZ, 0xc0, !PT ;  /* 0xf7ffffff1d1d7812 */ /* 0x000fe200078ec0ff */
[----:B------:R-:W-:Y:S01]  /*5e540*/  STL [R1+0x2060], R6 ;  /* 0x0020600601007387 */ /* 0x000fe20000100800 */
[----:B------:R-:W-:Y:S01]  /*5e550*/  LOP3.LUT R23, R23, 0x7fffffff, RZ, 0xc0, !PT ;  /* 0x7fffffff17177812 */ /* 0x000fe200078ec0ff */
[----:B------:R-:W-:Y:S01]  /*5e560*/  ULDC UR46, c[0x0][0x248] ;  /* 0x00009200002e7ab9 */ /* 0x000fe20000000800 */
[----:B------:R-:W-:Y:S01]  /*5e570*/  @P1 LOP3.LUT R29, R29, 0x8000000, RZ, 0xfc, !PT ;  /* 0x080000001d1d1812 */ /* 0x000fe200078efcff */
[----:B------:R1:W-:Y:S01]  /*5e580*/  STL [R1+0x205c], R7 ;  /* 0x00205c0701007387 */ /* 0x0003e20000100800 */
[----:B------:R-:W-:Y:S01]  /*5e590*/  ISETP.LT.AND P1, PT, R28, UR10, !P0 ;  /* 0x0000000a1c007c0c */ /* 0x000fe2000c721270 */
[----:B------:R-:W-:Y:S01]  /*5e5a0*/  ULDC.64 UR10, c[0x0][0x228] ;  /* 0x00008a00000a7ab9 */ /* 0x000fe20000000a00 */
[----:B------:R-:W-:Y:S01]  /*5e5b0*/  ISETP.LT.AND P0, PT, R3, UR32, !P0 ;  /* 0x0000002003007c0c */ /* 0x000fe2000c701270 */
[----:B------:R2:W-:Y:S01]  /*5e5c0*/  STL [R1+0x2068], R4 ;  /* 0x0020680401007387 */ /* 0x0005e20000100800 */
[----:B------:R-:W-:Y:S01]  /*5e5d0*/  LOP3.LUT R29, R29, 0xfbffffff, RZ, 0xc0, !PT ;  /* 0xfbffffff1d1d7812 */ /* 0x000fe200078ec0ff */
[----:B------:R-:W-:Y:S01]  /*5e5e0*/  ULDC UR47, c[0x0][0x248] ;  /* 0x00009200002f7ab9 */ /* 0x000fe20000000800 */
[----:B------:R-:W-:Y:S01]  /*5e5f0*/  ULDC UR52, c[0x0][0x248] ;  /* 0x0000920000347ab9 */ /* 0x000fe20000000800 */
[----:B------:R3:W-:Y:S01]  /*5e600*/  STL [R1+0x2064], R5 ;  /* 0x0020640501007387 */ /* 0x0007e20000100800 */
[C---:B0-----:R-:W-:Y:S01]  /*5e610*/  VIADD R25, R2.reuse, 0xdf ;  /* 0x000000df02197836 */ /* 0x041fe20000000000 */
[----:B------:R-:W-:Y:S01]  /*5e620*/  ULDC UR60, c[0x0][0x248] ;  /* 0x00009200003c7ab9 */ /* 0x000fe20000000800 */
[----:B------:R-:W-:Y:S01]  /*5e630*/  VIADD R8, R2, 0xdd ;  /* 0x000000dd02087836 */ /* 0x000fe20000000000 */
[----:B------:R-:W-:Y:S01]  /*5e640*/  LOP3.LUT R22, R22, 0xffffefff, RZ, 0xc0, !PT ;  /* 0xffffefff16167812 */ /* 0x000fe200078ec0ff */
[C---:B-1----:R-:W-:Y:S01]  /*5e650*/  VIADD R7, R2.reuse, 0xdb ;  /* 0x000000db02077836 */ /* 0x042fe20000000000 */
[----:B------:R-:W-:Y:S01]  /*5e660*/  @P1 LOP3.LUT R29, R29, 0x4000000, RZ, 0xfc, !PT ;  /* 0x040000001d1d1812 */ /* 0x000fe200078efcff */
[----:B--2---:R-:W-:-:S02]  /*5e670*/  VIADD R4, R2, 0xe1 ;  /* 0x000000e102047836 */ /* 0x004fc40000000000 */
[C---:B------:R-:W-:Y:S01]  /*5e680*/  VIADD R6, R2.reuse, 0xd9 ;  /* 0x000000d902067836 */ /* 0x040fe20000000000 */
[----:B------:R-:W-:Y:S01]  /*5e690*/  LOP3.LUT R29, R29, 0xfdffffff, RZ, 0xc0, !PT ;  /* 0xfdffffff1d1d7812 */ /* 0x000fe200078ec0ff */
[----:B---3--:R-:W-:-:S03]  /*5e6a0*/  VIADD R5, R2, 0xe3 ;  /* 0x000000e302057836 */ /* 0x008fc60000000000 */
[----:B------:R-:W-:Y:S02]  /*5e6b0*/  @P0 LOP3.LUT R29, R29, 0x2000000, RZ, 0xfc, !PT ;  /* 0x020000001d1d0812 */ /* 0x000fe400078efcff */
[----:B------:R-:W-:Y:S01]  /*5e6c0*/  ISETP.GE.AND P0, PT, R27, UR21, PT ;  /* 0x000000151b007c0c */ /* 0x000fe2000bf06270 */
[----:B------:R-:W-:Y:S01]  /*5e6d0*/  ULDC.64 UR20, c[0x0][0x228] ;  /* 0x00008a0000147ab9 */ /* 0x000fe20000000a00 */
[----:B------:R-:W-:Y:S01]  /*5e6e0*/  LOP3.LUT R29, R29, 0xfeffffff, RZ, 0xc0, !PT ;  /* 0xfeffffff1d1d7812 */ /* 0x000fe200078ec0ff */
[----:B------:R-:W2:Y:S01]  /*5e6f0*/  LDL.LU R27, [R1+0x20ec] ;  /* 0x0020ec00011b7983 */ /* 0x000ea20000300800 */
[----:B------:R-:W-:Y:S02]  /*5e700*/  ISETP.LT.AND P2, PT, R28, UR48, !P0 ;  /* 0x000000301c007c0c */ /* 0x000fe4000c741270 */
[----:B------:R-:W-:Y:S02]  /*5e710*/  ISETP.LT.AND P1, PT, R3, UR6, !P0 ;  /* 0x0000000603007c0c */ /* 0x000fe4000c721270 */
[----:B------:R-:W-:Y:S01]  /*5e720*/  ISETP.GE.AND P0, PT, R24, UR15, PT ;  /* 0x0000000f18007c0c */ /* 0x000fe2000bf06270 */
[----:B------:R-:W-:Y:S01]  /*5e730*/  ULDC.64 UR14, c[0x0][0x228] ;  /* 0x00008a00000e7ab9 */ /* 0x000fe20000000a00 */
[----:B------:R-:W3:Y:S07]  /*5e740*/  LDL.LU R24, [R1+0x20e8] ;  /* 0x0020e80001187983 */ /* 0x000eee0000300800 */
[----:B------:R-:W-:-:S04]  /*5e750*/  @P2 LOP3.LUT R29, R29, 0x1000000, RZ, 0xfc, !PT ;  /* 0x010000001d1d2812 */ /* 0x000fc800078efcff */
[----:B------:R-:W-:-:S04]  /*5e760*/  LOP3.LUT R29, R29, 0xff7fffff, RZ, 0xc0, !PT ;  /* 0xff7fffff1d1d7812 */ /* 0x000fc800078ec0ff */
[----:B------:R-:W-:Y:S02]  /*5e770*/  @P1 LOP3.LUT R29, R29, 0x800000, RZ, 0xfc, !PT ;  /* 0x008000001d1d1812 */ /* 0x000fe400078efcff */
[----:B------:R-:W-:Y:S02]  /*5e780*/  ISETP.LT.AND P1, PT, R28, UR8, !P0 ;  /* 0x000000081c007c0c */ /* 0x000fe4000c721270 */
[----:B------:R-:W-:Y:S02]  /*5e790*/  ISETP.LT.AND P0, PT, R3, UR36, !P0 ;  /* 0x0000002403007c0c */ /* 0x000fe4000c701270 */
[----:B------:R-:W-:-:S09]  /*5e7a0*/  LOP3.LUT R29, R29, 0xffbfffff, RZ, 0xc0, !PT ;  /* 0xffbfffff1d1d7812 */ /* 0x000fd200078ec0ff */
[----:B------:R-:W-:-:S04]  /*5e7b0*/  @P1 LOP3.LUT R29, R29, 0x400000, RZ, 0xfc, !PT ;  /* 0x004000001d1d1812 */ /* 0x000fc800078efcff */
[----:B------:R-:W-:-:S04]  /*5e7c0*/  LOP3.LUT R29, R29, 0xffdfffff, RZ, 0xc0, !PT ;  /* 0xffdfffff1d1d7812 */ /* 0x000fc800078ec0ff */
[----:B------:R-:W-:Y:S02]  /*5e7d0*/  @P0 LOP3.LUT R29, R29, 0x200000, RZ, 0xfc, !PT ;  /* 0x002000001d1d0812 */ /* 0x000fe400078efcff */
[----:B------:R-:W-:Y:S01]  /*5e7e0*/  ISETP.GE.AND P0, PT, R21, UR33, PT ;  /* 0x0000002115007c0c */ /* 0x000fe2000bf06270 */
[----:B------:R-:W-:Y:S01]  /*5e7f0*/  UMOV UR49, UR14 ;  /* 0x0000000e00317c82 */ /* 0x000fe20008000000 */
[----:B------:R-:W-:Y:S01]  /*5e800*/  LOP3.LUT R29, R29, 0xffefffff, RZ, 0xc0, !PT ;  /* 0xffefffff1d1d7812 */ /* 0x000fe200078ec0ff */
[----:B------:R-:W-:Y:S01]  /*5e810*/  UMOV UR36, UR15 ;  /* 0x0000000f00247c82 */ /* 0x000fe20008000000 */
[----:B------:R-:W-:Y:S01]  /*5e820*/  ISETP.LT.AND P1, PT, R28, UR18, !P0 ;  /* 0x000000121c007c0c */ /* 0x000fe2000c721270 */
[----:B------:R-:W-:Y:S01]  /*5e830*/  ULDC.64 UR14, c[0x0][0x228] ;  /* 0x00008a00000e7ab9 */ /* 0x000fe20000000a00 */
[----:B------:R-:W-:Y:S01]  /*5e840*/  ISETP.LT.AND P0, PT, R3, UR38, !P0 ;  /* 0x0000002603007c0c */ /* 0x000fe2000c701270 */
[----:B------:R-:W-:Y:S01]  /*5e850*/  ULDC.64 UR32, c[0x0][0x228] ;  /* 0x00008a0000207ab9 */ /* 0x000fe20000000a00 */
[----:B------:R-:W4:Y:S09]  /*5e860*/  LDL.LU R21, [R1+0x20e4] ;  /* 0x0020e40001157983 */ /* 0x000f320000300800 */
[----:B------:R-:W-:-:S04]  /*5e870*/  @P1 LOP3.LUT R29, R29, 0x100000, RZ, 0xfc, !PT ;  /* 0x001000001d1d1812 */ /* 0x000fc800078efcff */
[----:B------:R-:W-:-:S04]  /*5e880*/  LOP3.LUT R29, R29, 0xfff7ffff, RZ, 0xc0, !PT ;  /* 0xfff7ffff1d1d7812 */ /* 0x000fc800078ec0ff */
[----:B------:R-:W-:Y:S02]  /*5e890*/  @P0 LOP3.LUT R29, R29, 0x80000, RZ, 0xfc, !PT ;  /* 0x000800001d1d0812 */ /* 0x000fe400078efcff */
[----:B------:R-:W-:Y:S01]  /*5e8a0*/  ISETP.GE.AND P0, PT, R20, UR7, PT ;  /* 0x0000000714007c0c */ /* 0x000fe2000bf06270 */
[----:B------:R-:W-:Y:S01]  /*5e8b0*/  UMOV UR48, UR32 ;  /* 0x0000002000307c82 */ /* 0x000fe20008000000 */
[----:B------:R-:W-:Y:S01]  /*5e8c0*/  LOP3.LUT R29, R29, 0xfffbffff, RZ, 0xc0, !PT ;  /* 0xfffbffff1d1d7812 */ /* 0x000fe200078ec0ff */
[----:B------:R-:W-:Y:S01]  /*5e8d0*/  ULDC.64 UR6, c[0x0][0x228] ;  /* 0x00008a0000067ab9 */ /* 0x000fe20000000a00 */
[----:B------:R-:W-:Y:S01]  /*5e8e0*/  ISETP.LT.AND P1, PT, R28, UR26, !P0 ;  /* 0x0000001a1c007c0c */ /* 0x000fe2000c721270 */
[----:B------:R-:W4:Y:S01]  /*5e8f0*/  LDL.LU R20, [R1+0x20e0] ;  /* 0x0020e00001147983 */ /* 0x000f220000300800 */
[----:B------:R-:W-:-:S11]  /*5e900*/  ISETP.LT.AND P0, PT, R3, UR37, !P0 ;  /* 0x0000002503007c0c */ /* 0x000fd6000c701270 */
        /* <DEDUP_REMOVED lines=8> */
[----:B------:R-:W-:Y:S01]  /*5e990*/  UMOV UR32, UR33 ;  /* 0x0000002100207c82 */ /* 0x000fe20008000000 */
[----:B------:R-:W-:Y:S01]  /*5e9a0*/  ISETP.LT.AND P1, PT, R3, UR45, !P0 ;  /* 0x0000002d03007c0c */ /* 0x000fe2000c721270 */
[----:B------:R-:W-:Y:S01]  /*5e9b0*/  UMOV UR38, UR59 ;  /* 0x0000003b00267c82 */ /* 0x000fe20008000000 */
[----:B------:R-:W-:Y:S01]  /*5e9c0*/  ISETP.GE.AND P0, PT, R18, UR19, PT ;  /* 0x0000001312007c0c */ /* 0x000fe2000bf06270 */
[----:B------:R-:W-:Y:S01]  /*5e9d0*/  ULDC.64 UR18, c[0x0][0x228] ;  /* 0x00008a0000127ab9 */ /* 0x000fe20000000a00 */
[----:B------:R-:W4:Y:S07]  /*5e9e0*/  LDL.LU R19, [R1+0x20dc] ;  /* 0x0020dc0001137983 */ /* 0x000f2e0000300800 */
[----:B------:R-:W-:Y:S01]  /*5e9f0*/  @P2 LOP3.LUT R29, R29, 0x10000, RZ, 0xfc, !PT ;  /* 0x000100001d1d2812 */ /* 0x000fe200078efcff */
[----:B------:R-:W-:Y:S01]  /*5ea00*/  UMOV UR45, UR19 ;  /* 0x00000013002d7c82 */ /* 0x000fe20008000000 */
[----:B------:R-:W4:Y:S01]  /*5ea10*/  LDL.LU R18, [R1+0x20d8] ;  /* 0x0020d80001127983 */ /* 0x000f220000300800 */
[----:B------:R-:W-:Y:S01]  /*5ea20*/  ULDC.64 UR58, c[0x0][0x228] ;  /* 0x00008a00003a7ab9 */ /* 0x000fe20000000a00 */
        /* <DEDUP_REMOVED lines=13> */
[----:B------:R-:W-:Y:S01]  /*5eb00*/  ULDC.64 UR26, c[0x0][0x228] ;  /* 0x00008a00001a7ab9 */ /* 0x000fe20000000a00 */
[----:B------:R-:W-:Y:S01]  /*5eb10*/  ISETP.LT.AND P0, PT, R3, UR55, !P0 ;  /* 0x0000003703007c0c */ /* 0x000fe2000c701270 */
[----:B------:R-:W4:Y:S10]  /*5eb20*/  LDL.LU R17, [R1+0x20d4] ;  /* 0x0020d40001117983 */ /* 0x000f340000300800 */
        /* <DEDUP_REMOVED lines=19> */
[----:B------:R-:W4:Y:S01]  /*5ec60*/  LDL.LU R15, [R1+0x20cc] ;  /* 0x0020cc00010f7983 */ /* 0x000f220000300800 */
[----:B------:R-:W-:Y:S01]  /*5ec70*/  ISETP.LT.AND P1, PT, R3, UR48, !P0 ;  /* 0x0000003003007c0c */ /* 0x000fe2000c721270 */
[----:B------:R-:W-:Y:S01]  /*5ec80*/  ULDC.64 UR48, c[0x0][0x228] ;  /* 0x00008a0000307ab9 */ /* 0x000fe20000000a00 */
[----:B------:R-:W-:Y:S01]  /*5ec90*/  ISETP.GE.AND P0, PT, R14, UR11, PT ;  /* 0x0000000b0e007c0c */ /* 0x000fe2000bf06270 */
[----:B------:R-:W-:Y:S01]  /*5eca0*/  ULDC.64 UR58, c[0x0][0x228] ;  /* 0x00008a00003a7ab9 */ /* 0x000fe20000000a00 */
[----:B------:R-:W4:Y:S01]  /*5ecb0*/  LDL.LU R14, [R1+0x20c8] ;  /* 0x0020c800010e7983 */ /* 0x000f220000300800 */
[----:B------:R-:W-:Y:S01]  /*5ecc0*/  ULDC.64 UR12, c[0x0][0x228] ;  /* 0x00008a00000c7ab9 */ /* 0x000fe20000000a00 */
[----:B------:R-:W-:-:S05]  /*5ecd0*/  ULDC.64 UR10, c[0x0][0x228] ;  /* 0x00008a00000a7ab9 */ /* 0x000fca0000000a00 */
        /* <DEDUP_REMOVED lines=9> */
[----:B------:R-:W-:Y:S02]  /*5ed70*/  ISETP.GE.AND P0, PT, R13, UR21, PT ;  /* 0x000000150d007c0c */ /* 0x000fe4000bf06270 */
[----:B------:R-:W-:Y:S01]  /*5ed80*/  LOP3.LUT R29, R29, 0xffffffef, RZ, 0xc0, !PT ;  /* 0xffffffef1d1d7812 */ /* 0x000fe200078ec0ff */
[----:B------:R-:W4:Y:S01]  /*5ed90*/  LDL.LU R13, [R1+0x20c4] ;  /* 0x0020c400010d7983 */ /* 0x000f220000300800 */
[----:B------:R-:W-:Y:S02]  /*5eda0*/  ISETP.LT.AND P1, PT, R28, UR8, !P0 ;  /* 0x000000081c007c0c */ /* 0x000fe4000c721270 */
[----:B------:R-:W-:-:S11]  /*5edb0*/  ISETP.LT.AND P0, PT, R3, UR17, !P0 ;  /* 0x0000001103007c0c */ /* 0x000fd6000c701270 */
[----:B------:R-:W-:-:S04]  /*5edc0*/  @P1 LOP3.LUT R29, R29, 0x10, RZ, 0xfc, !PT ;  /* 0x000000101d1d1812 */ /* 0x000fc800078efcff */
[----:B------:R-:W-:-:S04]  /*5edd0*/  LOP3.LUT R29, R29, 0xfffffff7, RZ, 0xc0, !PT ;  /* 0xfffffff71d1d7812 */ /* 0x000fc800078ec0ff */
[----:B------:R-:W-:Y:S02]  /*5ede0*/  @P0 LOP3.LUT R29, R29, 0x8, RZ, 0xfc, !PT ;  /* 0x000000081d1d0812 */ /* 0x000fe400078efcff */
[----:B------:R-:W-:Y:S01]  /*5edf0*/  ISETP.GE.AND P0, PT, R12, UR15, PT ;  /* 0x0000000f0c007c0c */ /* 0x000fe2000bf06270 */
[----:B------:R-:W-:Y:S01]  /*5ee00*/  UMOV UR17, UR48 ;  /* 0x0000003000117c82 */ /* 0x000fe20008000000 */
[----:B------:R-:W-:Y:S01]  /*5ee10*/  LOP3.LUT R29, R29, 0xfffffffb, RZ, 0xc0, !PT ;  /* 0xfffffffb1d1d7812 */ /* 0x000fe200078ec0ff */
[----:B------:R-:W4:Y:S01]  /*5ee20*/  LDL.LU R12, [R1+0x20c0] ;  /* 0x0020c000010c7983 */ /* 0x000f220000300800 */
[----:B------:R-:W-:Y:S01]  /*5ee30*/  ISETP.LT.AND P1, PT, R28, UR18, !P0 ;  /* 0x000000121c007c0c */ /* 0x000fe2000c721270 */
[----:B------:R-:W-:Y:S01]  /*5ee40*/  UMOV UR20, UR10 ;  /* 0x0000000a00147c82 */ /* 0x000fe20008000000 */
[----:B------:R-:W-:Y:S01]  /*5ee50*/  ISETP.LT.AND P0, PT, R3, UR33, !P0 ;  /* 0x0000002103007c0c */ /* 0x000fe2000c701270 */
[----:B------:R-:W-:Y:S01]  /*5ee60*/  UMOV UR55, UR11 ;  /* 0x0000000b00377c82 */ /* 0x000fe20008000000 */
[----:B------:R-:W-:Y:S01]  /*5ee70*/  UMOV UR48, UR49 ;  /* 0x0000003100307c82 */ /* 0x000fe20008000000 */
[----:B------:R-:W-:-:S08]  /*5ee80*/  ULDC.64 UR14, c[0x0][0x228] ;  /* 0x00008a00000e7ab9 */ /* 0x000fd00000000a00 */
[----:B------:R-:W-:Y:S01]  /*5ee90*/  @P1 LOP3.LUT R29, R29, 0x4, RZ, 0xfc, !PT ;  /* 0x000000041d1d1812 */ /* 0x000fe200078efcff */
[----:B------:R-:W-:-:S03]  /*5eea0*/  ULDC.64 UR10, c[0x0][0x228] ;  /* 0x00008a00000a7ab9 */ /* 0x000fc60000000a00 */
        /* <DEDUP_REMOVED lines=8> */
[----:B------:R-:W-:Y:S02]  /*5ef30*/  ISETP.LT.AND P1, PT, R3, UR27, !P0 ;  /* 0x0000001b03007c0c */ /* 0x000fe4000c721270 */
[----:B------:R-:W-:-:S02]  /*5ef40*/  R2UR UR59, R11 ;  /* 0x000000000b3b72ca */ /* 0x000fc400000e0000 */
[----:B------:R-:W4:Y:S04]  /*5ef50*/  LDL.LU R11, [R1+0x20bc] ;  /* 0x0020bc00010b7983 */ /* 0x000f280000300800 */
[----:B------:R-:W4:Y:S03]  /*5ef60*/  LDL.LU R10, [R1+0x20b8] ;  /* 0x0020b800010a7983 */ /* 0x000f260000300800 */
[----:B------:R-:W-:-:S05]  /*5ef70*/  @P2 LOP3.LUT R29, R29, 0x1, RZ, 0xfc, !PT ;  /* 0x000000011d1d2812 */ /* 0x000fca00078efcff */
[----:B------:R0:W-:Y:S01]  /*5ef80*/  STL [R1+0x206c], R29 ;  /* 0x00206c1d01007387 */ /* 0x0001e20000100800 */
[----:B------:R-:W-:Y:S01]  /*5ef90*/  @P1 LOP3.LUT R26, R26, 0x80000000, RZ, 0xfc, !PT ;  /* 0x800000001a1a1812 */ /* 0x000fe200078efcff */
[----:B0-----:R-:W-:-:S05]  /*5efa0*/  VIADD R29, R2, 0x119 ;  /* 0x00000119021d7836 */ /* 0x001fca0000000000 */
[----:B------:R-:W-:Y:S02]  /*5efb0*/  ISETP.GE.AND P0, PT, R29, UR9, PT ;  /* 0x000000091d007c0c */ /* 0x000fe4000bf06270 */
[----:B------:R-:W-:Y:S01]  /*5efc0*/  LOP3.LUT R26, R26, 0xbfffffff, RZ, 0xc0, !PT ;  /* 0xbfffffff1a1a7812 */ /* 0x000fe200078ec0ff */
[----:B------:R-:W-:Y:S01]  /*5efd0*/  VIADD R29, R2, 0x117 ;  /* 0x00000117021d7836 */ /* 0x000fe20000000000 */
[----:B------:R-:W-:Y:S01]  /*5efe0*/  ISETP.LT.AND P1, PT, R28, UR12, !P0 ;  /* 0x0000000c1c007c0c */ /* 0x000fe2000c721270 */
[----:B------:R-:W-:Y:S01]  /*5eff0*/  ULDC.64 UR8, c[0x0][0x228] ;  /* 0x00008a0000087ab9 */ /* 0x000fe20000000a00 */
[----:B------:R-:W-:-:S11]  /*5f000*/  ISETP.LT.AND P0, PT, R3, UR20, !P0 ;  /* 0x0000001403007c0c */ /* 0x000fd6000c701270 */
[----:B------:R-:W-:Y:S01]  /*5f010*/  @P1 LOP3.LUT R26, R26, 0x40000000, RZ, 0xfc, !PT ;  /* 0x400000001a1a1812 */ /* 0x000fe200078efcff */
[----:B------:R-:W-:Y:S01]  /*5f020*/  UMOV UR12, UR8 ;  /* 0x00000008000c7c82 */ /* 0x000fe20008000000 */
[----:B------:R-:W-:Y:S01]  /*5f030*/  UMOV UR33, UR9 ;  /* 0x0000000900217c82 */ /* 0x000fe20008000000 */
[----:B------:R-:W-:Y:S01]  /*5f040*/  ULDC.64 UR8, c[0x0][0x228] ;  /* 0x00008a0000087ab9 */ /* 0x000fe20000000a00 */
[----:B------:R-:W-:Y:S01]  /*5f050*/  LOP3.LUT R26, R26, 0xdfffffff, RZ, 0xc0, !PT ;  /* 0xdfffffff1a1a7812 */ /* 0x000fe200078ec0ff */
[----:B------:R-:W-:-:S03]  /*5f060*/  ULDC.64 UR20, c[0x0][0x228] ;  /* 0x00008a0000147ab9 */ /* 0x000fc60000000a00 */
[----:B------:R-:W-:Y:S02]  /*5f070*/  @P0 LOP3.LUT R26, R26, 0x20000000, RZ, 0xfc, !PT ;  /* 0x200000001a1a0812 */ /* 0x000fe400078efcff */
[----:B------:R-:W-:-:S04]  /*5f080*/  ISETP.GE.AND P0, PT, R29, UR19, PT ;  /* 0x000000131d007c0c */ /* 0x000fc8000bf06270 */
[----:B------:R-:W-:Y:S02]  /*5f090*/  ISETP.LT.AND P1, PT, R28, UR10, !P0 ;  /* 0x0000000a1c007c0c */ /* 0x000fe4000c721270 */
[----:B------:R-:W-:Y:S02]  /*5f0a0*/  ISETP.LT.AND P0, PT, R3, UR17, !P0 ;  /* 0x0000001103007c0c */ /* 0x000fe4000c701270 */
[----:B------:R-:W-:Y:S01]  /*5f0b0*/  LOP3.LUT R26, R26, 0xefffffff, RZ, 0xc0, !PT ;  /* 0xefffffff1a1a7812 */ /* 0x000fe200078ec0ff */
[----:B------:R-:W-:-:S08]  /*5f0c0*/  VIADD R29, R2, 0x115 ;  /* 0x00000115021d7836 */ /* 0x000fd00000000000 */
[----:B------:R-:W-:-:S04]  /*5f0d0*/  @P1 LOP3.LUT R26, R26, 0x10000000, RZ, 0xfc, !PT ;  /* 0x100000001a1a1812 */ /* 0x000fc800078efcff */
[----:B------:R-:W-:-:S04]  /*5f0e0*/  LOP3.LUT R26, R26, 0xf7ffffff, RZ, 0xc0, !PT ;  /* 0xf7ffffff1a1a7812 */ /* 0x000fc800078ec0ff */
[----:B------:R-:W-:Y:S02]  /*5f0f0*/  @P0 LOP3.LUT R26, R26, 0x8000000, RZ, 0xfc, !PT ;  /* 0x080000001a1a0812 */ /* 0x000fe400078efcff */
[----:B------:R-:W-:Y:S02]  /*5f100*/  ISETP.GE.AND P0, PT, R29, UR5, PT ;  /* 0x000000051d007c0c */ /* 0x000fe4000bf06270 */
[----:B------:R-:W-:Y:S01]  /*5f110*/  LOP3.LUT R26, R26, 0xfbffffff, RZ, 0xc0, !PT ;  /* 0xfbffffff1a1a7812 */ /* 0x000fe200078ec0ff */
[----:B------:R-:W-:Y:S01]  /*5f120*/  VIADD R29, R2, 0x113 ;  /* 0x00000113021d7836 */ /* 0x000fe20000000000 */
[----:B------:R-:W-:Y:S01]  /*5f130*/  ISETP.LT.AND P1, PT, R28, UR14, !P0 ;  /* 0x0000000e1c007c0c */ /* 0x000fe2000c721270 */
[----:B------:R-:W-:Y:S01]  /*5f140*/  UMOV UR10, UR20 ;  /* 0x00000014000a7c82 */ /* 0x000fe20008000000 */
[----:B------:R-:W-:Y:S01]  /*5f150*/  ISETP.LT.AND P0, PT, R3, UR18, !P0 ;  /* 0x0000001203007c0c */ /* 0x000fe2000c701270 */
[----:B------:R-:W-:-:S10]  /*5f160*/  ULDC.64 UR4, c[0x0][0x228] ;  /* 0x00008a0000047ab9 */ /* 0x000fd40000000a00 */
[----:B------:R-:W-:-:S04]  /*5f170*/  @P1 LOP3.LUT R26, R26, 0x4000000, RZ, 0xfc, !PT ;  /* 0x040000001a1a1812 */ /* 0x000fc800078efcff */
[----:B------:R-:W-:-:S04]  /*5f180*/  LOP3.LUT R26, R26, 0xfdffffff, RZ, 0xc0, !PT ;  /* 0xfdffffff1a1a7812 */ /* 0x000fc800078ec0ff */
[----:B------:R-:W-:Y:S02]  /*5f190*/  @P0 LOP3.LUT R26, R26, 0x2000000, RZ, 0xfc, !PT ;  /* 0x020000001a1a0812 */ /* 0x000fe400078efcff */
[----:B------:R-:W-:-:S04]  /*5f1a0*/  ISETP.GE.AND P0, PT, R29, UR13, PT ;  /* 0x0000000d1d007c0c */ /* 0x000fc8000bf06270 */
[----:B------:R-:W-:Y:S02]  /*5f1b0*/  ISETP.LT.AND P2, PT, R28, UR6, !P0 ;  /* 0x000000061c007c0c */ /* 0x000fe4000c741270 */
[----:B------:R-:W-:Y:S02]  /*5f1c0*/  ISETP.LT.AND P1, PT, R3, UR12, !P0 ;  /* 0x0000000c03007c0c */ /* 0x000fe4000c721270 */
[----:B------:R-:W-:Y:S01]  /*5f1d0*/  LOP3.LUT R26, R26, 0xfeffffff, RZ, 0xc0, !PT ;  /* 0xfeffffff1a1a7812 */ /* 0x000fe200078ec0ff */
[----:B------:R-:W-:Y:S01]  /*5f1e0*/  VIADD R29, R2, 0x111 ;  /* 0x00000111021d7836 */ /* 0x000fe20000000000 */
[----:B------:R-:W-:Y:S01]  /*5f1f0*/  UMOV UR17, UR21 ;  /* 0x0000001500117c82 */ /* 0x000fe20008000000 */
[----:B------:R-:W-:Y:S01]  /*5f200*/  ULDC.64 UR20, c[0x0][0x228] ;  /* 0x00008a0000147ab9 */ /* 0x000fe20000000a00 */
[----:B------:R-:W-:-:S05]  /*5f210*/  ULDC.64 UR12, c[0x0][0x228] ;  /* 0x00008a00000c7ab9 */ /* 0x000fca0000000a00 */
[----:B------:R-:W-:Y:S02]  /*5f220*/  @P2 LOP3.LUT R26, R26, 0x1000000, RZ, 0xfc, !PT ;  /* 0x010000001a1a2812 */ /* 0x000fe400078efcff */
[----:B------:R-:W-:Y:S02]  /*5f230*/  ISETP.GE.AND P0, PT, R29, UR11, PT ;  /* 0x0000000b1d007c0c */ /* 0x000fe4000bf06270 */
[----:B------:R-:W-:-:S04]  /*5f240*/  LOP3.LUT R26, R26, 0xff7fffff, RZ, 0xc0, !PT ;  /* 0xff7fffff1a1a7812 */ /* 0x000fc800078ec0ff */
[----:B------:R-:W-:Y:S02]  /*5f250*/  @P1 LOP3.LUT R26, R26, 0x800000, RZ, 0xfc, !PT ;  /* 0x008000001a1a1812 */ /* 0x000fe400078efcff */
[----:B------:R-:W-:Y:S02]  /*5f260*/  ISETP.LT.AND P1, PT, R28, UR8, !P0 ;  /* 0x000000081c007c0c */ /* 0x000fe4000c721270 */
[----:B------:R-:W-:Y:S01]  /*5f270*/  ISETP.LT.AND P0, PT, R3, UR10, !P0 ;  /* 0x0000000a03007c0c */ /* 0x000fe2000c701270 */
[----:B------:R-:W-:Y:S01]  /*5f280*/  VIADD R29, R2, 0x10f ;  /* 0x0000010f021d7836 */ /* 0x000fe20000000000 */
[----:B------:R-:W-:Y:S01]  /*5f290*/  LOP3.LUT R26, R26, 0xffbfffff, RZ, 0xc0, !PT ;  /* 0xffbfffff1a1a7812 */ /* 0x000fe200078ec0ff */
[----:B------:R-:W-:Y:S01]  /*5f2a0*/  UMOV UR18, UR20 ;  /* 0x0000001400127c82 */ /* 0x000fe20008000000 */
[----:B------:R-:W-:-:S07]  /*5f2b0*/  ULDC.64 UR10, c[0x0][0x228] ;  /* 0x00008a00000a7ab9 */ /* 0x000fce0000000a00 */
        /* <DEDUP_REMOVED lines=9> */
[----:B------:R-:W-:Y:S01]  /*5f350*/  UMOV UR27, UR11 ;  /* 0x0000000b001b7c82 */ /* 0x000fe20008000000 */
[----:B------:R-:W-:Y:S01]  /*5f360*/  ULDC.64 UR10, c[0x0][0x228] ;  /* 0x00008a00000a7ab9 */ /* 0x000fe20000000a00 */
[----:B------:R-:W-:-:S04]  /*5f370*/  ULDC.64 UR18, c[0x0][0x228] ;  /* 0x00008a0000127ab9 */ /* 0x000fc80000000a00 */
        /* <DEDUP_REMOVED lines=9> */
[----:B------:R-:W-:-:S06]  /*5f410*/  ULDC.64 UR6, c[0x0][0x228] ;  /* 0x00008a0000067ab9 */ /* 0x000fcc0000000a00 */
        /* <DEDUP_REMOVED lines=15> */
[----:B------:R-:W-:Y:S01]  /*5f510*/  ISETP.LT.AND P1, PT, R28, UR6, !P0 ;  /* 0x000000061c007c0c */ /* 0x000fe2000c721270 */
[----:B------:R-:W-:Y:S01]  /*5f520*/  UMOV UR12, UR4 ;  /* 0x00000004000c7c82 */ /* 0x000fe20008000000 */
[----:B------:R-:W-:Y:S01]  /*5f530*/  UMOV UR4, UR18 ;  /* 0x0000001200047c82 */ /* 0x000fe20008000000 */
[----:B------:R-:W-:Y:S02]  /*5f540*/  LOP3.LUT R26, R26, 0xffffbfff, RZ, 0xc0, !PT ;  /* 0xffffbfff1a1a7812 */ /* 0x000fe400078ec0ff */
[----:B------:R-:W-:Y:S01]  /*5f550*/  ISETP.LT.AND P0, PT, R3, UR4, !P0 ;  /* 0x0000000403007c0c */ /* 0x000fe2000c701270 */
[----:B------:R-:W-:Y:S01]  /*5f560*/  VIADD R29, R2, 0x107 ;  /* 0x00000107021d7836 */ /* 0x000fe20000000000 */
        /* <DEDUP_REMOVED lines=16> */
[----:B------:R-:W-:Y:S01]  /*5f670*/  VIADD R29, R2, 0x103 ;  /* 0x00000103021d7836 */ /* 0x000fe20000000000 */
[----:B------:R-:W-:Y:S01]  /*5f680*/  ISETP.LT.AND P1, PT, R28, UR4, !P0 ;  /* 0x000000041c007c0c */ /* 0x000fe2000c721270 */
[----:B------:R-:W-:Y:S01]  /*5f690*/  UMOV UR15, UR14 ;  /* 0x0000000e000f7c82 */ /* 0x000fe20008000000 */
[----:B------:R-:W-:Y:S01]  /*5f6a0*/  UMOV UR14, UR36 ;  /* 0x00000024000e7c82 */ /* 0x000fe20008000000 */
[----:B------:R-:W-:Y:S01]  /*5f6b0*/  ULDC.64 UR36, c[0x0][0x228] ;  /* 0x00008a0000247ab9 */ /* 0x000fe20000000a00 */
[----:B------:R-:W-:Y:S01]  /*5f6c0*/  ULDC.64 UR20, c[0x0][0x228] ;  /* 0x00008a0000147ab9 */ /* 0x000fe20000000a00 */
[----:B------:R-:W-:Y:S01]  /*5f6d0*/  ISETP.LT.AND P0, PT, R3, UR36, !P0 ;  /* 0x0000002403007c0c */ /* 0x000fe2000c701270 */
[----:B------:R-:W-:Y:S01]  /*5f6e0*/  UMOV UR18, UR17 ;  /* 0x0000001100127c82 */ /* 0x000fe20008000000 */
[----:B------:R-:W-:Y:S01]  /*5f6f0*/  IMAD R0, R2, UR16, RZ ;  /* 0x0000001002007c24 */ /* 0x000fe2000f8e02ff */
[----:B------:R-:W-:Y:S01]  /*5f700*/  ULDC.64 UR16, c[0x0][0x228] ;  /* 0x00008a0000107ab9 */ /* 0x000fe20000000a00 */
[----:B------:R-:W-:-:S04]  /*5f710*/  ULDC.64 UR10, c[0x0][0x228] ;  /* 0x00008a00000a7ab9 */ /* 0x000fc80000000a00 */
[----:B------:R-:W-:-:S04]  /*5f720*/  @P1 LOP3.LUT R26, R26, 0x400, RZ, 0xfc, !PT ;  /* 0x000004001a1a1812 */ /* 0x000fc800078efcff */
[----:B------:R-:W-:-:S04]  /*5f730*/  LOP3.LUT R26, R26, 0xfffffdff, RZ, 0xc0, !PT ;  /* 0xfffffdff1a1a7812 */ /* 0x000fc800078ec0ff */
[----:B------:R-:W-:Y:S02]  /*5f740*/  @P0 LOP3.LUT R26, R26, 0x200, RZ, 0xfc, !PT ;  /* 0x000002001a1a0812 */ /* 0x000fe400078efcff */
[----:B------:R-:W-:Y:S02]  /*5f750*/  ISETP.GE.AND P0, PT, R29, UR7, PT ;  /* 0x000000071d007c0c */ /* 0x000fe4000bf06270 */
[----:B------:R-:W-:Y:S01]  /*5f760*/  LOP3.LUT R26, R26, 0xfffffeff, RZ, 0xc0, !PT ;  /* 0xfffffeff1a1a7812 */ /* 0x000fe200078ec0ff */
[----:B------:R-:W-:Y:S01]  /*5f770*/  VIADD R29, R2, 0x101 ;  /* 0x00000101021d7836 */ /* 0x000fe20000000000 */
[----:B------:R-:W-:Y:S01]  /*5f780*/  ISETP.LT.AND P1, PT, R28, UR20, !P0 ;  /* 0x000000141c007c0c */ /* 0x000fe2000c721270 */
[----:B------:R-:W-:Y:S01]  /*5f790*/  ULDC.64 UR6, c[0x0][0x228] ;  /* 0x00008a0000067ab9 */ /* 0x000fe20000000a00 */
[----:B------:R-:W-:-:S11]  /*5f7a0*/  ISETP.LT.AND P0, PT, R3, UR16, !P0 ;  /* 0x0000001003007c0c */ /* 0x000fd6000c701270 */
        /* <DEDUP_REMOVED lines=12> */
[----:B------:R-:W-:Y:S01]  /*5f870*/  ISETP.GE.AND P0, PT, R29, UR5, PT ;  /* 0x000000051d007c0c */ /* 0x000fe2000bf06270 */
[----:B------:R-:W-:Y:S01]  /*5f880*/  UMOV UR16, UR12 ;  /* 0x0000000c00107c82 */ /* 0x000fe20008000000 */
[----:B------:R-:W-:Y:S01]  /*5f890*/  ULDC.64 UR12, c[0x0][0x228] ;  /* 0x00008a00000c7ab9 */ /* 0x000fe20000000a00 */
[----:B------:R-:W-:Y:S01]  /*5f8a0*/  LOP3.LUT R26, R26, 0xffffffef, RZ, 0xc0, !PT ;  /* 0xffffffef1a1a7812 */ /* 0x000fe200078ec0ff */
[----:B------:R-:W-:Y:S01]  /*5f8b0*/  VIADD R29, R2, 0xfd ;  /* 0x000000fd021d7836 */ /* 0x000fe20000000000 */
[----:B------:R-:W-:Y:S01]  /*5f8c0*/  ISETP.LT.AND P1, PT, R28, UR8, !P0 ;  /* 0x000000081c007c0c */ /* 0x000fe2000c721270 */
[----:B------:R0:W-:Y:S01]  /*5f8d0*/  STL [R1+0xacc], R0 ;  /* 0x000acc0001007387 */ /* 0x0001e20000100800 */
[----:B------:R-:W-:Y:S01]  /*5f8e0*/  ISETP.LT.AND P0, PT, R3, UR12, !P0 ;  /* 0x0000000c03007c0c */ /* 0x000fe2000c701270 */
[----:B------:R-:W-:-:S10]  /*5f8f0*/  ULDC.64 UR4, c[0x0][0x228] ;  /* 0x00008a0000047ab9 */ /* 0x000fd40000000a00 */
[----:B------:R-:W-:-:S04]  /*5f900*/  @P1 LOP3.LUT R26, R26, 0x10, RZ, 0xfc, !PT ;  /* 0x000000101a1a1812 */ /* 0x000fc800078efcff */
[----:B------:R-:W-:Y:S01]  /*5f910*/  LOP3.LUT R26, R26, 0xfffffff7, RZ, 0xc0, !PT ;  /* 0xfffffff71a1a7812 */ /* 0x000fe200078ec0ff */
[----:B0-----:R-:W-:-:S03]  /*5f920*/  VIADD R0, R0, UR22 ;  /* 0x0000001600007c36 */ /* 0x001fc60008000000 */
[----:B------:R-:W-:Y:S02]  /*5f930*/  @P0 LOP3.LUT R26, R26, 0x8, RZ, 0xfc, !PT ;  /* 0x000000081a1a0812 */ /* 0x000fe400078efcff */
[----:B------:R-:W-:Y:S01]  /*5f940*/  ISETP.GE.AND P0, PT, R29, UR21, PT ;  /* 0x000000151d007c0c */ /* 0x000fe2000bf06270 */
[----:B------:R0:W-:Y:S01]  /*5f950*/  STL [R1+0x9c8], R0 ;  /* 0x0009c80001007387 */ /* 0x0001e20000100800 */
        /* <DEDUP_REMOVED lines=8> */
[----:B0-----:R-:W-:Y:S01]  /*5f9e0*/  VIADD R0, R0, UR23 ;  /* 0x0000001700007c36 */ /* 0x001fe20008000000 */
[----:B------:R-:W-:Y:S01]  /*5f9f0*/  UMOV UR23, UR14 ;  /* 0x0000000e00177c82 */ /* 0x000fe20008000000 */
[----:B------:R-:W-:-:S02]  /*5fa00*/  ULDC.64 UR14, c[0x0][0x228] ;  /* 0x00008a00000e7ab9 */ /* 0x000fc40000000a00 */
[----:B------:R-:W-:-:S04]  /*5fa10*/  ISETP.LT.AND P0, PT, R3, UR14, !P0 ;  /* 0x0000000e03007c0c */ /* 0x000fc8000c701270 */
[----:B------:R-:W-:-:S04]  /*5fa20*/  @P1 LOP3.LUT R26, R26, 0x4, RZ, 0xfc, !PT ;  /* 0x000000041a1a1812 */ /* 0x000fc800078efcff */
[----:B------:R-:W-:-:S05]  /*5fa30*/  LOP3.LUT R26, R26, 0xfffffffd, RZ, 0xc0, !PT ;  /* 0xfffffffd1a1a7812 */ /* 0x000fca00078ec0ff */
[----:B------:R-:W-:Y:S02]  /*5fa40*/  @P0 LOP3.LUT R26, R26, 0x2, RZ, 0xfc, !PT ;  /* 0x000000021a1a0812 */ /* 0x000fe400078efcff */
[----:B------:R-:W-:Y:S01]  /*5fa50*/  ISETP.GE.AND P0, PT, R29, UR11, PT ;  /* 0x0000000b1d007c0c */ /* 0x000fe2000bf06270 */
[----:B------:R-:W-:Y:S01]  /*5fa60*/  VIADD R29, R2, 0xf9 ;  /* 0x000000f9021d7836 */ /* 0x000fe20000000000 */
[----:B------:R0:W-:Y:S01]  /*5fa70*/  STL [R1+0x884], R0 ;  /* 0x0008840001007387 */ /* 0x0001e20000100800 */
[----:B------:R-:W-:Y:S01]  /*5fa80*/  LOP3.LUT R26, R26, 0xfffffffe, RZ, 0xc0, !PT ;  /* 0xfffffffe1a1a7812 */ /* 0x000fe200078ec0ff */
[----:B------:R-:W-:Y:S01]  /*5fa90*/  ULDC.64 UR10, c[0x0][0x228] ;  /* 0x00008a00000a7ab9 */ /* 0x000fe20000000a00 */
[----:B------:R-:W-:Y:S02]  /*5faa0*/  ISETP.LT.AND P1, PT, R28, UR20, !P0 ;  /* 0x000000141c007c0c */ /* 0x000fe4000c721270 */
[----:B------:R-:W-:Y:S01]  /*5fab0*/  ISETP.LT.AND P0, PT, R3, UR54, !P0 ;  /* 0x0000003603007c0c */ /* 0x000fe2000c701270 */
[----:B0-----:R-:W-:-:S05]  /*5fac0*/  VIADD R0, R0, UR24 ;  /* 0x0000001800007c36 */ /* 0x001fca0008000000 */
[----:B------:R0:W-:Y:S07]  /*5fad0*/  STL [R1+0x748], R0 ;  /* 0x0007480001007387 */ /* 0x0001ee0000100800 */
[----:B------:R-:W-:Y:S02]  /*5fae0*/  @P0 LOP3.LUT R23, R23, 0x80000000, RZ, 0xfc, !PT ;  /* 0x8000000017170812 */ /* 0x000fe400078efcff */
[----:B------:R-:W-:Y:S02]  /*5faf0*/  ISETP.GE.AND P0, PT, R29, UR9, PT ;  /* 0x000000091d007c0c */ /* 0x000fe4000bf06270 */
[----:B------:R-:W-:-:S02]  /*5fb00*/  @P1 LOP3.LUT R26, R26, 0x1, RZ, 0xfc, !PT ;  /* 0x000000011a1a1812 */ /* 0x000fc400078efcff */
[----:B------:R-:W-:Y:S01]  /*5fb10*/  ISETP.LT.AND P1, PT, R28, UR10, !P0 ;  /* 0x0000000a1c007c0c */ /* 0x000fe2000c721270 */
[----:B0-----:R-:W-:Y:S01]  /*5fb20*/  VIADD R0, R0, UR25 ;  /* 0x0000001900007c36 */ /* 0x001fe20008000000 */
[----:B------:R-:W-:Y:S01]  /*5fb30*/  UMOV UR6, UR29 ;  /* 0x0000001d00067c82 */ /* 0x000fe20008000000 */
[----:B------:R-:W-:Y:S01]  /*5fb40*/  LOP3.LUT R23, R23, 0xbfffffff, RZ, 0xc0, !PT ;  /* 0xbfffffff17177812 */ /* 0x000fe200078ec0ff */
[----:B------:R-:W-:Y:S01]  /*5fb50*/  VIADD R29, R2, 0xf7 ;  /* 0x000000f7021d7836 */ /* 0x000fe20000000000 */
[----:B------:R-:W-:Y:S01]  /*5fb60*/  ULDC.64 UR24, c[0x0][0x228] ;  /* 0x00008a0000187ab9 */ /* 0x000fe20000000a00 */
[----:B------:R0:W-:Y:S02]  /*5fb70*/  STL [R1+0x74c], R0 ;  /* 0x00074c0001007387 */ /* 0x0001e40000100800 */
[----:B0-----:R-:W-:Y:S01]  /*5fb80*/  VIADD R0, R0, UR28 ;  /* 0x0000001c00007c36 */ /* 0x001fe20008000000 */
[----:B------:R-:W-:Y:S02]  /*5fb90*/  ULDC.64 UR28, c[0x0][0x228] ;  /* 0x00008a00001c7ab9 */ /* 0x000fe40000000a00 */
[----:B------:R-:W-:-:S02]  /*5fba0*/  ISETP.LT.AND P0, PT, R3, UR28, !P0 ;  /* 0x0000001c03007c0c */ /* 0x000fc4000c701270 */
[----:B------:R-:W-:-:S04]  /*5fbb0*/  @P1 LOP3.LUT R23, R23, 0x40000000, RZ, 0xfc, !PT ;  /* 0x4000000017171812 */ /* 0x000fc800078efcff */
[----:B------:R-:W-:-:S07]  /*5fbc0*/  LOP3.LUT R23, R23, 0xdfffffff, RZ, 0xc0, !PT ;  /* 0xdfffffff17177812 */ /* 0x000fce00078ec0ff */
[----:B------:R-:W-:Y:S02]  /*5fbd0*/  @P0 LOP3.LUT R23, R23, 0x20000000, RZ, 0xfc, !PT ;  /* 0x2000000017170812 */ /* 0x000fe400078efcff */
[----:B------:R-:W-:Y:S01]  /*5fbe0*/  ISETP.GE.AND P0, PT, R29, UR5, PT ;  /* 0x000000051d007c0c */ /* 0x000fe2000bf06270 */
[----:B------:R-:W-:Y:S01]  /*5fbf0*/  STL [R1+0x2070], R26 ;  /* 0x0020701a01007387 */ /* 0x000fe20000100800 */
[----:B------:R-:W-:Y:S01]  /*5fc00*/  UMOV UR54, UR16 ;  /* 0x0000001000367c82 */ /* 0x000fe20008000000 */
[----:B------:R-:W-:Y:S01]  /*5fc10*/  LOP3.LUT R23, R23, 0xefffffff, RZ, 0xc0, !PT ;  /* 0xefffffff17177812 */ /* 0x000fe200078ec0ff */
[----:B------:R-:W-:Y:S01]  /*5fc20*/  VIADD R29, R2, 0xf5 ;  /* 0x000000f5021d7836 */ /* 0x000fe20000000000 */
[----:B------:R-:W-:Y:S01]  /*5fc30*/  ISETP.LT.AND P1, PT, R28, UR24, !P0 ;  /* 0x000000181c007c0c */ /* 0x000fe2000c721270 */
[----:B------:R0:W-:Y:S01]  /*5fc40*/  STL [R1+0x800], R0 ;  /* 0x0008000001007387 */ /* 0x0001e20000100800 */
[----:B------:R-:W-:Y:S01]  /*5fc50*/  UMOV UR16, UR18 ;  /* 0x0000001200107c82 */ /* 0x000fe20008000000 */
[----:B------:R-:W-:Y:S01]  /*5fc60*/  UMOV UR18, UR38 ;  /* 0x0000002600127c82 */ /* 0x000fe20008000000 */
        /* <DEDUP_REMOVED lines=9> */
[----:B------:R0:W-:Y:S01]  /*5fd00*/  STL [R1+0x804], R0 ;  /* 0x0008040001007387 */ /* 0x0001e20000100800 */
[----:B------:R-:W-:Y:S01]  /*5fd10*/  LOP3.LUT R23, R23, 0xfbffffff, RZ, 0xc0, !PT ;  /* 0xfbffffff17177812 */ /* 0x000fe200078ec0ff */
[----:B------:R-:W-:Y:S01]  /*5fd20*/  VIADD R29, R2, 0xf3 ;  /* 0x000000f3021d7836 */ /* 0x000fe20000000000 */
[----:B------:R-:W-:Y:S01]  /*5fd30*/  ISETP.LT.AND P1, PT, R28, UR4, !P0 ;  /* 0x000000041c007c0c */ /* 0x000fe2000c721270 */
[----:B------:R-:W-:Y:S01]  /*5fd40*/  UMOV UR38, UR22 ;  /* 0x0000001600267c82 */ /* 0x000fe20008000000 */
[----:B------:R-:W-:Y:S01]  /*5fd50*/  UMOV UR14, UR49 ;  /* 0x00000031000e7c82 */ /* 0x000fe20008000000 */
[----:B------:R-:W-:Y:S01]  /*5fd60*/  ULDC.64 UR20, c[0x0][0x228] ;  /* 0x00008a0000147ab9 */ /* 0x000fe20000000a00 */
[----:B0-----:R-:W-:Y:S01]  /*5fd70*/  VIADD R0, R0, UR31 ;  /* 0x0000001f00007c36 */ /* 0x001fe20008000000 */
[----:B------:R-:W-:Y:S01]  /*5fd80*/  UMOV UR31, UR8 ;  /* 0x00000008001f7c82 */ /* 0x000fe20008000000 */
[----:B------:R-:W-:-:S02]  /*5fd90*/  ULDC.64 UR8, c[0x0][0x228] ;  /* 0x00008a0000087ab9 */ /* 0x000fc40000000a00 */
[----:B------:R-:W-:-:S05]  /*5fda0*/  ISETP.LT.AND P0, PT, R3, UR8, !P0 ;  /* 0x0000000803007c0c */ /* 0x000fca000c701270 */
[----:B------:R-:W-:-:S04]  /*5fdb0*/  @P1 LOP3.LUT R23, R23, 0x4000000, RZ, 0xfc, !PT ;  /* 0x0400000017171812 */ /* 0x000fc800078efcff */
[----:B------:R-:W-:Y:S01]  /*5fdc0*/  LOP3.LUT R23, R23, 0xfdffffff, RZ, 0xc0, !PT ;  /* 0xfdffffff17177812 */ /* 0x000fe200078ec0ff */
[----:B------:R-:W-:Y:S01]  /*5fdd0*/  UMOV UR8, UR23 ;  /* 0x0000001700087c82 */ /* 0x000fe20008000000 */
[----:B------:R-:W-:Y:S02]  /*5fde0*/  ULDC.64 UR22, c[0x0][0x228] ;  /* 0x00008a0000167ab9 */ /* 0x000fe40000000a00 */
[----:B------:R-:W-:Y:S02]  /*5fdf0*/  @P0 LOP3.LUT R23, R23, 0x2000000, RZ, 0xfc, !PT ;  /* 0x0200000017170812 */ /* 0x000fe400078efcff */
[----:B------:R-:W-:Y:S01]  /*5fe00*/  ISETP.GE.AND P0, PT, R29, UR11, PT ;  /* 0x0000000b1d007c0c */ /* 0x000fe2000bf06270 */
[----:B------:R0:W-:Y:S01]  /*5fe10*/  STL [R1+0x808], R0 ;  /* 0x0008080001007387 */ /* 0x0001e20000100800 */
[----:B------:R-:W-:Y:S01]  /*5fe20*/  LOP3.LUT R23, R23, 0xfeffffff, RZ, 0xc0, !PT ;  /* 0xfeffffff17177812 */ /* 0x000fe200078ec0ff */
[----:B------:R-:W-:Y:S01]  /*5fe30*/  VIADD R29, R2, 0xf1 ;  /* 0x000000f1021d7836 */ /* 0x000fe20000000000 */
[----:B------:R-:W-:Y:S01]  /*5fe40*/  ISETP.LT.AND P1, PT, R28, UR22, !P0 ;  /* 0x000000161c007c0c */ /* 0x000fe2000c721270 */
[----:B------:R-:W-:Y:S01]  /*5fe50*/  ULDC.64 UR10, c[0x0][0x228] ;  /* 0x00008a00000a7ab9 */ /* 0x000fe20000000a00 */
[----:B0-----:R-:W-:Y:S01]  /*5fe60*/  VIADD R0, R0, UR34 ;  /* 0x0000002200007c36 */ /* 0x001fe20008000000 */
[----:B------:R-:W-:Y:S01]  /*5fe70*/  UMOV UR34, UR48 ;  /* 0x0000003000227c82 */ /* 0x000fe20008000000 */
[----:B------:R-:W-:-:S02]  /*5fe80*/  ULDC.64 UR48, c[0x0][0x228] ;  /* 0x00008a0000307ab9 */ /* 0x000fc40000000a00 */
[----:B------:R-:W-:-:S07]  /*5fe90*/  ISETP.LT.AND P0, PT, R3, UR48, !P0 ;  /* 0x0000003003007c0c */ /* 0x000fce000c701270 */
        /* <DEDUP_REMOVED lines=14> */
[----:B------:R-:W-:Y:S01]  /*5ff80*/  UMOV UR12, UR44 ;  /* 0x0000002c000c7c82 */ /* 0x000fe20008000000 */
[----:B------:R-:W-:Y:S01]  /*5ff90*/  ULDC.64 UR44, c[0x0][0x228] ;  /* 0x00008a00002c7ab9 */ /* 0x000fe20000000a00 */
[----:B------:R-:W-:Y:S02]  /*5ffa0*/  ISETP.LT.AND P1, PT, R28, UR24, !P0 ;  /* 0x000000181c007c0c */ /* 0x000fe4000c721270 */
[----:B------:R-:W-:Y:S01]  /*5ffb0*/  LOP3.LUT R23, R23, 0xffefffff, RZ, 0xc0, !PT ;  /* 0xffefffff17177812 */ /* 0x000fe200078ec0ff */
[----:B------:R-:W-:Y:S01]  /*5ffc0*/  VIADD R29, R2, 0xed ;  /* 0x000000ed021d7836 */ /* 0x000fe20000000000 */
[----:B------:R-:W-:Y:S01]  /*5ffd0*/  ISETP.LT.AND P0, PT, R3, UR44, !P0 ;  /* 0x0000002c03007c0c */ /* 0x000fe2000c701270 */
[----:B------:R0:W-:Y:S01]  /*5ffe0*/  STL [R1+0x80c], R0 ;  /* 0x00080c0001007387 */ /* 0x0001e20000100800 */
[----:B------:R-:W-:-:S07]  /*5fff0*/  ULDC.64 UR4, c[0x0][0x228] ;  /* 0x00008a0000047ab9 */ /* 0x000fce0000000a00 */
[----:B------:R-:W-:Y:S01]  /*60000*/  @P1 LOP3.LUT R23, R23, 0x100000, RZ, 0xfc, !PT ;  /* 0x0010000017171812 */ /* 0x000fe200078efcff */
[----:B0-----:R-:W-:-:S03]  /*60010*/  VIADD R0, R0, UR35 ;  /* 0x0000002300007c36 */ /* 0x001fc60008000000 */
[----:B------:R-:W-:-:S04]  /*60020*/  LOP3.LUT R23, R23, 0xfff7ffff, RZ, 0xc0, !PT ;  /* 0xfff7ffff17177812 */ /* 0x000fc800078ec0ff */
[----:B------:R-:W-:Y:S02]  /*60030*/  @P0 LOP3.LUT R23, R23, 0x80000, RZ, 0xfc, !PT ;  /* 0x0008000017170812 */ /* 0x000fe400078efcff */
[----:B------:R-:W-:Y:S01]  /*60040*/  ISETP.GE.AND P0, PT, R29, UR23, PT ;  /* 0x000000171d007c0c */ /* 0x000fe2000bf06270 */
[----:B------:R0:W-:Y:S01]  /*60050*/  STL [R1+0x810], R0 ;  /* 0x0008100001007387 */ /* 0x0001e20000100800 */
[----:B------:R-:W-:Y:S01]  /*60060*/  LOP3.LUT R23, R23, 0xfffbffff, RZ, 0xc0, !PT ;  /* 0xfffbffff17177812 */ /* 0x000fe200078ec0ff */
[----:B------:R-:W-:Y:S01]  /*60070*/  VIADD R29, R2, 0xeb ;  /* 0x000000eb021d7836 */ /* 0x000fe20000000000 */
[----:B------:R-:W-:Y:S01]  /*60080*/  ISETP.LT.AND P1, PT, R28, UR4, !P0 ;  /* 0x000000041c007c0c */ /* 0x000fe2000c721270 */
[----:B------:R-:W-:Y:S01]  /*60090*/  ULDC.64 UR22, c[0x0][0x228] ;  /* 0x00008a0000167ab9 */ /* 0x000fe20000000a00 */
[----:B0-----:R-:W-:-:S05]  /*600a0*/  VIADD R0, R0, UR40 ;  /* 0x0000002800007c36 */ /* 0x001fca0008000000 */
[----:B------:R0:W-:Y:S06]  /*600b0*/  STL [R1+0x814], R0 ;  /* 0x0008140001007387 */ /* 0x0001ec0000100800 */
[----:B------:R-:W-:Y:S01]  /*600c0*/  @P1 LOP3.LUT R23, R23, 0x40000, RZ, 0xfc, !PT ;  /* 0x0004000017171812 */ /* 0x000fe200078efcff */
[----:B0-----:R-:W-:Y:S01]  /*600d0*/  VIADD R0, R0, UR41 ;  /* 0x0000002900007c36 */ /* 0x001fe20008000000 */
[----:B------:R-:W-:Y:S02]  /*600e0*/  ULDC.64 UR40, c[0x0][0x228] ;  /* 0x00008a0000287ab9 */ /* 0x000fe40000000a00 */
[----:B------:R-:W-:-:S02]  /*600f0*/  ISETP.LT.AND P0, PT, R3, UR40, !P0 ;  /* 0x0000002803007c0c */ /* 0x000fc4000c701270 */
[----:B------:R-:W-:Y:S01]  /*60100*/  LOP3.LUT R23, R23, 0xfffdffff, RZ, 0xc0, !PT ;  /* 0xfffdffff17177812 */ /* 0x000fe200078ec0ff */
[----:B------:R-:W-:-:S10]  /*60110*/  UMOV UR28, UR51 ;  /* 0x00000033001c7c82 */ /* 0x000fd40008000000 */
[----:B------:R-:W-:Y:S02]  /*60120*/  @P0 LOP3.LUT R23, R23, 0x20000, RZ, 0xfc, !PT ;  /* 0x0002000017170812 */ /* 0x000fe400078efcff */
[----:B------:R-:W-:Y:S01]  /*60130*/  ISETP.GE.AND P0, PT, R29, UR21, PT ;  /* 0x000000151d007c0c */ /* 0x000fe2000bf06270 */
[----:B------:R-:W-:Y:S01]  /*60140*/  UMOV UR4, UR50 ;  /* 0x0000003200047c82 */ /* 0x000fe20008000000 */
[----:B------:R-:W-:Y:S01]  /*60150*/  ULDC.64 UR50, c[0x0][0x228] ;  /* 0x00008a0000327ab9 */ /* 0x000fe20000000a00 */
        /* <DEDUP_REMOVED lines=8> */
[----:B------:R-:W-:-:S04]  /*601e0*/  ISETP.GE.AND P0, PT, R29, UR25, PT ;  /* 0x000000191d007c0c */ /* 0x000fc8000bf06270 */
[----:B------:R-:W-:Y:S01]  /*601f0*/  ISETP.LT.AND P1, PT, R28, UR20, !P0 ;  /* 0x000000141c007c0c */ /* 0x000fe2000c721270 */
[----:B------:R-:W-:Y:S01]  /*60200*/  UMOV UR35, UR6 ;  /* 0x0000000600237c82 */ /* 0x000fe20008000000 */
[----:B------:R-:W-:Y:S01]  /*60210*/  UMOV UR48, UR16 ;  /* 0x0000001000307c82 */ /* 0x000fe20008000000 */
[----:B------:R-:W-:Y:S01]  /*60220*/  UMOV UR6, UR57 ;  /* 0x0000003900067c82 */ /* 0x000fe20008000000 */
[----:B------:R-:W-:Y:S01]  /*60230*/  UMOV UR16, UR56 ;  /* 0x0000003800107c82 */ /* 0x000fe20008000000 */
[----:B------:R-:W-:Y:S01]  /*60240*/  ULDC.64 UR56, c[0x0][0x228] ;  /* 0x00008a0000387ab9 */ /* 0x000fe20000000a00 */
[----:B------:R-:W-:Y:S02]  /*60250*/  LOP3.LUT R23, R23, 0xffffbfff, RZ, 0xc0, !PT ;  /* 0xffffbfff17177812 */ /* 0x000fe400078ec0ff */
[----:B------:R-:W-:Y:S01]  /*60260*/  ISETP.LT.AND P0, PT, R3, UR56, !P0 ;  /* 0x0000003803007c0c */ /* 0x000fe2000c701270 */
[----:B------:R-:W-:-:S04]  /*60270*/  VIADD R29, R2, 0xe7 ;  /* 0x000000e7021d7836 */ /* 0x000fc80000000000 */
[----:B------:R-:W-:-:S04]  /*60280*/  @P1 LOP3.LUT R23, R23, 0x4000, RZ, 0xfc, !PT ;  /* 0x0000400017171812 */ /* 0x000fc800078efcff */
[----:B------:R-:W-:Y:S01]  /*60290*/  LOP3.LUT R23, R23, 0xffffdfff, RZ, 0xc0, !PT ;  /* 0xffffdfff17177812 */ /* 0x000fe200078ec0ff */
[----:B------:R0:W-:Y:S01]  /*602a0*/  STL [R1+0x81c], R0 ;  /* 0x00081c0001007387 */ /* 0x0001e20000100800 */
[----:B------:R-:W-:Y:S02]  /*602b0*/  UMOV UR44, UR27 ;  /* 0x0000001b002c7c82 */ /* 0x000fe40008000000 */
[----:B------:R-:W-:Y:S02]  /*602c0*/  @P0 LOP3.LUT R23, R23, 0x2000, RZ, 0xfc, !PT ;  /* 0x0000200017170812 */ /* 0x000fe400078efcff */
[----:B------:R-:W-:Y:S01]  /*602d0*/  ISETP.GE.AND P0, PT, R29, UR5, PT ;  /* 0x000000051d007c0c */ /* 0x000fe2000bf06270 */
[----:B0-----:R-:W-:Y:S01]  /*602e0*/  VIADD R0, R0, UR42 ;  /* 0x0000002a00007c36 */ /* 0x001fe20008000000 */
[----:B------:R-:W-:Y:S01]  /*602f0*/  UMOV UR42, UR26 ;  /* 0x0000001a002a7c82 */ /* 0x000fe20008000000 */
[----:B------:R-:W-:Y:S02]  /*60300*/  ULDC.64 UR26, c[0x0][0x228] ;  /* 0x00008a00001a7ab9 */ /* 0x000fe40000000a00 */
[----:B------:R-:W-:Y:S01]  /*60310*/  ISETP.LT.AND P1, PT, R28, UR26, !P0 ;  /* 0x0000001a1c007c0c */ /* 0x000fe2000c721270 */
[----:B------:R-:W-:Y:S01]  /*60320*/  UMOV UR24, UR33 ;  /* 0x0000002100187c82 */ /* 0x000fe20008000000 */
[----:B------:R-:W-:Y:S01]  /*60330*/  UMOV UR22, UR32 ;  /* 0x0000002000167c82 */ /* 0x000fe20008000000 */
[----:B------:R-:W-:Y:S01]  /*60340*/  ULDC.64 UR32, c[0x0][0x228] ;  /* 0x00008a0000207ab9 */ /* 0x000fe20000000a00 */
[----:B------:R-:W-:-:S02]  /*60350*/  LOP3.LUT R23, R23, 0xffffefff, RZ, 0xc0, !PT ;  /* 0xffffefff17177812 */ /* 0x000fc400078ec0ff */
[----:B------:R-:W-:Y:S01]  /*60360*/  ISETP.LT.AND P0, PT, R3, UR32, !P0 ;  /* 0x0000002003007c0c */ /* 0x000fe2000c701270 */
[----:B------:R-:W-:-:S06]  /*60370*/  VIADD R29, R2, 0xe5 ;  /* 0x000000e5021d7836 */ /* 0x000fcc0000000000 */
[----:B------:R-:W-:-:S04]  /*60380*/  @P1 LOP3.LUT R23, R23, 0x1000, RZ, 0xfc, !PT ;  /* 0x0000100017171812 */ /* 0x000fc800078efcff */
[----:B------:R-:W-:Y:S01]  /*60390*/  LOP3.LUT R23, R23, 0xfffff7ff, RZ, 0xc0, !PT ;  /* 0xfffff7ff17177812 */ /* 0x000fe200078ec0ff */
[----:B------:R-:W-:Y:S01]  /*603a0*/  UMOV UR40, UR24 ;  /* 0x0000001800287c82 */ /* 0x000fe20008000000 */
[----:B------:R-:W-:Y:S02]  /*603b0*/  ULDC.64 UR24, c[0x0][0x228] ;  /* 0x00008a0000187ab9 */ /* 0x000fe40000000a00 */
[----:B------:R-:W-:Y:S02]  /*603c0*/  @P0 LOP3.LUT R23, R23, 0x800, RZ, 0xfc, !PT ;  /* 0x0000080017170812 */ /* 0x000fe400078efcff */
[----:B------:R-:W-:-:S04]  /*603d0*/  ISETP.GE.AND P0, PT, R29, UR23, PT ;  /* 0x000000171d007c0c */ /* 0x000fc8000bf06270 */
[----:B------:R-:W-:Y:S01]  /*603e0*/  ISETP.LT.AND P1, PT, R28, UR24, !P0 ;  /* 0x000000181c007c0c */ /* 0x000fe2000c721270 */
[----:B------:R-:W-:Y:S01]  /*603f0*/  UMOV UR26, UR4 ;  /* 0x00000004001a7c82 */ /* 0x000fe20008000000 */
[----:B------:R-:W-:Y:S01]  /*60400*/  ULDC.64 UR4, c[0x0][0x228] ;  /* 0x00008a0000047ab9 */ /* 0x000fe20000000a00 */
[----:B------:R-:W-:Y:S02]  /*60410*/  LOP3.LUT R23, R23, 0xfffffbff, RZ, 0xc0, !PT ;  /* 0xfffffbff17177812 */ /* 0x000fe400078ec0ff */
[----:B------:R-:W-:Y:S01]  /*60420*/  ISETP.LT.AND P0, PT, R3, UR4, !P0 ;  /* 0x0000000403007c0c */ /* 0x000fe2000c701270 */
[----:B------:R0:W-:Y:S07]  /*60430*/  STL [R1+0x824], R0 ;  /* 0x0008240001007387 */ /* 0x0001ee0000100800 */
[----:B------:R-:W-:Y:S01]  /*60440*/  @P1 LOP3.LUT R23, R23, 0x400, RZ, 0xfc, !PT ;  /* 0x0000040017171812 */ /* 0x000fe200078efcff */
[----:B0-----:R-:W-:-:S03]  /*60450*/  VIADD R0, R0, UR43 ;  /* 0x0000002b00007c36 */ /* 0x001fc60008000000 */
[----:B------:R-:W-:Y:S02]  /*60460*/  LOP3.LUT R23, R23, 0xfffffdff, RZ, 0xc0, !PT ;  /* 0xfffffdff17177812 */ /* 0x000fe400078ec0ff */
[----:B------:R0:W-:Y:S02]  /*60470*/  STL [R1+0x82c], R0 ;  /* 0x00082c0001007387 */ /* 0x0001e40000100800 */
[----:B------:R-:W-:Y:S01]  /*60480*/  @P0 LOP3.LUT R23, R23, 0x200, RZ, 0xfc, !PT ;  /* 0x0000020017170812 */ /* 0x000fe200078efcff */
[----:B------:R-:W-:Y:S01]  /*60490*/  UMOV UR24, UR22 ;  /* 0x0000001600187c82 */ /* 0x000fe20008000000 */
[----:B------:R-:W-:Y:S01]  /*604a0*/  ISETP.GE.AND P0, PT, R5, UR21, PT ;  /* 0x0000001505007c0c */ /* 0x000fe2000bf06270 */
[----:B------:R-:W-:Y:S01]  /*604b0*/  ULDC.64 UR22, c[0x0][0x228] ;  /* 0x00008a0000167ab9 */ /* 0x000fe20000000a00 */
[----:B0-----:R-:W-:Y:S02]  /*604c0*/  VIADD R0, R0, UR46 ;  /* 0x0000002e00007c36 */ /* 0x001fe40008000000 */
[----:B------:R-:W-:Y:S01]  /*604d0*/  ISETP.LT.AND P1, PT, R28, UR22, !P0 ;  /* 0x000000161c007c0c */ /* 0x000fe2000c721270 */
[----:B------:R-:W-:Y:S01]  /*604e0*/  UMOV UR4, UR53 ;  /* 0x0000003500047c82 */ /* 0x000fe20008000000 */
[----:B------:R-:W-:Y:S01]  /*604f0*/  LOP3.LUT R23, R23, 0xfffffeff, RZ, 0xc0, !PT ;  /* 0xfffffeff17177812 */ /* 0x000fe200078ec0ff */
[----:B------:R-:W-:Y:S01]  /*60500*/  ULDC.64 UR20, c[0x0][0x228] ;  /* 0x00008a0000147ab9 */ /* 0x000fe20000000a00 */
[----:B------:R0:W-:Y:S02]  /*60510*/  STL [R1+0x830], R0 ;  /* 0x0008300001007387 */ /* 0x0001e40000100800 */
[----:B0-----:R-:W-:-:S07]  /*60520*/  VIADD R0, R0, UR47 ;  /* 0x0000002f00007c36 */ /* 0x001fce0008000000 */
[----:B------:R-:W-:Y:S01]  /*60530*/  @P1 LOP3.LUT R23, R23, 0x100, RZ, 0xfc, !PT ;  /* 0x0000010017171812 */ /* 0x000fe200078efcff */
[----:B------:R-:W-:Y:S01]  /*60540*/  ULDC.64 UR46, c[0x0][0x228] ;  /* 0x00008a00002e7ab9 */ /* 0x000fe20000000a00 */
[----:B------:R0:W-:Y:S02]  /*60550*/  STL [R1+0x834], R0 ;  /* 0x0008340001007387 */ /* 0x0001e40000100800 */
[----:B0-----:R-:W-:Y:S01]  /*60560*/  VIADD R0, R0, UR52 ;  /* 0x0000003400007c36 */ /* 0x001fe20008000000 */
[----:B------:R-:W-:Y:S02]  /*60570*/  ULDC.64 UR52, c[0x0][0x228] ;  /* 0x00008a0000347ab9 */ /* 0x000fe40000000a00 */
[----:B------:R-:W-:Y:S01]  /*60580*/  ISETP.LT.AND P0, PT, R3, UR52, !P0 ;  /* 0x0000003403007c0c */ /* 0x000fe2000c701270 */
[----:B------:R-:W-:Y:S01]  /*60590*/  UMOV UR22, UR61 ;  /* 0x0000003d00167c82 */ /* 0x000fe20008000000 */
[----:B------:R-:W-:Y:S01]  /*605a0*/  LOP3.LUT R23, R23, 0xffffff7f, RZ, 0xc0, !PT ;  /* 0xffffff7f17177812 */ /* 0x000fe200078ec0ff */
[----:B------:R0:W-:Y:S01]  /*605b0*/  STL [R1+0x838], R0 ;  /* 0x0008380001007387 */ /* 0x0001e20000100800 */
[----:B------:R-:W-:Y:S01]  /*605c0*/  UMOV UR32, UR42 ;  /* 0x0000002a00207c82 */ /* 0x000fe20008000000 */
[----:B------:R-:W-:Y:S01]  /*605d0*/  ULDC.64 UR42, c[0x0][0x228] ;  /* 0x00008a00002a7ab9 */ /* 0x000fe20000000a00 */
[----:B------:R-:W-:Y:S01]  /*605e0*/  UMOV UR50, UR34 ;  /* 0x0000002200327c82 */ /* 0x000fe20008000000 */
[----:B------:R-:W-:Y:S01]  /*605f0*/  ULDC UR34, c[0x0][0x248] ;  /* 0x0000920000227ab9 */ /* 0x000fe20000000800 */
[----:B------:R-:W-:Y:S01]  /*60600*/  UMOV UR56, UR10 ;  /* 0x0000000a00387c82 */ /* 0x000fe20008000000 */
[----:B------:R-:W-:-:S04]  /*60610*/  ULDC UR52, c[0x0][0x248] ;  /* 0x0000920000347ab9 */ /* 0x000fc80000000800 */
[----:B------:R-:W-:Y:S02]  /*60620*/  @P0 LOP3.LUT R23, R23, 0x80, RZ, 0xfc, !PT ;  /* 0x0000008017170812 */ /* 0x000fe400078efcff */
[----:B------:R-:W-:-:S04]  /*60630*/  ISETP.GE.AND P0, PT, R4, UR27, PT ;  /* 0x0000001b04007c0c */ /* 0x000fc8000bf06270 */
[----:B------:R-:W-:Y:S02]  /*60640*/  ISETP.LT.AND P1, PT, R28, UR20, !P0 ;  /* 0x000000141c007c0c */ /* 0x000fe4000c721270 */
[----:B------:R-:W-:Y:S02]  /*60650*/  ISETP.LT.AND P0, PT, R3, UR46, !P0 ;  /* 0x0000002e03007c0c */ /* 0x000fe4000c701270 */
[----:B------:R-:W-:-:S09]  /*60660*/  LOP3.LUT R23, R23, 0xffffffbf, RZ, 0xc0, !PT ;  /* 0xffffffbf17177812 */ /* 0x000fd200078ec0ff */
[----:B------:R-:W-:-:S04]  /*60670*/  @P1 LOP3.LUT R23, R23, 0x40, RZ, 0xfc, !PT ;  /* 0x0000004017171812 */ /* 0x000fc800078efcff */
[----:B------:R-:W-:Y:S01]  /*60680*/  LOP3.LUT R23, R23, 0xffffffdf, RZ, 0xc0, !PT ;  /* 0xffffffdf17177812 */ /* 0x000fe200078ec0ff */
[----:B0-----:R-:W-:Y:S01]  /*60690*/  VIADD R0, R0, UR60 ;  /* 0x0000003c00007c36 */ /* 0x001fe20008000000 */
[----:B------:R-:W-:Y:S02]  /*606a0*/  ULDC.64 UR60, c[0x0][0x228] ;  /* 0x00008a00003c7ab9 */ /* 0x000fe40000000a00 */
[----:B------:R-:W-:Y:S02]  /*606b0*/  @P0 LOP3.LUT R23, R23, 0x20, RZ, 0xfc, !PT ;  /* 0x0000002017170812 */ /* 0x000fe400078efcff */
[----:B------:R-:W-:-:S04]  /*606c0*/  ISETP.GE.AND P0, PT, R25, UR25, PT ;  /* 0x0000001919007c0c */ /* 0x000fc8000bf06270 */
[----:B------:R-:W-:Y:S02]  /*606d0*/  ISETP.LT.AND P1, PT, R28, UR60, !P0 ;  /* 0x0000003c1c007c0c */ /* 0x000fe4000c721270 */
[----:B------:R-:W-:Y:S02]  /*606e0*/  ISETP.LT.AND P0, PT, R3, UR42, !P0 ;  /* 0x0000002a03007c0c */ /* 0x000fe4000c701270 */
[----:B------:R-:W-:-:S09]  /*606f0*/  LOP3.LUT R23, R23, 0xffffffef, RZ, 0xc0, !PT ;  /* 0xffffffef17177812 */ /* 0x000fd200078ec0ff */
[----:B------:R-:W-:-:S04]  /*60700*/  @P1 LOP3.LUT R23, R23, 0x10, RZ, 0xfc, !PT ;  /* 0x0000001017171812 */ /* 0x000fc800078efcff */
[----:B------:R-:W-:Y:S01]  /*60710*/  LOP3.LUT R23, R23, 0xfffffffb, RZ, 0xc0, !PT ;  /* 0xfffffffb17177812 */ /* 0x000fe200078ec0ff */
[----:B------:R0:W-:Y:S01]  /*60720*/  STL [R1+0x83c], R0 ;  /* 0x00083c0001007387 */ /* 0x0001e20000100800 */
[----:B------:R-:W-:Y:S02]  /*60730*/  UMOV UR10, UR35 ;  /* 0x00000023000a7c82 */ /* 0x000fe40008000000 */
[----:B------:R-:W-:Y:S02]  /*60740*/  @P0 LOP3.LUT R23, R23, 0x4, RZ, 0xfc, !PT ;  /* 0x0000000417170812 */ /* 0x000fe400078efcff */
[----:B------:R-:W-:Y:S01]  /*60750*/  ISETP.GE.AND P0, PT, R8, UR23, PT ;  /* 0x0000001708007c0c */ /* 0x000fe2000bf06270 */
[----:B------:R-:W-:Y:S01]  /*60760*/  UMOV UR42, UR22 ;  /* 0x00000016002a7c82 */ /* 0x000fe20008000000 */
[----:B0-----:R-:W-:Y:S01]  /*60770*/  VIADD R0, R0, UR34 ;  /* 0x0000002200007c36 */ /* 0x001fe20008000000 */
[----:B------:R-:W-:Y:S01]  /*60780*/  ULDC.64 UR34, c[0x0][0x228] ;  /* 0x00008a0000227ab9 */ /* 0x000fe20000000a00 */
[----:B------:R-:W-:Y:S01]  /*60790*/  UMOV UR60, UR4 ;  /* 0x00000004003c7c82 */ /* 0x000fe20008000000 */
[----:B------:R-:W-:Y:S01]  /*607a0*/  ISETP.LT.AND P1, PT, R28, UR34, !P0 ;  /* 0x000000221c007c0c */ /* 0x000fe2000c721270 */
[----:B------:R-:W-:Y:S01]  /*607b0*/  UMOV UR22, UR31 ;  /* 0x0000001f00167c82 */ /* 0x000fe20008000000 */
[----:B------:R-:W-:Y:S01]  /*607c0*/  UMOV UR4, UR30 ;  /* 0x0000001e00047c82 */ /* 0x000fe20008000000 */
[----:B------:R-:W-:Y:S01]  /*607d0*/  ULDC.64 UR30, c[0x0][0x228] ;  /* 0x00008a00001e7ab9 */ /* 0x000fe20000000a00 */
[----:B------:R-:W-:Y:S01]  /*607e0*/  UMOV UR46, UR26 ;  /* 0x0000001a002e7c82 */ /* 0x000fe20008000000 */
[----:B------:R-:W-:Y:S01]  /*607f0*/  ISETP.LT.AND P0, PT, R3, UR30, !P0 ;  /* 0x0000001e03007c0c */ /* 0x000fe2000c701270 */
[----:B------:R0:W-:Y:S01]  /*60800*/  STL [R1+0x818], R0 ;  /* 0x0008180001007387 */ /* 0x0001e20000100800 */
[----:B------:R-:W-:Y:S01]  /*60810*/  ULDC.64 UR26, c[0x0][0x228] ;  /* 0x00008a00001a7ab9 */ /* 0x000fe20000000a00 */
[----:B------:R-:W-:-:S05]  /*60820*/  ULDC UR23, c[0x0][0x248] ;  /* 0x0000920000177ab9 */ /* 0x000fca0000000800 */
[----:B------:R-:W-:-:S04]  /*60830*/  @P1 LOP3.LUT R22, R22, 0x1000, RZ, 0xfc, !PT ;  /* 0x0000100016161812 */ /* 0x000fc800078efcff */
[----:B------:R-:W-:-:S04]  /*60840*/  LOP3.LUT R22, R22, 0xfffff7ff, RZ, 0xc0, !PT ;  /* 0xfffff7ff16167812 */ /* 0x000fc800078ec0ff */
[----:B------:R-:W-:Y:S02]  /*60850*/  @P0 LOP3.LUT R22, R22, 0x800, RZ, 0xfc, !PT ;  /* 0x0000080016160812 */ /* 0x000fe400078efcff */
[----:B------:R-:W-:Y:S01]  /*60860*/  ISETP.GE.AND P0, PT, R7, UR21, PT ;  /* 0x0000001507007c0c */ /* 0x000fe2000bf06270 */
[----:B0-----:R-:W-:Y:S01]  /*60870*/  VIADD R0, R0, UR52 ;  /* 0x0000003400007c36 */ /* 0x001fe20008000000 */
[----:B------:R-:W-:Y:S01]  /*60880*/  UMOV UR52, UR24 ;  /* 0x0000001800347c82 */ /* 0x000fe20008000000 */
[----:B------:R-:W-:Y:S01]  /*60890*/  ULDC UR24, c[0x0][0x248] ;  /* 0x0000920000187ab9 */ /* 0x000fe20000000800 */
[----:B------:R-:W-:Y:S01]  /*608a0*/  ISETP.LT.AND P1, PT, R28, UR26, !P0 ;  /* 0x0000001a1c007c0c */ /* 0x000fe2000c721270 */
[----:B------:R-:W-:Y:S01]  /*608b0*/  ULDC.64 UR20, c[0x0][0x228] ;  /* 0x00008a0000147ab9 */ /* 0x000fe20000000a00 */
[----:B------:R0:W-:Y:S01]  /*608c0*/  STL [R1+0x820], R0 ;  /* 0x0008200001007387 */ /* 0x0001e20000100800 */
[----:B------:R-:W-:Y:S01]  /*608d0*/  LOP3.LUT R22, R22, 0xfffffeff, RZ, 0xc0, !PT ;  /* 0xfffffeff16167812 */ /* 0x000fe200078ec0ff */
[----:B0-----:R-:W-:Y:S01]  /*608e0*/  VIADD R0, R0, UR24 ;  /* 0x0000001800007c36 */ /* 0x001fe20008000000 */
[----:B------:R-:W-:-:S02]  /*608f0*/  ULDC.64 UR24, c[0x0][0x228] ;  /* 0x00008a0000187ab9 */ /* 0x000fc40000000a00 */
[----:B------:R-:W-:-:S06]  /*60900*/  ISETP.LT.AND P0, PT, R3, UR24, !P0 ;  /* 0x0000001803007c0c */ /* 0x000fcc000c701270 */
[----:B------:R-:W-:-:S04]  /*60910*/  @P1 LOP3.LUT R22, R22, 0x100, RZ, 0xfc, !PT ;  /* 0x0000010016161812 */ /* 0x000fc800078efcff */
[----:B------:R-:W-:-:S04]  /*60920*/  LOP3.LUT R22, R22, 0xffffff7f, RZ, 0xc0, !PT ;  /* 0xffffff7f16167812 */ /* 0x000fc800078ec0ff */
[----:B------:R-:W-:Y:S02]  /*60930*/  @P0 LOP3.LUT R22, R22, 0x80, RZ, 0xfc, !PT ;  /* 0x0000008016160812 */ /* 0x000fe400078efcff */
[----:B------:R-:W-:-:S04]  /*60940*/  ISETP.GE.AND P0, PT, R6, UR61, PT ;  /* 0x0000003d06007c0c */ /* 0x000fc8000bf06270 */
[----:B------:R-:W-:Y:S01]  /*60950*/  ISETP.LT.AND P1, PT, R28, UR20, !P0 ;  /* 0x000000141c007c0c */ /* 0x000fe2000c721270 */
[----:B------:R0:W-:Y:S01]  /*60960*/  STL [R1+0x828], R0 ;  /* 0x0008280001007387 */ /* 0x0001e20000100800 */
[----:B------:R-:W-:Y:S01]  /*60970*/  UMOV UR30, UR22 ;  /* 0x00000016001e7c82 */ /* 0x000fe20008000000 */
[----:B------:R-:W-:Y:S01]  /*60980*/  LOP3.LUT R22, R22, 0xffffffef, RZ, 0xc0, !PT ;  /* 0xffffffef16167812 */ /* 0x000fe200078ec0ff */
[----:B0-----:R-:W-:Y:S01]  /*60990*/  VIADD R0, R0, UR23 ;  /* 0x0000001700007c36 */ /* 0x001fe20008000000 */
[----:B------:R-:W-:Y:S02]  /*609a0*/  ULDC.64 UR22, c[0x0][0x228] ;  /* 0x00008a0000167ab9 */ /* 0x000fe40000000a00 */
[----:B------:R-:W-:-:S06]  /*609b0*/  ISETP.LT.AND P0, PT, R3, UR22, !P0 ;  /* 0x0000001603007c0c */ /* 0x000fcc000c701270 */
[----:B------:R-:W-:Y:S01]  /*609c0*/  @P1 LOP3.LUT R22, R22, 0x10, RZ, 0xfc, !PT ;  /* 0x0000001016161812 */ /* 0x000fe200078efcff */
[----:B------:R-:W-:-:S03]  /*609d0*/  VIADD R4, R2, 0x132 ;  /* 0x0000013202047836 */ /* 0x000fc60000000000 */
[----:B------:R-:W-:Y:S01]  /*609e0*/  LOP3.LUT R22, R22, 0xfffffff7, RZ, 0xc0, !PT ;  /* 0xfffffff716167812 */ /* 0x000fe200078ec0ff */
[----:B------:R-:W-:Y:S01]  /*609f0*/  UMOV UR20, UR12 ;  /* 0x0000000c00147c82 */ /* 0x000fe20008000000 */
[----:B------:R-:W-:Y:S01]  /*60a00*/  UMOV UR26, UR60 ;  /* 0x0000003c001a7c82 */ /* 0x000fe20008000000 */
[----:B------:R-:W-:Y:S01]  /*60a10*/  ULDC.64 UR60, c[0x0][0x228] ;  /* 0x00008a00003c7ab9 */ /* 0x000fe20000000a00 */
[----:B------:R-:W-:Y:S01]  /*60a20*/  UMOV UR24, UR42 ;  /* 0x0000002a00187c82 */ /* 0x000fe20008000000 */
[----:B------:R-:W-:Y:S02]  /*60a30*/  @P0 LOP3.LUT R22, R22, 0x8, RZ, 0xfc, !PT ;  /* 0x0000000816160812 */ /* 0x000fe400078efcff */
[----:B------:R-:W-:Y:S01]  /*60a40*/  LOP3.LUT R23, R23, 0xfffffff7, RZ, 0xc0, !PT ;  /* 0xfffffff717177812 */ /* 0x000fe200078ec0ff */
[----:B------:R-:W-:Y:S01]  /*60a50*/  UMOV UR34, UR46 ;  /* 0x0000002e00227c82 */ /* 0x000fe20008000000 */
[----:B------:R-:W-:Y:S01]  /*60a60*/  ISETP.GE.AND P0, PT, R4, UR20, PT ;  /* 0x0000001404007c0c */ /* 0x000fe2000bf06270 */
[----:B------:R-:W-:Y:S01]  /*60a70*/  UMOV UR42, UR4 ;  /* 0x00000004002a7c82 */ /* 0x000fe20008000000 */
[----:B------:R-:W-:Y:S01]  /*60a80*/  UMOV UR20, UR26 ;  /* 0x0000001a00147c82 */ /* 0x000fe20008000000 */
[----:B------:R0:W-:Y:S01]  /*60a90*/  STL [R1+0x840], R0 ;  /* 0x0008400001007387 */ /* 0x0001e20000100800 */
[----:B------:R-:W-:Y:S01]  /*60aa0*/  ISETP.LT.AND P1, PT, R28, UR60, !P0 ;  /* 0x0000003c1c007c0c */ /* 0x000fe2000c721270 */
[----:B------:R-:W-:Y:S01]  /*60ab0*/  UMOV UR26, UR42 ;  /* 0x0000002a001a7c82 */ /* 0x000fe20008000000 */
[----:B------:R-:W-:Y:S01]  /*60ac0*/  UMOV UR42, UR8 ;  /* 0x00000008002a7c82 */ /* 0x000fe20008000000 */
[----:B------:R-:W-:Y:S01]  /*60ad0*/  ULDC UR8, c[0x0][0x228] ;  /* 0x00008a0000087ab9 */ /* 0x000fe20000000800 */
[----:B------:R-:W-:Y:S01]  /*60ae0*/  UMOV UR46, UR10 ;  /* 0x0000000a002e7c82 */ /* 0x000fe20008000000 */
[----:B------:R-:W-:Y:S01]  /*60af0*/  ISETP.LT.AND P0, PT, R3, UR8, !P0 ;  /* 0x0000000803007c0c */ /* 0x000fe2000c701270 */
[----:B------:R-:W-:Y:S01]  /*60b00*/  UMOV UR10, UR6 ;  /* 0x00000006000a7c82 */ /* 0x000fe20008000000 */
[----:B------:R-:W-:Y:S01]  /*60b10*/  ULDC UR6, c[0x0][0x248] ;  /* 0x0000920000067ab9 */ /* 0x000fe20000000800 */
[----:B------:R-:W-:Y:S01]  /*60b20*/  VIADD R4, R2, 0x130 ;  /* 0x0000013002047836 */ /* 0x000fe20000000000 */
[----:B------:R-:W-:Y:S01]  /*60b30*/  UMOV UR22, UR24 ;  /* 0x0000001800167c82 */ /* 0x000fe20008000000 */
[----:B------:R-:W-:Y:S01]  /*60b40*/  ULDC UR12, c[0x0][0x228] ;  /* 0x00008a00000c7ab9 */ /* 0x000fe20000000800 */
[----:B--2---:R-:W-:Y:S01]  /*60b50*/  LOP3.LUT R27, R27, 0x7fffffff, RZ, 0xc0, !PT ;  /* 0x7fffffff1b1b7812 */ /* 0x004fe200078ec0ff */
[----:B------:R-:W-:Y:S01]  /*60b60*/  ULDC UR4, c[0x0][0x248] ;  /* 0x0000920000047ab9 */ /* 0x000fe20000000800 */
[----:B------:R-:W-:Y:S01]  /*60b70*/  @P1 LOP3.LUT R23, R23, 0x8, RZ, 0xfc, !PT ;  /* 0x0000000817171812 */ /* 0x000fe200078efcff */
[----:B0-----:R-:W-:Y:S01]  /*60b80*/  VIADD R0, R0, UR6 ;  /* 0x0000000600007c36 */ /* 0x001fe20008000000 */
[----:B------:R-:W-:Y:S01]  /*60b90*/  ULDC UR6, c[0x0][0x248] ;  /* 0x0000920000067ab9 */ /* 0x000fe20000000800 */
[----:B------:R-:W-:Y:S01]  /*60ba0*/  ULDC UR8, c[0x0][0x248] ;  /* 0x0000920000087ab9 */ /* 0x000fe20000000800 */
[----:B------:R-:W-:-:S02]  /*60bb0*/  LOP3.LUT R23, R23, 0xfffffffd, RZ, 0xc0, !PT ;  /* 0xfffffffd17177812 */ /* 0x000fc400078ec0ff */
[----:B------:R0:W-:Y:S02]  /*60bc0*/  STL [R1+0x844], R0 ;  /* 0x0008440001007387 */ /* 0x0001e40000100800 */
[----:B------:R-:W-:Y:S02]  /*60bd0*/  @P0 LOP3.LUT R23, R23, 0x2, RZ, 0xfc, !PT ;  /* 0x0000000217170812 */ /* 0x000fe400078efcff */
[----:B------:R-:W-:-:S04]  /*60be0*/  ISETP.GE.AND P0, PT, R4, UR22, PT ;  /* 0x0000001604007c0c */ /* 0x000fc8000bf06270 */
[----:B------:R-:W-:Y:S01]  /*60bf0*/  ISETP.LT.AND P1, PT, R28, UR12, !P0 ;  /* 0x0000000c1c007c0c */ /* 0x000fe2000c721270 */
[----:B0-----:R-:W-:Y:S01]  /*60c00*/  VIADD R0, R0, UR6 ;  /* 0x0000000600007c36 */ /* 0x001fe20008000000 */
[----:B------:R-:W-:Y:S01]  /*60c10*/  ULDC UR6, c[0x0][0x228] ;  /* 0x00008a0000067ab9 */ /* 0x000fe20000000800 */
[----:B------:R-:W-:Y:S01]  /*60c20*/  VIADD R4, R2, 0x12e ;  /* 0x0000012e02047836 */ /* 0x000fe20000000000 */
[----:B------:R-:W-:Y:S01]  /*60c30*/  ISETP.LT.AND P0, PT, R3, UR6, !P0 ;  /* 0x0000000603007c0c */ /* 0x000fe2000c701270 */
[----:B------:R-:W-:Y:S01]  /*60c40*/  UMOV UR22, UR20 ;  /* 0x0000001400167c82 */ /* 0x000fe20008000000 */
[----:B------:R-:W-:Y:S01]  /*60c50*/  LOP3.LUT R23, R23, 0xfffffffe, RZ, 0xc0, !PT ;  /* 0xfffffffe17177812 */ /* 0x000fe200078ec0ff */
[----:B------:R0:W-:Y:S01]  /*60c60*/  STL [R1+0x848], R0 ;  /* 0x0008480001007387 */ /* 0x0001e20000100800 */
[----:B------:R-:W-:Y:S01]  /*60c70*/  ULDC UR6, c[0x0][0x228] ;  /* 0x00008a0000067ab9 */ /* 0x000fe20000000800 */
[----:B------:R-:W-:Y:S01]  /*60c80*/  UMOV UR24, UR30 ;  /* 0x0000001e00187c82 */ /* 0x000fe20008000000 */
[----:B------:R-:W-:-:S03]  /*60c90*/  ULDC UR12, c[0x0][0x248] ;  /* 0x00009200000c7ab9 */ /* 0x000fc60000000800 */
[----:B------:R-:W-:-:S04]  /*60ca0*/  @P1 LOP3.LUT R23, R23, 0x1, RZ, 0xfc, !PT ;  /* 0x0000000117171812 */ /* 0x000fc800078efcff */
[----:B------:R-:W-:Y:S01]  /*60cb0*/  @P0 LOP3.LUT R27, R27, 0x80000000, RZ, 0xfc, !PT ;  /* 0x800000001b1b0812 */ /* 0x000fe200078efcff */
[----:B0-----:R-:W-:Y:S01]  /*60cc0*/  VIADD R0, R0, UR4 ;  /* 0x0000000400007c36 */ /* 0x001fe20008000000 */
[----:B------:R-:W-:Y:S01]  /*60cd0*/  ISETP.GE.AND P0, PT, R4, UR22, PT ;  /* 0x0000001604007c0c */ /* 0x000fe2000bf06270 */
[----:B------:R-:W-:-:S03]  /*60ce0*/  ULDC UR4, c[0x0][0x228] ;  /* 0x00008a0000047ab9 */ /* 0x000fc60000000800 */
[----:B------:R-:W-:Y:S01]  /*60cf0*/  ISETP.LT.AND P1, PT, R28, UR4, !P0 ;  /* 0x000000041c007c0c */ /* 0x000fe2000c721270 */
[----:B------:R0:W-:Y:S01]  /*60d00*/  STL [R1+0x84c], R0 ;  /* 0x00084c0001007387 */ /* 0x0001e20000100800 */
[----:B------:R-:W-:Y:S01]  /*60d10*/  LOP3.LUT R27, R27, 0xbfffffff, RZ, 0xc0, !PT ;  /* 0xbfffffff1b1b7812 */ /* 0x000fe200078ec0ff */
[----:B------:R-:W-:Y:S01]  /*60d20*/  VIADD R4, R2, 0x12c ;  /* 0x0000012c02047836 */ /* 0x000fe20000000000 */
[----:B------:R-:W-:Y:S01]  /*60d30*/  UMOV UR30, UR46 ;  /* 0x0000002e001e7c82 */ /* 0x000fe20008000000 */
[----:B------:R-:W-:Y:S01]  /*60d40*/  UMOV UR20, UR26 ;  /* 0x0000001a00147c82 */ /* 0x000fe20008000000 */
[----:B------:R-:W-:Y:S01]  /*60d50*/  ULDC UR4, c[0x0][0x228] ;  /* 0x00008a0000047ab9 */ /* 0x000fe20000000800 */
[----:B0-----:R-:W-:Y:S01]  /*60d60*/  VIADD R0, R0, UR8 ;  /* 0x0000000800007c36 */ /* 0x001fe20008000000 */
[----:B------:R-:W-:Y:S02]  /*60d70*/  ULDC UR8, c[0x0][0x228] ;  /* 0x00008a0000087ab9 */ /* 0x000fe40000000800 */
[----:B------:R-:W-:-:S03]  /*60d80*/  ISETP.LT.AND P0, PT, R3, UR8, !P0 ;  /* 0x0000000803007c0c */ /* 0x000fc6000c701270 */
[----:B------:R-:W-:Y:S01]  /*60d90*/  @P1 LOP3.LUT R27, R27, 0x40000000, RZ, 0xfc, !PT ;  /* 0x400000001b1b1812 */ /* 0x000fe200078efcff */
[----:B------:R-:W-:Y:S01]  /*60da0*/  UMOV UR46, UR10 ;  /* 0x0000000a002e7c82 */ /* 0x000fe20008000000 */
[----:B------:R-:W-:Y:S01]  /*60db0*/  ULDC UR10, c[0x0][0x248] ;  /* 0x00009200000a7ab9 */ /* 0x000fe20000000800 */
[----:B------:R0:W-:Y:S01]  /*60dc0*/  STL [R1+0x850], R0 ;  /* 0x0008500001007387 */ /* 0x0001e20000100800 */
[----:B------:R-:W-:Y:S01]  /*60dd0*/  LOP3.LUT R27, R27, 0xdfffffff, RZ, 0xc0, !PT ;  /* 0xdfffffff1b1b7812 */ /* 0x000fe200078ec0ff */
[----:B------:R-:W-:Y:S01]  /*60de0*/  UMOV UR26, UR30 ;  /* 0x0000001e001a7c82 */ /* 0x000fe20008000000 */
[----:B------:R-:W-:Y:S01]  /*60df0*/  UMOV UR60, UR20 ;  /* 0x00000014003c7c82 */ /* 0x000fe20008000000 */
[----:B------:R-:W-:-:S03]  /*60e00*/  ULDC UR8, c[0x0][0x248] ;  /* 0x0000920000087ab9 */ /* 0x000fc60000000800 */
[----:B------:R-:W-:Y:S01]  /*60e10*/  @P0 LOP3.LUT R27, R27, 0x20000000, RZ, 0xfc, !PT ;  /* 0x200000001b1b0812 */ /* 0x000fe200078efcff */
[----:B0-----:R-:W-:Y:S01]  /*60e20*/  VIADD R0, R0, UR10 ;  /* 0x0000000a00007c36 */ /* 0x001fe20008000000 */
[----:B------:R-:W-:Y:S01]  /*60e30*/  ISETP.GE.AND P0, PT, R4, UR61, PT ;  /* 0x0000003d04007c0c */ /* 0x000fe2000bf06270 */
[----:B------:R-:W-:Y:S01]  /*60e40*/  ULDC UR10, c[0x0][0x228] ;  /* 0x00008a00000a7ab9 */ /* 0x000fe20000000800 */
[----:B------:R-:W-:Y:S01]  /*60e50*/  UMOV UR30, UR42 ;  /* 0x0000002a001e7c82 */ /* 0x000fe20008000000 */
[----:B------:R-:W-:Y:S01]  /*60e60*/  STL [R1+0x2074], R23 ;  /* 0x0020741701007387 */ /* 0x000fe20000100800 */
[----:B------:R-:W-:Y:S01]  /*60e70*/  ISETP.LT.AND P1, PT, R28, UR6, !P0 ;  /* 0x000000061c007c0c */ /* 0x000fe2000c721270 */
[----:B------:R-:W-:Y:S01]  /*60e80*/  ULDC UR20, c[0x0][0x228] ;  /* 0x00008a0000147ab9 */ /* 0x000fe20000000800 */
[----:B------:R-:W-:Y:S02]  /*60e90*/  ISETP.LT.AND P0, PT, R3, UR10, !P0 ;  /* 0x0000000a03007c0c */ /* 0x000fe4000c701270 */
[----:B------:R-:W-:Y:S01]  /*60ea0*/  LOP3.LUT R27, R27, 0xefffffff, RZ, 0xc0, !PT ;  /* 0xefffffff1b1b7812 */ /* 0x000fe200078ec0ff */
[----:B------:R-:W-:Y:S01]  /*60eb0*/  VIADD R4, R2, 0x12a ;  /* 0x0000012a02047836 */ /* 0x000fe20000000000 */
[----:B------:R-:W-:Y:S01]  /*60ec0*/  UMOV UR42, UR14 ;  /* 0x0000000e002a7c82 */ /* 0x000fe20008000000 */
[----:B------:R0:W-:Y:S01]  /*60ed0*/  STL [R1+0x854], R0 ;  /* 0x0008540001007387 */ /* 0x0001e20000100800 */
[----:B------:R-:W-:Y:S01]  /*60ee0*/  UMOV UR22, UR26 ;  /* 0x0000001a00167c82 */ /* 0x000fe20008000000 */
[----:B------:R-:W-:Y:S01]  /*60ef0*/  ULDC UR6, c[0x0][0x228] ;  /* 0x00008a0000067ab9 */ /* 0x000fe20000000800 */
[----:B------:R-:W-:-:S03]  /*60f00*/  ULDC UR10, c[0x0][0x228] ;  /* 0x00008a00000a7ab9 */ /* 0x000fc60000000800 */
[----:B------:R-:W-:-:S04]  /*60f10*/  @P1 LOP3.LUT R27, R27, 0x10000000, RZ, 0xfc, !PT ;  /* 0x100000001b1b1812 */ /* 0x000fc800078efcff */
[----:B------:R-:W-:Y:S01]  /*60f20*/  LOP3.LUT R27, R27, 0xf7ffffff, RZ, 0xc0, !PT ;  /* 0xf7ffffff1b1b7812 */ /* 0x000fe200078ec0ff */
[----:B------:R-:W-:Y:S01]  /*60f30*/  UMOV UR14, UR16 ;  /* 0x00000010000e7c82 */ /* 0x000fe20008000000 */
[----:B------:R-:W-:Y:S02]  /*60f40*/  ULDC UR16, c[0x0][0x228] ;  /* 0x00008a0000107ab9 */ /* 0x000fe40000000800 */
[----:B------:R-:W-:Y:S02]  /*60f50*/  @P0 LOP3.LUT R27, R27, 0x8000000, RZ, 0xfc, !PT ;  /* 0x080000001b1b0812 */ /* 0x000fe400078efcff */
[----:B------:R-:W-:-:S04]  /*60f60*/  ISETP.GE.AND P0, PT, R4, UR60, PT ;  /* 0x0000003c04007c0c */ /* 0x000fc8000bf06270 */
[----:B------:R-:W-:Y:S02]  /*60f70*/  ISETP.LT.AND P1, PT, R28, UR16, !P0 ;  /* 0x000000101c007c0c */ /* 0x000fe4000c721270 */
[----:B------:R-:W-:Y:S01]  /*60f80*/  LOP3.LUT R27, R27, 0xfbffffff, RZ, 0xc0, !PT ;  /* 0xfbffffff1b1b7812 */ /* 0x000fe200078ec0ff */
[----:B------:R-:W-:Y:S01]  /*60f90*/  VIADD R4, R2, 0x128 ;  /* 0x0000012802047836 */ /* 0x000fe20000000000 */
[----:B------:R-:W-:Y:S01]  /*60fa0*/  ISETP.LT.AND P0, PT, R3, UR4, !P0 ;  /* 0x0000000403007c0c */ /* 0x000fe2000c701270 */
[----:B0-----:R-:W-:Y:S01]  /*60fb0*/  VIADD R0, R0, UR12 ;  /* 0x0000000c00007c36 */ /* 0x001fe20008000000 */
[----:B------:R-:W-:Y:S01]  /*60fc0*/  ULDC UR12, c[0x0][0x248] ;  /* 0x00009200000c7ab9 */ /* 0x000fe20000000800 */
[----:B------:R-:W-:Y:S01]  /*60fd0*/  UMOV UR26, UR30 ;  /* 0x0000001e001a7c82 */ /* 0x000fe20008000000 */
[----:B------:R-:W-:Y:S01]  /*60fe0*/  ULDC UR4, c[0x0][0x228] ;  /* 0x00008a0000047ab9 */ /* 0x000fe20000000800 */
[----:B------:R-:W-:-:S04]  /*60ff0*/  ULDC UR16, c[0x0][0x248] ;  /* 0x0000920000107ab9 */ /* 0x000fc80000000800 */
[----:B------:R-:W-:-:S04]  /*61000*/  @P1 LOP3.LUT R27, R27, 0x4000000, RZ, 0xfc, !PT ;  /* 0x040000001b1b1812 */ /* 0x000fc800078efcff */
[----:B------:R-:W-:Y:S01]  /*61010*/  LOP3.LUT R27, R27, 0xfdffffff, RZ, 0xc0, !PT ;  /* 0xfdffffff1b1b7812 */ /* 0x000fe200078ec0ff */
[----:B------:R0:W-:Y:S03]  /*61020*/  STL [R1+0x858], R0 ;  /* 0x0008580001007387 */ /* 0x0001e60000100800 */
[----:B------:R-:W-:Y:S02]  /*61030*/  @P0 LOP3.LUT R27, R27, 0x2000000, RZ, 0xfc, !PT ;  /* 0x020000001b1b0812 */ /* 0x000fe400078efcff */
[----:B------:R-:W-:-:S04]  /*61040*/  ISETP.GE.AND P0, PT, R4, UR24, PT ;  /* 0x0000001804007c0c */ /* 0x000fc8000bf06270 */
[----:B------:R-:W-:Y:S01]  /*61050*/  ISETP.LT.AND P1, PT, R28, UR20, !P0 ;  /* 0x000000141c007c0c */ /* 0x000fe2000c721270 */
[----:B0-----:R-:W-:Y:S01]  /*61060*/  VIADD R0, R0, UR12 ;  /* 0x0000000c00007c36 */ /* 0x001fe20008000000 */
[----:B------:R-:W-:Y:S01]  /*61070*/  LOP3.LUT R27, R27, 0xfeffffff, RZ, 0xc0, !PT ;  /* 0xfeffffff1b1b7812 */ /* 0x000fe200078ec0ff */
[----:B------:R-:W-:Y:S01]  /*61080*/  UMOV UR30, UR42 ;  /* 0x0000002a001e7c82 */ /* 0x000fe20008000000 */
[----:B------:R-:W-:Y:S01]  /*61090*/  VIADD R4, R2, 0x126 ;  /* 0x0000012602047836 */ /* 0x000fe20000000000 */
[----:B------:R-:W-:Y:S01]  /*610a0*/  ULDC UR12, c[0x0][0x248] ;  /* 0x00009200000c7ab9 */ /* 0x000fe20000000800 */
[----:B------:R0:W-:Y:S01]  /*610b0*/  STL [R1+0x85c], R0 ;  /* 0x00085c0001007387 */ /* 0x0001e20000100800 */
[----:B------:R-:W-:Y:S01]  /*610c0*/  UMOV UR24, UR28 ;  /* 0x0000001c00187c82 */ /* 0x000fe20008000000 */
[----:B------:R-:W-:Y:S01]  /*610d0*/  UMOV UR42, UR14 ;  /* 0x0000000e002a7c82 */ /* 0x000fe20008000000 */
[----:B------:R-:W-:Y:S01]  /*610e0*/  ULDC UR14, c[0x0][0x248] ;  /* 0x00009200000e7ab9 */ /* 0x000fe20000000800 */
[----:B------:R-:W-:Y:S01]  /*610f0*/  UMOV UR61, UR34 ;  /* 0x00000022003d7c82 */ /* 0x000fe20008000000 */
[----:B------:R-:W-:Y:S01]  /*61100*/  ULDC UR20, c[0x0][0x248] ;  /* 0x0000920000147ab9 */ /* 0x000fe20000000800 */
[----:B0-----:R-:W-:Y:S01]  /*61110*/  VIADD R0, R0, UR8 ;  /* 0x0000000800007c36 */ /* 0x001fe20008000000 */
[----:B------:R-:W-:Y:S01]  /*61120*/  ULDC UR8, c[0x0][0x228] ;  /* 0x00008a0000087ab9 */ /* 0x000fe20000000800 */
[----:B------:R-:W-:Y:S01]  /*61130*/  @P1 LOP3.LUT R27, R27, 0x1000000, RZ, 0xfc, !PT ;  /* 0x010000001b1b1812 */ /* 0x000fe200078efcff */
[----:B------:R-:W-:Y:S01]  /*61140*/  UMOV UR60, UR42 ;  /* 0x0000002a003c7c82 */ /* 0x000fe20008000000 */
[----:B------:R-:W-:Y:S01]  /*61150*/  ISETP.LT.AND P0, PT, R3, UR8, !P0 ;  /* 0x0000000803007c0c */ /* 0x000fe2000c701270 */
[----:B------:R0:W-:Y:S01]  /*61160*/  STL [R1+0x860], R0 ;  /* 0x0008600001007387 */ /* 0x0001e20000100800 */
[----:B------:R-:W-:Y:S01]  /*61170*/  LOP3.LUT R27, R27, 0xff7fffff, RZ, 0xc0, !PT ;  /* 0xff7fffff1b1b7812 */ /* 0x000fe200078ec0ff */
[----:B------:R-:W-:Y:S01]  /*61180*/  ULDC UR8, c[0x0][0x228] ;  /* 0x00008a0000087ab9 */ /* 0x000fe20000000800 */
[----:B------:R-:W-:Y:S01]  /*61190*/  ULDC UR28, c[0x0][0x228] ;  /* 0x00008a00001c7ab9 */ /* 0x000fe20000000800 */
[----:B------:R-:W-:-:S08]  /*611a0*/  ULDC UR34, c[0x0][0x228] ;  /* 0x00008a0000227ab9 */ /* 0x000fd00000000800 */
[----:B------:R-:W-:Y:S02]  /*611b0*/  @P0 LOP3.LUT R27, R27, 0x800000, RZ, 0xfc, !PT ;  /* 0x008000001b1b0812 */ /* 0x000fe400078efcff */
[----:B------:R-:W-:-:S04]  /*611c0*/  ISETP.GE.AND P0, PT, R4, UR60, PT ;  /* 0x0000003c04007c0c */ /* 0x000fc8000bf06270 */
[----:B------:R-:W-:Y:S02]  /*611d0*/  ISETP.LT.AND P1, PT, R28, UR6, !P0 ;  /* 0x000000061c007c0c */ /* 0x000fe4000c721270 */
[----:B------:R-:W-:Y:S01]  /*611e0*/  LOP3.LUT R27, R27, 0xffbfffff, RZ, 0xc0, !PT ;  /* 0xffbfffff1b1b7812 */ /* 0x000fe200078ec0ff */
[----:B0-----:R-:W-:Y:S01]  /*611f0*/  VIADD R0, R0, UR12 ;  /* 0x0000000c00007c36 */ /* 0x001fe20008000000 */
[----:B------:R-:W-:Y:S01]  /*61200*/  ISETP.LT.AND P0, PT, R3, UR10, !P0 ;  /* 0x0000000a03007c0c */ /* 0x000fe2000c701270 */
[----:B------:R-:W-:Y:S01]  /*61210*/  VIADD R4, R2, 0x124 ;  /* 0x0000012402047836 */ /* 0x000fe20000000000 */
[----:B------:R-:W-:Y:S01]  /*61220*/  ULDC UR12, c[0x0][0x248] ;  /* 0x00009200000c7ab9 */ /* 0x000fe20000000800 */
[----:B------:R-:W-:Y:S01]  /*61230*/  UMOV UR60, UR22 ;  /* 0x00000016003c7c82 */ /* 0x000fe20008000000 */
[----:B------:R-:W-:Y:S01]  /*61240*/  UMOV UR42, UR18 ;  /* 0x00000012002a7c82 */ /* 0x000fe20008000000 */
[----:B------:R-:W-:-:S04]  /*61250*/  ULDC UR6, c[0x0][0x228] ;  /* 0x00008a0000067ab9 */ /* 0x000fc80000000800 */
[----:B------:R-:W-:Y:S01]  /*61260*/  @P1 LOP3.LUT R27, R27, 0x400000, RZ, 0xfc, !PT ;  /* 0x004000001b1b1812 */ /* 0x000fe200078efcff */
[----:B------:R0:W-:Y:S01]  /*61270*/  STL [R1+0x864], R0 ;  /* 0x0008640001007387 */ /* 0x0001e20000100800 */
[----:B------:R-:W-:Y:S01]  /*61280*/  ULDC UR18, c[0x0][0x248] ;  /* 0x0000920000127ab9 */ /* 0x000fe20000000800 */
[----:B------:R-:W-:Y:S01]  /*61290*/  ULDC UR10, c[0x0][0x228] ;  /* 0x00008a00000a7ab9 */ /* 0x000fe20000000800 */
[----:B------:R-:W-:Y:S01]  /*612a0*/  LOP3.LUT R27, R27, 0xffdfffff, RZ, 0xc0, !PT ;  /* 0xffdfffff1b1b7812 */ /* 0x000fe200078ec0ff */
[----:B------:R-:W-:-:S03]  /*612b0*/  ULDC UR22, c[0x0][0x248] ;  /* 0x0000920000167ab9 */ /* 0x000fc60000000800 */
[----:B------:R-:W-:Y:S02]  /*612c0*/  @P0 LOP3.LUT R27, R27, 0x200000, RZ, 0xfc, !PT ;  /* 0x002000001b1b0812 */ /* 0x000fe400078efcff */
[----:B------:R-:W-:Y:S01]  /*612d0*/  ISETP.GE.AND P0, PT, R4, UR24, PT ;  /* 0x0000001804007c0c */ /* 0x000fe2000bf06270 */
[----:B0-----:R-:W-:Y:S01]  /*612e0*/  VIADD R0, R0, UR12 ;  /* 0x0000000c00007c36 */ /* 0x001fe20008000000 */
[----:B------:R-:W-:Y:S01]  /*612f0*/  ULDC UR12, c[0x0][0x228] ;  /* 0x00008a00000c7ab9 */ /* 0x000fe20000000800 */
[----:B------:R-:W-:Y:S01]  /*61300*/  LOP3.LUT R27, R27, 0xffefffff, RZ, 0xc0, !PT ;  /* 0xffefffff1b1b7812 */ /* 0x000fe200078ec0ff */
[----:B------:R-:W-:Y:S01]  /*61310*/  VIADD R4, R2, 0x122 ;  /* 0x0000012202047836 */ /* 0x000fe20000000000 */
[----:B------:R-:W-:Y:S01]  /*61320*/  ISETP.LT.AND P1, PT, R28, UR12, !P0 ;  /* 0x0000000c1c007c0c */ /* 0x000fe2000c721270 */
[----:B------:R0:W-:Y:S01]  /*61330*/  STL [R1+0x868], R0 ;  /* 0x0008680001007387 */ /* 0x0001e20000100800 */
[----:B------:R-:W-:Y:S01]  /*61340*/  ISETP.LT.AND P0, PT, R3, UR4, !P0 ;  /* 0x0000000403007c0c */ /* 0x000fe2000c701270 */
[----:B------:R-:W-:Y:S01]  /*61350*/  ULDC UR4, c[0x0][0x228] ;  /* 0x00008a0000047ab9 */ /* 0x000fe20000000800 */
[----:B------:R-:W-:Y:S01]  /*61360*/  ULDC UR12, c[0x0][0x228] ;  /* 0x00008a00000c7ab9 */ /* 0x000fe20000000800 */
[----:B------:R-:W-:-:S08]  /*61370*/  ULDC UR24, c[0x0][0x248] ;  /* 0x0000920000187ab9 */ /* 0x000fd00000000800 */
[----:B------:R-:W-:-:S04]  /*61380*/  @P1 LOP3.LUT R27, R27, 0x100000, RZ, 0xfc, !PT ;  /* 0x001000001b1b1812 */ /* 0x000fc800078efcff */
[----:B------:R-:W-:Y:S01]  /*61390*/  LOP3.LUT R27, R27, 0xfff7ffff, RZ, 0xc0, !PT ;  /* 0xfff7ffff1b1b7812 */ /* 0x000fe200078ec0ff */
[----:B0-----:R-:W-:Y:S01]  /*613a0*/  VIADD R0, R0, UR14 ;  /* 0x0000000e00007c36 */ /* 0x001fe20008000000 */
[----:B------:R-:W-:Y:S02]  /*613b0*/  ULDC UR14, c[0x0][0x228] ;  /* 0x00008a00000e7ab9 */ /* 0x000fe40000000800 */
[----:B------:R-:W-:Y:S02]  /*613c0*/  @P0 LOP3.LUT R27, R27, 0x80000, RZ, 0xfc, !PT ;  /* 0x000800001b1b0812 */ /* 0x000fe400078efcff */
[----:B------:R-:W-:-:S04]  /*613d0*/  ISETP.GE.AND P0, PT, R4, UR60, PT ;  /* 0x0000003c04007c0c */ /* 0x000fc8000bf06270 */
[----:B------:R-:W-:Y:S01]  /*613e0*/  ISETP.LT.AND P1, PT, R28, UR14, !P0 ;  /* 0x0000000e1c007c0c */ /* 0x000fe2000c721270 */
[----:B------:R0:W-:Y:S01]  /*613f0*/  STL [R1+0x86c], R0 ;  /* 0x00086c0001007387 */ /* 0x0001e20000100800 */
[----:B------:R-:W-:Y:S01]  /*61400*/  LOP3.LUT R27, R27, 0xfffbffff, RZ, 0xc0, !PT ;  /* 0xfffbffff1b1b7812 */ /* 0x000fe200078ec0ff */
[----:B------:R-:W-:Y:S01]  /*61410*/  VIADD R4, R2, 0x120 ;  /* 0x0000012002047836 */ /* 0x000fe20000000000 */
[----:B------:R-:W-:Y:S01]  /*61420*/  UMOV UR60, UR26 ;  /* 0x0000001a003c7c82 */ /* 0x000fe20008000000 */
[----:B------:R-:W-:Y:S01]  /*61430*/  ULDC UR26, c[0x0][0x248] ;  /* 0x00009200001a7ab9 */ /* 0x000fe20000000800 */
[----:B------:R-:W-:Y:S01]  /*61440*/  ULDC UR14, c[0x0][0x228] ;  /* 0x00008a00000e7ab9 */ /* 0x000fe20000000800 */
[----:B0-----:R-:W-:Y:S01]  /*61450*/  VIADD R0, R0, UR16 ;  /* 0x0000001000007c36 */ /* 0x001fe20008000000 */
[----:B------:R-:W-:Y:S02]  /*61460*/  ULDC UR16, c[0x0][0x228] ;  /* 0x00008a0000107ab9 */ /* 0x000fe40000000800 */
[----:B------:R-:W-:Y:S01]  /*61470*/  ISETP.LT.AND P0, PT, R3, UR16, !P0 ;  /* 0x0000001003007c0c */ /* 0x000fe2000c701270 */
[----:B------:R-:W-:-:S02]  /*61480*/  ULDC UR16, c[0x0][0x248] ;  /* 0x0000920000107ab9 */ /* 0x000fc40000000800 */
[----:B------:R-:W-:-:S04]  /*61490*/  @P1 LOP3.LUT R27, R27, 0x40000, RZ, 0xfc, !PT ;  /* 0x000400001b1b1812 */ /* 0x000fc800078efcff */
[----:B------:R-:W-:-:S06]  /*614a0*/  LOP3.LUT R27, R27, 0xfffdffff, RZ, 0xc0, !PT ;  /* 0xfffdffff1b1b7812 */ /* 0x000fcc00078ec0ff */
        /* <DEDUP_REMOVED lines=8> */
[----:B0-----:R-:W-:Y:S01]  /*61530*/  VIADD R0, R0, UR18 ;  /* 0x0000001200007c36 */ /* 0x001fe20008000000 */
[----:B------:R-:W-:Y:S02]  /*61540*/  ULDC UR18, c[0x0][0x228] ;  /* 0x00008a0000127ab9 */ /* 0x000fe40000000800 */
[----:B------:R-:W-:-:S04]  /*61550*/  ISETP.LT.AND P0, PT, R3, UR18, !P0 ;  /* 0x0000001203007c0c */ /* 0x000fc8000c701270 */
[----:B------:R-:W-:Y:S01]  /*61560*/  @P1 LOP3.LUT R27, R27, 0x10000, RZ, 0xfc, !PT ;  /* 0x000100001b1b1812 */ /* 0x000fe200078efcff */
[----:B------:R0:W-:Y:S01]  /*61570*/  STL [R1+0x874], R0 ;  /* 0x0008740001007387 */ /* 0x0001e20000100800 */
[----:B------:R-:W-:Y:S01]  /*61580*/  UMOV UR42, UR56 ;  /* 0x00000038002a7c82 */ /* 0x000fe20008000000 */
[----:B------:R-:W-:Y:S01]  /*61590*/  ULDC UR18, c[0x0][0x228] ;  /* 0x00008a0000127ab9 */ /* 0x000fe20000000800 */
[----:B------:R-:W-:-:S05]  /*615a0*/  LOP3.LUT R27, R27, 0xffff7fff, RZ, 0xc0, !PT ;  /* 0xffff7fff1b1b7812 */ /* 0x000fca00078ec0ff */
        /* <DEDUP_REMOVED lines=8> */
[----:B------:R-:W-:Y:S01]  /*61630*/  ULDC UR6, c[0x0][0x248] ;  /* 0x0000920000067ab9 */ /* 0x000fe20000000800 */
[----:B------:R-:W-:Y:S01]  /*61640*/  UMOV UR60, UR30 ;  /* 0x0000001e003c7c82 */ /* 0x000fe20008000000 */
[----:B------:R-:W-:Y:S01]  /*61650*/  ULDC UR30, c[0x0][0x248] ;  /* 0x00009200001e7ab9 */ /* 0x000fe20000000800 */
[----:B------:R-:W-:Y:S01]  /*61660*/  UMOV UR56, UR40 ;  /* 0x0000002800387c82 */ /* 0x000fe20008000000 */
[----:B------:R-:W-:-:S02]  /*61670*/  ULDC UR28, c[0x0][0x228] ;  /* 0x00008a00001c7ab9 */ /* 0x000fc40000000800 */
[----:B------:R-:W-:-:S04]  /*61680*/  @P1 LOP3.LUT R27, R27, 0x4000, RZ, 0xfc, !PT ;  /* 0x000040001b1b1812 */ /* 0x000fc800078efcff */
[----:B------:R-:W-:Y:S01]  /*61690*/  LOP3.LUT R27, R27, 0xffffdfff, RZ, 0xc0, !PT ;  /* 0xffffdfff1b1b7812 */ /* 0x000fe200078ec0ff */
[----:B------:R0:W-:Y:S03]  /*616a0*/  STL [R1+0x878], R0 ;  /* 0x0008780001007387 */ /* 0x0001e60000100800 */
[----:B------:R-:W-:Y:S02]  /*616b0*/  @P0 LOP3.LUT R27, R27, 0x2000, RZ, 0xfc, !PT ;  /* 0x000020001b1b0812 */ /* 0x000fe400078efcff */
[----:B------:R-:W-:-:S04]  /*616c0*/  ISETP.GE.AND P0, PT, R4, UR52, PT ;  /* 0x0000003404007c0c */ /* 0x000fc8000bf06270 */
[----:B------:R-:W-:Y:S01]  /*616d0*/  ISETP.LT.AND P1, PT, R28, UR10, !P0 ;  /* 0x0000000a1c007c0c */ /* 0x000fe2000c721270 */
[----:B0-----:R-:W-:Y:S01]  /*616e0*/  VIADD R0, R0, UR20 ;  /* 0x0000001400007c36 */ /* 0x001fe20008000000 */
[----:B------:R-:W-:Y:S01]  /*616f0*/  ULDC UR20, c[0x0][0x248] ;  /* 0x0000920000147ab9 */ /* 0x000fe20000000800 */
[----:B------:R-:W-:Y:S01]  /*61700*/  LOP3.LUT R27, R27, 0xffffefff, RZ, 0xc0, !PT ;  /* 0xffffefff1b1b7812 */ /* 0x000fe200078ec0ff */
[----:B------:R-:W-:Y:S01]  /*61710*/  VIADD R4, R2, 0x11a ;  /* 0x0000011a02047836 */ /* 0x000fe20000000000 */
[----:B------:R-:W-:Y:S01]  /*61720*/  UMOV UR52, UR32 ;  /* 0x0000002000347c82 */ /* 0x000fe20008000000 */
[----:B------:R0:W-:Y:S01]  /*61730*/  STL [R1+0x87c], R0 ;  /* 0x00087c0001007387 */ /* 0x0001e20000100800 */
[----:B------:R-:W-:Y:S01]  /*61740*/  ULDC UR32, c[0x0][0x248] ;  /* 0x0000920000207ab9 */ /* 0x000fe20000000800 */
[----:B------:R-:W-:Y:S01]  /*61750*/  UMOV UR40, UR44 ;  /* 0x0000002c00287c82 */ /* 0x000fe20008000000 */
[----:B---3--:R-:W-:Y:S01]  /*61760*/  LOP3.LUT R24, R24, 0x7fffffff, RZ, 0xc0, !PT ;  /* 0x7fffffff18187812 */ /* 0x008fe200078ec0ff */
[----:B------:R-:W-:Y:S01]  /*61770*/  ULDC UR10, c[0x0][0x228] ;  /* 0x00008a00000a7ab9 */ /* 0x000fe20000000800 */
[----:B0-----:R-:W-:Y:S01]  /*61780*/  VIADD R0, R0, UR20 ;  /* 0x0000001400007c36 */ /* 0x001fe20008000000 */
[----:B------:R-:W-:-:S02]  /*61790*/  ULDC UR20, c[0x0][0x228] ;  /* 0x00008a0000147ab9 */ /* 0x000fc40000000800 */
[----:B------:R-:W-:Y:S02]  /*617a0*/  ISETP.LT.AND P0, PT, R3, UR20, !P0 ;  /* 0x0000001403007c0c */ /* 0x000fe4000c701270 */
[----:B------:R-:W-:Y:S01]  /*617b0*/  @P1 LOP3.LUT R27, R27, 0x1000, RZ, 0xfc, !PT ;  /* 0x000010001b1b1812 */ /* 0x000fe200078efcff */
[----:B------:R0:W-:Y:S01]  /*617c0*/  STL [R1+0x880], R0 ;  /* 0x0008800001007387 */ /* 0x0001e20000100800 */
[----:B------:R-:W-:Y:S01]  /*617d0*/  UMOV UR44, UR36 ;  /* 0x00000024002c7c82 */ /* 0x000fe20008000000 */
[----:B------:R-:W-:Y:S01]  /*617e0*/  ULDC UR20, c[0x0][0x228] ;  /* 0x00008a0000147ab9 */ /* 0x000fe20000000800 */
[----:B------:R-:W-:Y:S01]  /*617f0*/  LOP3.LUT R27, R27, 0xfffff7ff, RZ, 0xc0, !PT ;  /* 0xfffff7ff1b1b7812 */ /* 0x000fe200078ec0ff */
[----:B------:R-:W-:-:S06]  /*61800*/  ULDC UR36, c[0x0][0x228] ;  /* 0x00008a0000247ab9 */ /* 0x000fcc0000000800 */
[----:B------:R-:W-:Y:S02]  /*61810*/  @P0 LOP3.LUT R27, R27, 0x800, RZ, 0xfc, !PT ;  /* 0x000008001b1b0812 */ /* 0x000fe400078efcff */
[----:B------:R-:W-:Y:S01]  /*61820*/  ISETP.GE.AND P0, PT, R4, UR61, PT ;  /* 0x0000003d04007c0c */ /* 0x000fe2000bf06270 */
[----:B0-----:R-:W-:Y:S01]  /*61830*/  VIADD R0, R0, UR22 ;  /* 0x0000001600007c36 */ /* 0x001fe20008000000 */
[----:B------:R-:W-:Y:S02]  /*61840*/  ULDC UR22, c[0x0][0x248] ;  /* 0x0000920000167ab9 */ /* 0x000fe40000000800 */
[----:B------:R-:W-:Y:S02]  /*61850*/  ISETP.LT.AND P1, PT, R28, UR4, !P0 ;  /* 0x000000041c007c0c */ /* 0x000fe4000c721270 */
[----:B------:R-:W-:Y:S01]  /*61860*/  LOP3.LUT R27, R27, 0xfffffbff, RZ, 0xc0, !PT ;  /* 0xfffffbff1b1b7812 */ /* 0x000fe200078ec0ff */
[----:B------:R0:W-:Y:S01]  /*61870*/  STL [R1+0x888], R0 ;  /* 0x0008880001007387 */ /* 0x0001e20000100800 */
[----:B------:R-:W-:Y:S01]  /*61880*/  ISETP.LT.AND P0, PT, R3, UR12, !P0 ;  /* 0x0000000c03007c0c */ /* 0x000fe2000c701270 */
[----:B------:R-:W-:Y:S01]  /*61890*/  VIADD R4, R2, 0x118 ;  /* 0x0000011802047836 */ /* 0x000fe20000000000 */
[----:B------:R-:W-:Y:S01]  /*618a0*/  ULDC UR4, c[0x0][0x248] ;  /* 0x0000920000047ab9 */ /* 0x000fe20000000800 */
[----:B------:R-:W-:Y:S01]  /*618b0*/  UMOV UR61, UR50 ;  /* 0x00000032003d7c82 */ /* 0x000fe20008000000 */
[----:B------:R-:W-:Y:S01]  /*618c0*/  ULDC UR12, c[0x0][0x228] ;  /* 0x00008a00000c7ab9 */ /* 0x000fe20000000800 */
[----:B------:R-:W-:Y:S01]  /*618d0*/  ULDC UR50, c[0x0][0x228] ;  /* 0x00008a0000327ab9 */ /* 0x000fe20000000800 */
[----:B0-----:R-:W-:-:S03]  /*618e0*/  VIADD R0, R0, UR22 ;  /* 0x0000001600007c36 */ /* 0x001fc60008000000 */
[----:B------:R-:W-:Y:S01]  /*618f0*/  @P1 LOP3.LUT R27, R27, 0x400, RZ, 0xfc, !PT ;  /* 0x000004001b1b1812 */ /* 0x000fe200078efcff */
[----:B------:R-:W-:Y:S01]  /*61900*/  ULDC UR22, c[0x0][0x228] ;  /* 0x00008a0000167ab9 */ /* 0x000fe20000000800 */
[----:B------:R0:W-:Y:S02]  /*61910*/  STL [R1+0x88c], R0 ;  /* 0x00088c0001007387 */ /* 0x0001e40000100800 */
[----:B------:R-:W-:Y:S01]  /*61920*/  LOP3.LUT R27, R27, 0xfffffdff, RZ, 0xc0, !PT ;  /* 0xfffffdff1b1b7812 */ /* 0x000fe200078ec0ff */
[----:B0-----:R-:W-:-:S03]  /*61930*/  VIADD R0, R0, UR24 ;  /* 0x0000001800007c36 */ /* 0x001fc60008000000 */
[----:B------:R-:W-:Y:S01]  /*61940*/  @P0 LOP3.LUT R27, R27, 0x200, RZ, 0xfc, !PT ;  /* 0x000002001b1b0812 */ /* 0x000fe200078efcff */
[----:B------:R-:W-:Y:S01]  /*61950*/  ULDC UR24, c[0x0][0x228] ;  /* 0x00008a0000187ab9 */ /* 0x000fe20000000800 */
[----:B------:R0:W-:Y:S01]  /*61960*/  STL [R1+0x890], R0 ;  /* 0x0008900001007387 */ /* 0x0001e20000100800 */
[----:B------:R-:W-:Y:S01]  /*61970*/  ISETP.GE.AND P0, PT, R4, UR42, PT ;  /* 0x0000002a04007c0c */ /* 0x000fe2000bf06270 */
[----:B0-----:R-:W-:-:S03]  /*61980*/  VIADD R0, R0, UR16 ;  /* 0x0000001000007c36 */ /* 0x001fc60008000000 */
[----:B------:R-:W-:Y:S02]  /*61990*/  ISETP.LT.AND P1, PT, R28, UR34, !P0 ;  /* 0x000000221c007c0c */ /* 0x000fe4000c721270 */
[----:B------:R-:W-:Y:S01]  /*619a0*/  LOP3.LUT R27, R27, 0xfffffeff, RZ, 0xc0, !PT ;  /* 0xfffffeff1b1b7812 */ /* 0x000fe200078ec0ff */
[----:B------:R-:W-:Y:S01]  /*619b0*/  VIADD R4, R2, 0x116 ;  /* 0x0000011602047836 */ /* 0x000fe20000000000 */
[----:B------:R0:W-:Y:S01]  /*619c0*/  STL [R1+0x894], R0 ;  /* 0x0008940001007387 */ /* 0x0001e20000100800 */
[----:B------:R-:W-:Y:S01]  /*619d0*/  ULDC UR16, c[0x0][0x228] ;  /* 0x00008a0000107ab9 */ /* 0x000fe20000000800 */
[----:B------:R-:W-:Y:S01]  /*619e0*/  ULDC UR42, c[0x0][0x228] ;  /* 0x00008a00002a7ab9 */ /* 0x000fe20000000800 */
[----:B0-----:R-:W-:Y:S01]  /*619f0*/  VIADD R0, R0, UR26 ;  /* 0x0000001a00007c36 */ /* 0x001fe20008000000 */
[----:B------:R-:W-:-:S04]  /*61a00*/  ULDC UR26, c[0x0][0x248] ;  /* 0x00009200001a7ab9 */ /* 0x000fc80000000800 */
[----:B------:R0:W-:Y:S01]  /*61a10*/  STL [R1+0x898], R0 ;  /* 0x0008980001007387 */ /* 0x0001e20000100800 */
[----:B------:R-:W-:Y:S01]  /*61a20*/  ISETP.LT.AND P0, PT, R3, UR22, !P0 ;  /* 0x0000001603007c0c */ /* 0x000fe2000c701270 */
[----:B------:R-:W-:Y:S01]  /*61a30*/  UMOV UR34, UR44 ;  /* 0x0000002c00227c82 */ /* 0x000fe20008000000 */
[----:B------:R-:W-:Y:S01]  /*61a40*/  @P1 LOP3.LUT R27, R27, 0x100, RZ, 0xfc, !PT ;  /* 0x000001001b1b1812 */ /* 0x000fe200078efcff */
[----:B------:R-:W-:Y:S01]  /*61a50*/  ULDC UR44, c[0x0][0x228] ;  /* 0x00008a00002c7ab9 */ /* 0x000fe20000000800 */
[----:B------:R-:W-:Y:S01]  /*61a60*/  ULDC UR22, c[0x0][0x248] ;  /* 0x0000920000167ab9 */ /* 0x000fe20000000800 */
[----:B0-----:R-:W-:Y:S01]  /*61a70*/  VIADD R0, R0, UR8 ;  /* 0x0000000800007c36 */ /* 0x001fe20008000000 */
[----:B------:R-:W-:Y:S01]  /*61a80*/  LOP3.LUT R27, R27, 0xffffff7f, RZ, 0xc0, !PT ;  /* 0xffffff7f1b1b7812 */ /* 0x000fe200078ec0ff */
[----:B------:R-:W-:-:S03]  /*61a90*/  ULDC UR8, c[0x0][0x228] ;  /* 0x00008a0000087ab9 */ /* 0x000fc60000000800 */
[----:B------:R0:W-:Y:S02]  /*61aa0*/  STL [R1+0x89c], R0 ;  /* 0x00089c0001007387 */ /* 0x0001e40000100800 */
[----:B0-----:R-:W-:Y:S01]  /*61ab0*/  VIADD R0, R0, UR26 ;  /* 0x0000001a00007c36 */ /* 0x001fe20008000000 */
[----:B------:R-:W-:Y:S01]  /*61ac0*/  @P0 LOP3.LUT R27, R27, 0x80, RZ, 0xfc, !PT ;  /* 0x000000801b1b0812 */ /* 0x000fe200078efcff */
[----:B------:R-:W-:-:S03]  /*61ad0*/  ULDC UR26, c[0x0][0x228] ;  /* 0x00008a00001a7ab9 */ /* 0x000fc60000000800 */
        /* <DEDUP_REMOVED lines=9> */
[----:B------:R-:W-:Y:S01]  /*61b70*/  ULDC UR46, c[0x0][0x228] ;  /* 0x00008a00002e7ab9 */ /* 0x000fe20000000800 */
[----:B0-----:R-:W-:Y:S01]  /*61b80*/  VIADD R0, R0, UR30 ;  /* 0x0000001e00007c36 */ /* 0x001fe20008000000 */
[----:B------:R-:W-:-:S04]  /*61b90*/  ULDC UR30, c[0x0][0x248] ;  /* 0x00009200001e7ab9 */ /* 0x000fc80000000800 */
[----:B------:R0:W-:Y:S01]  /*61ba0*/  STL [R1+0x8a8], R0 ;  /* 0x0008a80001007387 */ /* 0x0001e20000100800 */
[----:B------:R-:W-:Y:S01]  /*61bb0*/  ISETP.LT.AND P0, PT, R3, UR16, !P0 ;  /* 0x0000001003007c0c */ /* 0x000fe2000c701270 */
[----:B------:R-:W-:Y:S01]  /*61bc0*/  ULDC UR16, c[0x0][0x248] ;  /* 0x0000920000107ab9 */ /* 0x000fe20000000800 */
[----:B0-----:R-:W-:Y:S01]  /*61bd0*/  VIADD R0, R0, UR30 ;  /* 0x0000001e00007c36 */ /* 0x001fe20008000000 */
[----:B------:R-:W-:Y:S01]  /*61be0*/  @P1 LOP3.LUT R27, R27, 0x40, RZ, 0xfc, !PT ;  /* 0x000000401b1b1812 */ /* 0x000fe200078efcff */
[----:B------:R-:W-:-:S03]  /*61bf0*/  ULDC UR30, c[0x0][0x228] ;  /* 0x00008a00001e7ab9 */ /* 0x000fc60000000800 */
[----:B------:R0:W-:Y:S02]  /*61c00*/  STL [R1+0x8ac], R0 ;  /* 0x0008ac0001007387 */ /* 0x0001e40000100800 */
[----:B0-----:R-:W-:Y:S01]  /*61c10*/  VIADD R0, R0, UR32 ;  /* 0x0000002000007c36 */ /* 0x001fe20008000000 */
[----:B------:R-:W-:-:S04]  /*61c20*/  ULDC UR32, c[0x0][0x248] ;  /* 0x0000920000207ab9 */ /* 0x000fc80000000800 */
[----:B------:R0:W-:Y:S01]  /*61c30*/  STL [R1+0x940], R0 ;  /* 0x0009400001007387 */ /* 0x0001e20000100800 */
[----:B------:R-:W-:Y:S01]  /*61c40*/  LOP3.LUT R27, R27, 0xffffffdf, RZ, 0xc0, !PT ;  /* 0xffffffdf1b1b7812 */ /* 0x000fe200078ec0ff */
[----:B0-----:R-:W-:-:S03]  /*61c50*/  VIADD R0, R0, UR4 ;  /* 0x0000000400007c36 */ /* 0x001fc60008000000 */
[----:B------:R-:W-:Y:S01]  /*61c60*/  @P0 LOP3.LUT R27, R27, 0x20, RZ, 0xfc, !PT ;  /* 0x000000201b1b0812 */ /* 0x000fe200078efcff */
[----:B------:R-:W-:Y:S01]  /*61c70*/  ULDC UR4, c[0x0][0x228] ;  /* 0x00008a0000047ab9 */ /* 0x000fe20000000800 */
[----:B------:R0:W-:Y:S02]  /*61c80*/  STL [R1+0x944], R0 ;  /* 0x0009440001007387 */ /* 0x0001e40000100800 */
[----:B0-----:R-:W-:Y:S01]  /*61c90*/  VIADD R0, R0, UR32 ;  /* 0x0000002000007c36 */ /* 0x001fe20008000000 */
[----:B------:R-:W-:Y:S01]  /*61ca0*/  UMOV UR32, UR52 ;  /* 0x0000003400207c82 */ /* 0x000fe20008000000 */
[----:B------:R-:W-:Y:S01]  /*61cb0*/  LOP3.LUT R27, R27, 0xffffffef, RZ, 0xc0, !PT ;  /* 0xffffffef1b1b7812 */ /* 0x000fe200078ec0ff */
[----:B------:R-:W-:Y:S01]  /*61cc0*/  ULDC UR52, c[0x0][0x228] ;  /* 0x00008a0000347ab9 */ /* 0x000fe20000000800 */
[----:B------:R-:W-:Y:S01]  /*61cd0*/  ISETP.GE.AND P0, PT, R4, UR32, PT ;  /* 0x0000002004007c0c */ /* 0x000fe2000bf06270 */
[----:B------:R-:W-:Y:S01]  /*61ce0*/  VIADD R4, R2, 0x112 ;  /* 0x0000011202047836 */ /* 0x000fe20000000000 */
[----:B------:R0:W-:Y:S01]  /*61cf0*/  STL [R1+0x948], R0 ;  /* 0x0009480001007387 */ /* 0x0001e20000100800 */
[----:B------:R-:W-:Y:S01]  /*61d00*/  ULDC UR32, c[0x0][0x228] ;  /* 0x00008a0000207ab9 */ /* 0x000fe20000000800 */
[----:B------:R-:W-:Y:S01]  /*61d10*/  ISETP.LT.AND P1, PT, R28, UR24, !P0 ;  /* 0x000000181c007c0c */ /* 0x000fe2000c721270 */
[----:B------:R-:W-:Y:S01]  /*61d20*/  ULDC UR24, c[0x0][0x248] ;  /* 0x0000920000187ab9 */ /* 0x000fe20000000800 */
[----:B------:R-:W-:Y:S01]  /*61d30*/  ISETP.LT.AND P0, PT, R3, UR18, !P0 ;  /* 0x0000001203007c0c */ /* 0x000fe2000c701270 */
[----:B------:R-:W-:-:S10]  /*61d40*/  ULDC UR18, c[0x0][0x248] ;  /* 0x0000920000127ab9 */ /* 0x000fd40000000800 */
[----:B------:R-:W-:-:S04]  /*61d50*/  @P1 LOP3.LUT R27, R27, 0x10, RZ, 0xfc, !PT ;  /* 0x000000101b1b1812 */ /* 0x000fc800078efcff */
[----:B------:R-:W-:-:S04]  /*61d60*/  LOP3.LUT R27, R27, 0xfffffff7, RZ, 0xc0, !PT ;  /* 0xfffffff71b1b7812 */ /* 0x000fc800078ec0ff */
[----:B------:R-:W-:Y:S02]  /*61d70*/  @P0 LOP3.LUT R27, R27, 0x8, RZ, 0xfc, !PT ;  /* 0x000000081b1b0812 */ /* 0x000fe400078efcff */
[----:B------:R-:W-:Y:S02]  /*61d80*/  ISETP.GE.AND P0, PT, R4, UR34, PT ;  /* 0x0000002204007c0c */ /* 0x000fe4000bf06270 */
[----:B------:R-:W-:Y:S01]  /*61d90*/  LOP3.LUT R27, R27, 0xfffffffb, RZ, 0xc0, !PT ;  /* 0xfffffffb1b1b7812 */ /* 0x000fe200078ec0ff */
[----:B------:R-:W-:Y:S01]  /*61da0*/  VIADD R4, R2, 0x110 ;  /* 0x0000011002047836 */ /* 0x000fe20000000000 */
[----:B------:R-:W-:Y:S01]  /*61db0*/  ISETP.LT.AND P1, PT, R28, UR8, !P0 ;  /* 0x000000081c007c0c */ /* 0x000fe2000c721270 */
[----:B0-----:R-:W-:Y:S01]  /*61dc0*/  VIADD R0, R0, UR22 ;  /* 0x0000001600007c36 */ /* 0x001fe20008000000 */
[----:B------:R-:W-:Y:S01]  /*61dd0*/  ISETP.LT.AND P0, PT, R3, UR28, !P0 ;  /* 0x0000001c03007c0c */ /* 0x000fe2000c701270 */
[----:B------:R-:W-:Y:S01]  /*61de0*/  ULDC UR22, c[0x0][0x248] ;  /* 0x0000920000167ab9 */ /* 0x000fe20000000800 */
[----:B------:R-:W-:Y:S01]  /*61df0*/  ULDC UR28, c[0x0][0x228] ;  /* 0x00008a00001c7ab9 */ /* 0x000fe20000000800 */
[----:B------:R-:W-:Y:S01]  /*61e00*/  ULDC UR8, c[0x0][0x228] ;  /* 0x00008a0000087ab9 */ /* 0x000fe20000000800 */
[----:B------:R-:W-:-:S07]  /*61e10*/  ULDC UR34, c[0x0][0x248] ;  /* 0x0000920000227ab9 */ /* 0x000fce0000000800 */
[----:B------:R-:W-:-:S04]  /*61e20*/  @P1 LOP3.LUT R27, R27, 0x4, RZ, 0xfc, !PT ;  /* 0x000000041b1b1812 */ /* 0x000fc800078efcff */
[----:B------:R-:W-:-:S04]  /*61e30*/  LOP3.LUT R27, R27, 0xfffffffd, RZ, 0xc0, !PT ;  /* 0xfffffffd1b1b7812 */ /* 0x000fc800078ec0ff */
[----:B------:R-:W-:Y:S02]  /*61e40*/  @P0 LOP3.LUT R27, R27, 0x2, RZ, 0xfc, !PT ;  /* 0x000000021b1b0812 */ /* 0x000fe400078efcff */
[----:B------:R-:W-:Y:S01]  /*61e50*/  ISETP.GE.AND P0, PT, R4, UR61, PT ;  /* 0x0000003d04007c0c */ /* 0x000fe2000bf06270 */
[----:B------:R-:W-:Y:S01]  /*61e60*/  VIADD R4, R2, 0x10e ;  /* 0x0000010e02047836 */ /* 0x000fe20000000000 */
[----:B------:R-:W-:Y:S01]  /*61e70*/  LOP3.LUT R27, R27, 0xfffffffe, RZ, 0xc0, !PT ;  /* 0xfffffffe1b1b7812 */ /* 0x000fe200078ec0ff */
[----:B------:R0:W-:Y:S01]  /*61e80*/  STL [R1+0x94c], R0 ;  /* 0x00094c0001007387 */ /* 0x0001e20000100800 */
[----:B------:R-:W-:Y:S01]  /*61e90*/  ISETP.LT.AND P1, PT, R28, UR26, !P0 ;  /* 0x0000001a1c007c0c */ /* 0x000fe2000c721270 */
[----:B------:R-:W-:Y:S01]  /*61ea0*/  ULDC UR26, c[0x0][0x228] ;  /* 0x00008a00001a7ab9 */ /* 0x000fe20000000800 */
[----:B------:R-:W-:Y:S01]  /*61eb0*/  ISETP.LT.AND P0, PT, R3, UR6, !P0 ;  /* 0x0000000603007c0c */ /* 0x000fe2000c701270 */
[----:B------:R-:W-:Y:S01]  /*61ec0*/  ULDC UR6, c[0x0][0x248] ;  /* 0x0000920000067ab9 */ /* 0x000fe20000000800 */
[----:B------:R-:W-:Y:S01]  /*61ed0*/  LOP3.LUT R22, R22, 0x7fffffff, RZ, 0xc0, !PT ;  /* 0x7fffffff16167812 */ /* 0x000fe200078ec0ff */
[----:B------:R-:W-:-:S10]  /*61ee0*/  ULDC UR61, c[0x0][0x228] ;  /* 0x00008a00003d7ab9 */ /* 0x000fd40000000800 */
[----:B------:R-:W-:Y:S02]  /*61ef0*/  @P0 LOP3.LUT R24, R24, 0x80000000, RZ, 0xfc, !PT ;  /* 0x8000000018180812 */ /* 0x000fe400078efcff */
[----:B------:R-:W-:Y:S02]  /*61f00*/  ISETP.GE.AND P0, PT, R4, UR60, PT ;  /* 0x0000003c04007c0c */ /* 0x000fe4000bf06270 */
[----:B------:R-:W-:Y:S02]  /*61f10*/  @P1 LOP3.LUT R27, R27, 0x1, RZ, 0xfc, !PT ;  /* 0x000000011b1b1812 */ /* 0x000fe400078efcff */
[----:B------:R-:W-:Y:S02]  /*61f20*/  ISETP.LT.AND P1, PT, R28, UR10, !P0 ;  /* 0x0000000a1c007c0c */ /* 0x000fe4000c721270 */
[----:B------:R-:W-:Y:S01]  /*61f30*/  LOP3.LUT R24, R24, 0xbfffffff, RZ, 0xc0, !PT ;  /* 0xbfffffff18187812 */ /* 0x000fe200078ec0ff */
[----:B------:R-:W-:Y:S01]  /*61f40*/  VIADD R4, R2, 0x10c ;  /* 0x0000010c02047836 */ /* 0x000fe20000000000 */
[----:B------:R-:W-:Y:S01]  /*61f50*/  ISETP.LT.AND P0, PT, R3, UR20, !P0 ;  /* 0x0000001403007c0c */ /* 0x000fe2000c701270 */
[----:B------:R-:W-:Y:S01]  /*61f60*/  UMOV UR60, UR38 ;  /* 0x00000026003c7c82 */ /* 0x000fe20008000000 */
[----:B0-----:R-:W-:Y:S01]  /*61f70*/  VIADD R0, R0, UR22 ;  /* 0x0000001600007c36 */ /* 0x001fe20008000000 */
[----:B------:R-:W-:Y:S01]  /*61f80*/  ULDC UR22, c[0x0][0x248] ;  /* 0x0000920000167ab9 */ /* 0x000fe20000000800 */
[----:B------:R-:W-:Y:S01]  /*61f90*/  ULDC UR10, c[0x0][0x228] ;  /* 0x00008a00000a7ab9 */ /* 0x000fe20000000800 */
[----:B------:R-:W-:Y:S01]  /*61fa0*/  ULDC UR20, c[0x0][0x248] ;  /* 0x0000920000147ab9 */ /* 0x000fe20000000800 */
[----:B------:R-:W-:-:S03]  /*61fb0*/  ULDC UR38, c[0x0][0x248] ;  /* 0x0000920000267ab9 */ /* 0x000fc60000000800 */
[----:B------:R-:W-:-:S04]  /*61fc0*/  @P1 LOP3.LUT R24, R24, 0x40000000, RZ, 0xfc, !PT ;  /* 0x4000000018181812 */ /* 0x000fc800078efcff */
[----:B------:R-:W-:-:S04]  /*61fd0*/  LOP3.LUT R24, R24, 0xdfffffff, RZ, 0xc0, !PT ;  /* 0xdfffffff18187812 */ /* 0x000fc800078ec0ff */
[----:B------:R-:W-:Y:S02]  /*61fe0*/  @P0 LOP3.LUT R24, R24, 0x20000000, RZ, 0xfc, !PT ;  /* 0x2000000018180812 */ /* 0x000fe400078efcff */
[----:B------:R-:W-:-:S04]  /*61ff0*/  ISETP.GE.AND P0, PT, R4, UR56, PT ;  /* 0x0000003804007c0c */ /* 0x000fc8000bf06270 */
[----:B------:R-:W-:Y:S02]  /*62000*/  ISETP.LT.AND P1, PT, R28, UR36, !P0 ;  /* 0x000000241c007c0c */ /* 0x000fe4000c721270 */
[----:B------:R-:W-:Y:S01]  /*62010*/  LOP3.LUT R24, R24, 0xefffffff, RZ, 0xc0, !PT ;  /* 0xefffffff18187812 */ /* 0x000fe200078ec0ff */
[----:B------:R-:W-:Y:S01]  /*62020*/  VIADD R4, R2, 0x10a ;  /* 0x0000010a02047836 */ /* 0x000fe20000000000 */
[----:B------:R-:W-:Y:S01]  /*62030*/  ISETP.LT.AND P0, PT, R3, UR30, !P0 ;  /* 0x0000001e03007c0c */ /* 0x000fe2000c701270 */
[----:B------:R-:W-:Y:S01]  /*62040*/  UMOV UR56, UR40 ;  /* 0x0000002800387c82 */ /* 0x000fe20008000000 */
[----:B------:R0:W-:Y:S01]  /*62050*/  STL [R1+0x950], R0 ;  /* 0x0009500001007387 */ /* 0x0001e20000100800 */
[----:B------:R-:W-:Y:S01]  /*62060*/  ULDC UR30, c[0x0][0x228] ;  /* 0x00008a00001e7ab9 */ /* 0x000fe20000000800 */
[----:B------:R-:W-:Y:S01]  /*62070*/  ULDC UR36, c[0x0][0x228] ;  /* 0x00008a0000247ab9 */ /* 0x000fe20000000800 */
[----:B------:R-:W-:-:S04]  /*62080*/  ULDC UR40, c[0x0][0x248] ;  /* 0x0000920000287ab9 */ /* 0x000fc80000000800 */
        /* <DEDUP_REMOVED lines=16> */
[----:B------:R-:W-:Y:S02]  /*62190*/  ISETP.GE.AND P0, PT, R4, UR60, PT ;  /* 0x0000003c04007c0c */ /* 0x000fe4000bf06270 */
        /* <DEDUP_REMOVED lines=20> */
[----:B----4-:R-:W-:Y:S01]  /*622e0*/  LOP3.LUT R21, R21, 0x7fffffff, RZ, 0xc0, !PT ;  /* 0x7fffffff15157812 */ /* 0x010fe200078ec0ff */
[----:B------:R-:W-:-:S06]  /*622f0*/  ULDC UR52, c[0x0][0x228] ;  /* 0x00008a0000347ab9 */ /* 0x000fcc0000000800 */
        /* <DEDUP_REMOVED lines=23> */
[----:B------:R-:W-:-:S05]  /*62470*/  ULDC UR22, c[0x0][0x248] ;  /* 0x0000920000167ab9 */ /* 0x000fca0000000800 */
        /* <DEDUP_REMOVED lines=22> */
[----:B------:R-:W-:Y:S01]  /*625e0*/  ULDC UR37, c[0x0][0x228] ;  /* 0x00008a0000257ab9 */ /* 0x000fe20000000800 */
[----:B------:R-:W-:Y:S01]  /*625f0*/  ULDC UR8, c[0x0][0x248] ;  /* 0x0000920000087ab9 */ /* 0x000fe20000000800 */
[----:B0-----:R-:W-:Y:S01]  /*62600*/  VIADD R0, R0, UR24 ;  /* 0x0000001800007c36 */ /* 0x001fe20008000000 */
[----:B------:R-:W-:-:S02]  /*62610*/  ULDC UR24, c[0x0][0x228] ;  /* 0x00008a0000187ab9 */ /* 0x000fc40000000800 */
[----:B------:R-:W-:Y:S01]  /*62620*/  ISETP.LT.AND P0, PT, R3, UR24, !P0 ;  /* 0x0000001803007c0c */ /* 0x000fe2000c701270 */
[----:B------:R-:W-:-:S05]  /*62630*/  ULDC UR24, c[0x0][0x228] ;  /* 0x00008a0000187ab9 */ /* 0x000fca0000000800 */
[----:B------:R-:W-:-:S04]  /*62640*/  @P1 LOP3.LUT R24, R24, 0x4000, RZ, 0xfc, !PT ;  /* 0x0000400018181812 */ /* 0x000fc800078efcff */
[----:B------:R-:W-:-:S04]  /*62650*/  LOP3.LUT R24, R24, 0xffffdfff, RZ, 0xc0, !PT ;  /* 0xffffdfff18187812 */ /* 0x000fc800078ec0ff */
[----:B------:R-:W-:Y:S02]  /*62660*/  @P0 LOP3.LUT R24, R24, 0x2000, RZ, 0xfc, !PT ;  /* 0x0000200018180812 */ /* 0x000fe400078efcff */
[----:B------:R-:W-:Y:S02]  /*62670*/  ISETP.GE.AND P0, PT, R4, UR17, PT ;  /* 0x0000001104007c0c */ /* 0x000fe4000bf06270 */
[----:B------:R-:W-:Y:S01]  /*62680*/  LOP3.LUT R24, R24, 0xffffefff, RZ, 0xc0, !PT ;  /* 0xffffefff18187812 */ /* 0x000fe200078ec0ff */
[----:B------:R0:W-:Y:S01]  /*62690*/  STL [R1+0x964], R0 ;  /* 0x0009640001007387 */ /* 0x0001e20000100800 */
[----:B------:R-:W-:Y:S01]  /*626a0*/  ISETP.LT.AND P1, PT, R28, UR32, !P0 ;  /* 0x000000201c007c0c */ /* 0x000fe2000c721270 */
[----:B------:R-:W-:Y:S01]  /*626b0*/  VIADD R4, R2, 0xfa ;  /* 0x000000fa02047836 */ /* 0x000fe20000000000 */
[----:B------:R-:W-:Y:S01]  /*626c0*/  ISETP.LT.AND P0, PT, R3, UR26, !P0 ;  /* 0x0000001a03007c0c */ /* 0x000fe2000c701270 */
[----:B------:R-:W-:Y:S01]  /*626d0*/  STL [R1+0x2078], R27 ;  /* 0x0020781b01007387 */ /* 0x000fe20000100800 */
[----:B------:R-:W-:Y:S01]  /*626e0*/  ULDC UR17, c[0x0][0x228] ;  /* 0x00008a0000117ab9 */ /* 0x000fe20000000800 */
[----:B------:R-:W-:Y:S01]  /*626f0*/  ULDC UR26, c[0x0][0x228] ;  /* 0x00008a00001a7ab9 */ /* 0x000fe20000000800 */
[----:B------:R-:W-:Y:S01]  /*62700*/  LOP3.LUT R20, R20, 0x7fffffff, RZ, 0xc0, !PT ;  /* 0x7fffffff14147812 */ /* 0x000fe200078ec0ff */
[----:B------:R-:W-:Y:S01]  /*62710*/  ULDC UR32, c[0x0][0x228] ;  /* 0x00008a0000207ab9 */ /* 0x000fe20000000800 */
[----:B0-----:R-:W-:Y:S01]  /*62720*/  VIADD R0, R0, UR34 ;  /* 0x0000002200007c36 */ /* 0x001fe20008000000 */
[----:B------:R-:W-:-:S04]  /*62730*/  ULDC UR34, c[0x0][0x248] ;  /* 0x0000920000227ab9 */ /* 0x000fc80000000800 */
[----:B------:R-:W-:-:S04]  /*62740*/  @P1 LOP3.LUT R24, R24, 0x1000, RZ, 0xfc, !PT ;  /* 0x0000100018181812 */ /* 0x000fc800078efcff */
[----:B------:R-:W-:Y:S01]  /*62750*/  LOP3.LUT R24, R24, 0xfffff7ff, RZ, 0xc0, !PT ;  /* 0xfffff7ff18187812 */ /* 0x000fe200078ec0ff */
[----:B------:R0:W-:Y:S03]  /*62760*/  STL [R1+0x968], R0 ;  /* 0x0009680001007387 */ /* 0x0001e60000100800 */
        /* <DEDUP_REMOVED lines=17> */
[----:B------:R-:W-:Y:S01]  /*62880*/  ISETP.GE.AND P0, PT, R4, UR13, PT ;  /* 0x0000000d04007c0c */ /* 0x000fe2000bf06270 */
[----:B------:R0:W-:Y:S01]  /*62890*/  STL [R1+0x970], R0 ;  /* 0x0009700001007387 */ /* 0x0001e20000100800 */
[----:B------:R-:W-:Y:S01]  /*628a0*/  LOP3.LUT R24, R24, 0xfffffeff, RZ, 0xc0, !PT ;  /* 0xfffffeff18187812 */ /* 0x000fe200078ec0ff */
[----:B------:R-:W-:Y:S01]  /*628b0*/  VIADD R4, R2, 0xf6 ;  /* 0x000000f602047836 */ /* 0x000fe20000000000 */
[----:B------:R-:W-:Y:S01]  /*628c0*/  ISETP.LT.AND P1, PT, R28, UR34, !P0 ;  /* 0x000000221c007c0c */ /* 0x000fe2000c721270 */
[----:B------:R-:W-:Y:S01]  /*628d0*/  ULDC UR34, c[0x0][0x228] ;  /* 0x00008a0000227ab9 */ /* 0x000fe20000000800 */
[----:B------:R-:W-:Y:S01]  /*628e0*/  ULDC UR13, c[0x0][0x228] ;  /* 0x00008a00000d7ab9 */ /* 0x000fe20000000800 */
[----:B0-----:R-:W-:Y:S01]  /*628f0*/  VIADD R0, R0, UR20 ;  /* 0x0000001400007c36 */ /* 0x001fe20008000000 */
[----:B------:R-:W-:-:S02]  /*62900*/  ULDC UR20, c[0x0][0x228] ;  /* 0x00008a0000147ab9 */ /* 0x000fc40000000800 */
[----:B------:R-:W-:Y:S01]  /*62910*/  ISETP.LT.AND P0, PT, R3, UR20, !P0 ;  /* 0x0000001403007c0c */ /* 0x000fe2000c701270 */
[----:B------:R-:W-:-:S06]  /*62920*/  ULDC UR20, c[0x0][0x248] ;  /* 0x0000920000147ab9 */ /* 0x000fcc0000000800 */
        /* <DEDUP_REMOVED lines=9> */
[----:B------:R-:W-:Y:S01]  /*629c0*/  ULDC UR36, c[0x0][0x248] ;  /* 0x0000920000247ab9 */ /* 0x000fe20000000800 */
[----:B------:R-:W-:Y:S01]  /*629d0*/  ULDC UR15, c[0x0][0x228] ;  /* 0x00008a00000f7ab9 */ /* 0x000fe20000000800 */
[----:B------:R-:W-:Y:S01]  /*629e0*/  ULDC UR30, c[0x0][0x228] ;  /* 0x00008a00001e7ab9 */ /* 0x000fe20000000800 */
[----:B0-----:R-:W-:Y:S01]  /*629f0*/  VIADD R0, R0, UR38 ;  /* 0x0000002600007c36 */ /* 0x001fe20008000000 */
[----:B------:R-:W-:-:S06]  /*62a00*/  ULDC UR38, c[0x0][0x248] ;  /* 0x0000920000267ab9 */ /* 0x000fcc0000000800 */
        /* <DEDUP_REMOVED lines=42> */
[----:B------:R-:W-:-:S11]  /*62cb0*/  ULDC UR39, c[0x0][0x248] ;  /* 0x0000920000277ab9 */ /* 0x000fd60000000800 */
[----:B------:R-:W-:Y:S02]  /*62cc0*/  @P0 LOP3.LUT R22, R22, 0x80000000, RZ, 0xfc, !PT ;  /* 0x8000000016160812 */ /* 0x000fe400078efcff */
[----:B------:R-:W-:Y:S02]  /*62cd0*/  ISETP.GE.AND P0, PT, R4, UR9, PT ;  /* 0x0000000904007c0c */ /* 0x000fe4000bf06270 */
[----:B------:R-:W-:Y:S01]  /*62ce0*/  @P1 LOP3.LUT R24, R24, 0x1, RZ, 0xfc, !PT ;  /* 0x0000000118181812 */ /* 0x000fe200078efcff */
[----:B0-----:R-:W-:Y:S01]  /*62cf0*/  VIADD R0, R0, UR48 ;  /* 0x0000003000007c36 */ /* 0x001fe20008000000 */
[----:B------:R-:W-:Y:S01]  /*62d00*/  ISETP.LT.AND P1, PT, R28, UR37, !P0 ;  /* 0x000000251c007c0c */ /* 0x000fe2000c721270 */
[----:B------:R-:W-:Y:S01]  /*62d10*/  ULDC UR48, c[0x0][0x248] ;  /* 0x0000920000307ab9 */ /* 0x000fe20000000800 */
[----:B------:R-:W-:Y:S02]  /*62d20*/  ISETP.LT.AND P0, PT, R3, UR14, !P0 ;  /* 0x0000000e03007c0c */ /* 0x000fe4000c701270 */
[----:B------:R-:W-:Y:S01]  /*62d30*/  LOP3.LUT R22, R22, 0xbfffffff, RZ, 0xc0, !PT ;  /* 0xbfffffff16167812 */ /* 0x000fe200078ec0ff */
[----:B------:R0:W-:Y:S01]  /*62d40*/  STL [R1+0x988], R0 ;  /* 0x0009880001007387 */ /* 0x0001e20000100800 */
[----:B------:R-:W-:Y:S01]  /*62d50*/  VIADD R4, R2, 0xec ;  /* 0x000000ec02047836 */ /* 0x000fe20000000000 */
[----:B------:R-:W-:Y:S01]  /*62d60*/  ULDC UR37, c[0x0][0x228] ;  /* 0x00008a0000257ab9 */ /* 0x000fe20000000800 */
[----:B------:R-:W-:Y:S01]  /*62d70*/  ULDC UR9, c[0x0][0x228] ;  /* 0x00008a0000097ab9 */ /* 0x000fe20000000800 */
[----:B------:R-:W-:-:S04]  /*62d80*/  ULDC UR14, c[0x0][0x228] ;  /* 0x00008a00000e7ab9 */ /* 0x000fc80000000800 */
[----:B------:R-:W-:Y:S01]  /*62d90*/  @P1 LOP3.LUT R22, R22, 0x40000000, RZ, 0xfc, !PT ;  /* 0x4000000016161812 */ /* 0x000fe200078efcff */
[----:B0-----:R-:W-:Y:S01]  /*62da0*/  VIADD R0, R0, UR48 ;  /* 0x0000003000007c36 */ /* 0x001fe20008000000 */
[----:B------:R-:W-:Y:S02]  /*62db0*/  ULDC UR48, c[0x0][0x248] ;  /* 0x0000920000307ab9 */ /* 0x000fe40000000800 */
[----:B------:R-:W-:Y:S02]  /*62dc0*/  LOP3.LUT R22, R22, 0xdfffffff, RZ, 0xc0, !PT ;  /* 0xdfffffff16167812 */ /* 0x000fe400078ec0ff */
[----:B------:R0:W-:Y:S02]  /*62dd0*/  STL [R1+0x98c], R0 ;  /* 0x00098c0001007387 */ /* 0x0001e40000100800 */
[----:B------:R-:W-:Y:S02]  /*62de0*/  @P0 LOP3.LUT R22, R22, 0x20000000, RZ, 0xfc, !PT ;  /* 0x2000000016160812 */ /* 0x000fe400078efcff */
[----:B------:R-:W-:Y:S01]  /*62df0*/  ISETP.GE.AND P0, PT, R4, UR49, PT ;  /* 0x0000003104007c0c */ /* 0x000fe2000bf06270 */
[----:B0-----:R-:W-:Y:S01]  /*62e00*/  VIADD R0, R0, UR48 ;  /* 0x0000003000007c36 */ /* 0x001fe20008000000 */
[----:B------:R-:W-:-:S02]  /*62e10*/  ULDC UR48, c[0x0][0x248] ;  /* 0x0000920000307ab9 */ /* 0x000fc40000000800 */
[----:B------:R-:W-:Y:S02]  /*62e20*/  ISETP.LT.AND P1, PT, R28, UR61, !P0 ;  /* 0x0000003d1c007c0c */ /* 0x000fe4000c721270 */
[----:B------:R-:W-:Y:S01]  /*62e30*/  LOP3.LUT R22, R22, 0xefffffff, RZ, 0xc0, !PT ;  /* 0xefffffff16167812 */ /* 0x000fe200078ec0ff */
[----:B------:R0:W-:Y:S01]  /*62e40*/  STL [R1+0x990], R0 ;  /* 0x0009900001007387 */ /* 0x0001e20000100800 */
[----:B------:R-:W-:Y:S01]  /*62e50*/  ISETP.LT.AND P0, PT, R3, UR60, !P0 ;  /* 0x0000003c03007c0c */ /* 0x000fe2000c701270 */
[----:B------:R-:W-:Y:S01]  /*62e60*/  VIADD R4, R2, 0xea ;  /* 0x000000ea02047836 */ /* 0x000fe20000000000 */
[----:B------:R-:W-:Y:S01]  /*62e70*/  ULDC UR49, c[0x0][0x228] ;  /* 0x00008a0000317ab9 */ /* 0x000fe20000000800 */
[----:B------:R-:W-:Y:S01]  /*62e80*/  ULDC UR61, c[0x0][0x228] ;  /* 0x00008a00003d7ab9 */ /* 0x000fe20000000800 */
[----:B------:R-:W-:Y:S01]  /*62e90*/  ULDC UR60, c[0x0][0x228] ;  /* 0x00008a00003c7ab9 */ /* 0x000fe20000000800 */
[----:B0-----:R-:W-:Y:S01]  /*62ea0*/  VIADD R0, R0, UR48 ;  /* 0x0000003000007c36 */ /* 0x001fe20008000000 */
[----:B------:R-:W-:-:S04]  /*62eb0*/  ULDC UR48, c[0x0][0x248] ;  /* 0x0000920000307ab9 */ /* 0x000fc80000000800 */
[----:B------:R0:W-:Y:S01]  /*62ec0*/  STL [R1+0x994], R0 ;  /* 0x0009940001007387 */ /* 0x0001e20000100800 */
[----:B------:R-:W-:Y:S01]  /*62ed0*/  @P1 LOP3.LUT R22, R22, 0x10000000, RZ, 0xfc, !PT ;  /* 0x1000000016161812 */ /* 0x000fe200078efcff */
[----:B0-----:R-:W-:Y:S01]  /*62ee0*/  VIADD R0, R0, UR48 ;  /* 0x0000003000007c36 */ /* 0x001fe20008000000 */
[----:B------:R-:W-:-:S04]  /*62ef0*/  ULDC UR48, c[0x0][0x248] ;  /* 0x0000920000307ab9 */ /* 0x000fc80000000800 */
[----:B------:R0:W-:Y:S01]  /*62f00*/  STL [R1+0x998], R0 ;  /* 0x0009980001007387 */ /* 0x0001e20000100800 */
        /* <DEDUP_REMOVED lines=11> */
[----:B------:R-:W-:Y:S01]  /*62fc0*/  ISETP.LT.AND P0, PT, R3, UR37, !P0 ;  /* 0x0000002503007c0c */ /* 0x000fe2000c701270 */
[----:B------:R-:W-:Y:S01]  /*62fd0*/  ULDC UR48, c[0x0][0x228] ;  /* 0x00008a0000307ab9 */ /* 0x000fe20000000800 */
        /* <DEDUP_REMOVED lines=11> */
[----:B0-----:R-:W-:Y:S01]  /*63090*/  VIADD R0, R0, UR16 ;  /* 0x0000001000007c36 */ /* 0x001fe20008000000 */
[----:B------:R-:W-:-:S04]  /*630a0*/  ULDC UR16, c[0x0][0x248] ;  /* 0x0000920000107ab9 */ /* 0x000fc80000000800 */
[----:B------:R0:W-:Y:S01]  /*630b0*/  STL [R1+0x9ac], R0 ;  /* 0x0009ac0001007387 */ /* 0x0001e20000100800 */
[----:B------:R-:W-:Y:S02]  /*630c0*/  @P0 LOP3.LUT R22, R22, 0x2000000, RZ, 0xfc, !PT ;  /* 0x0200000016160812 */ /* 0x000fe400078efcff */
        /* <DEDUP_REMOVED lines=14> */
[----:B------:R-:W-:-:S04]  /*631b0*/  ULDC UR8, c[0x0][0x248] ;  /* 0x0000920000087ab9 */ /* 0x000fc80000000800 */
[----:B------:R0:W-:Y:S01]  /*631c0*/  STL [R1+0x9b8], R0 ;  /* 0x0009b80001007387 */ /* 0x0001e20000100800 */
[----:B------:R-:W-:Y:S01]  /*631d0*/  @P1 LOP3.LUT R22, R22, 0x1000000, RZ, 0xfc, !PT ;  /* 0x0100000016161812 */ /* 0x000fe200078efcff */
[----:B0-----:R-:W-:-:S03]  /*631e0*/  VIADD R0, R0, UR8 ;  /* 0x0000000800007c36 */ /* 0x001fc60008000000 */
[----:B------:R-:W-:Y:S01]  /*631f0*/  LOP3.LUT R22, R22, 0xff7fffff, RZ, 0xc0, !PT ;  /* 0xff7fffff16167812 */ /* 0x000fe200078ec0ff */
[----:B------:R-:W-:Y:S01]  /*63200*/  ULDC UR8, c[0x0][0x228] ;  /* 0x00008a0000087ab9 */ /* 0x000fe20000000800 */
[----:B------:R0:W-:Y:S02]  /*63210*/  STL [R1+0x9bc], R0 ;  /* 0x0009bc0001007387 */ /* 0x0001e40000100800 */
[----:B------:R-:W-:Y:S02]  /*63220*/  @P0 LOP3.LUT R22, R22, 0x800000, RZ, 0xfc, !PT ;  /* 0x0080000016160812 */ /* 0x000fe400078efcff */
[----:B------:R-:W-:Y:S01]  /*63230*/  ISETP.GE.AND P0, PT, R4, UR41, PT ;  /* 0x0000002904007c0c */ /* 0x000fe2000bf06270 */
[----:B0-----:R-:W-:Y:S01]  /*63240*/  VIADD R0, R0, UR18 ;  /* 0x0000001200007c36 */ /* 0x001fe20008000000 */
[----:B------:R-:W-:-:S04]  /*63250*/  ULDC UR18, c[0x0][0x248] ;  /* 0x0000920000127ab9 */ /* 0x000fc80000000800 */
[----:B------:R0:W-:Y:S01]  /*63260*/  STL [R1+0x9c0], R0 ;  /* 0x0009c00001007387 */ /* 0x0001e20000100800 */
[----:B------:R-:W-:Y:S02]  /*63270*/  ISETP.LT.AND P1, PT, R28, UR44, !P0 ;  /* 0x0000002c1c007c0c */ /* 0x000fe4000c721270 */
[----:B------:R-:W-:Y:S01]  /*63280*/  LOP3.LUT R22, R22, 0xffbfffff, RZ, 0xc0, !PT ;  /* 0xffbfffff16167812 */ /* 0x000fe200078ec0ff */
[----:B------:R-:W-:Y:S02]  /*63290*/  VIADD R4, R2, 0xe4 ;  /* 0x000000e402047836 */ /* 0x000fe40000000000 */
[----:B0-----:R-:W-:Y:S01]  /*632a0*/  VIADD R0, R0, UR10 ;  /* 0x0000000a00007c36 */ /* 0x001fe20008000000 */
[----:B------:R-:W-:Y:S01]  /*632b0*/  ISETP.LT.AND P0, PT, R3, UR42, !P0 ;  /* 0x0000002a03007c0c */ /* 0x000fe2000c701270 */
[----:B------:R-:W-:Y:S01]  /*632c0*/  ULDC UR44, c[0x0][0x228] ;  /* 0x00008a00002c7ab9 */ /* 0x000fe20000000800 */
[----:B------:R-:W-:-:S05]  /*632d0*/  ULDC UR10, c[0x0][0x228] ;  /* 0x00008a00000a7ab9 */ /* 0x000fca0000000800 */
[----:B------:R-:W-:Y:S01]  /*632e0*/  @P1 LOP3.LUT R22, R22, 0x400000, RZ, 0xfc, !PT ;  /* 0x0040000016161812 */ /* 0x000fe200078efcff */
[----:B------:R0:W-:Y:S01]  /*632f0*/  STL [R1+0x9c4], R0 ;  /* 0x0009c40001007387 */ /* 0x0001e20000100800 */
[----:B------:R-:W-:Y:S01]  /*63300*/  ULDC UR42, c[0x0][0x228] ;  /* 0x00008a00002a7ab9 */ /* 0x000fe20000000800 */
[----:B0-----:R-:W-:Y:S01]  /*63310*/  VIADD R0, R0, UR18 ;  /* 0x0000001200007c36 */ /* 0x001fe20008000000 */
[----:B------:R-:W-:-:S04]  /*63320*/  ULDC UR18, c[0x0][0x248] ;  /* 0x0000920000127ab9 */ /* 0x000fc80000000800 */
[----:B------:R0:W-:Y:S02]  /*63330*/  STL [R1+0x9cc], R0 ;  /* 0x0009cc0001007387 */ /* 0x0001e40000100800 */
[----:B0-----:R-:W-:Y:S01]  /*63340*/  VIADD R0, R0, UR18 ;  /* 0x0000001200007c36 */ /* 0x001fe20008000000 */
[----:B------:R-:W-:Y:S01]  /*63350*/  LOP3.LUT R22, R22, 0xffdfffff, RZ, 0xc0, !PT ;  /* 0xffdfffff16167812 */ /* 0x000fe200078ec0ff */
[----:B------:R-:W-:-:S03]  /*63360*/  ULDC UR18, c[0x0][0x228] ;  /* 0x00008a0000127ab9 */ /* 0x000fc60000000800 */
[----:B------:R0:W-:Y:S01]  /*63370*/  STL [R1+0x9d0], R0 ;  /* 0x0009d00001007387 */ /* 0x0001e20000100800 */
[----:B------:R-:W-:Y:S01]  /*63380*/  @P0 LOP3.LUT R22, R22, 0x200000, RZ, 0xfc, !PT ;  /* 0x0020000016160812 */ /* 0x000fe200078efcff */
[----:B0-----:R-:W-:Y:S01]  /*63390*/  VIADD R0, R0, UR20 ;  /* 0x0000001400007c36 */ /* 0x001fe20008000000 */
[----:B------:R-:W-:Y:S01]  /*633a0*/  ISETP.GE.AND P0, PT, R4, UR51, PT ;  /* 0x0000003304007c0c */ /* 0x000fe2000bf06270 */
[----:B------:R-:W-:-:S03]  /*633b0*/  ULDC UR20, c[0x0][0x228] ;  /* 0x00008a0000147ab9 */ /* 0x000fc60000000800 */
[----:B------:R0:W-:Y:S01]  /*633c0*/  STL [R1+0x9d4], R0 ;  /* 0x0009d40001007387 */ /* 0x0001e20000100800 */
[----:B------:R-:W-:Y:S01]  /*633d0*/  ISETP.LT.AND P1, PT, R28, UR49, !P0 ;  /* 0x000000311c007c0c */ /* 0x000fe2000c721270 */
[----:B0-----:R-:W-:Y:S01]  /*633e0*/  VIADD R0, R0, UR22 ;  /* 0x0000001600007c36 */ /* 0x001fe20008000000 */
[----:B------:R-:W-:-:S04]  /*633f0*/  ULDC UR22, c[0x0][0x248] ;  /* 0x0000920000167ab9 */ /* 0x000fc80000000800 */
[----:B------:R0:W-:Y:S01]  /*63400*/  STL [R1+0x9d8], R0 ;  /* 0x0009d80001007387 */ /* 0x0001e20000100800 */
[----:B------:R-:W-:Y:S02]  /*63410*/  ISETP.LT.AND P0, PT, R3, UR44, !P0 ;  /* 0x0000002c03007c0c */ /* 0x000fe4000c701270 */
[----:B------:R-:W-:Y:S01]  /*63420*/  LOP3.LUT R22, R22, 0xffefffff, RZ, 0xc0, !PT ;  /* 0xffefffff16167812 */ /* 0x000fe200078ec0ff */
[----:B------:R-:W-:Y:S01]  /*63430*/  VIADD R4, R2, 0xe2 ;  /* 0x000000e202047836 */ /* 0x000fe20000000000 */
        /* <DEDUP_REMOVED lines=19> */
[----:B------:R-:W-:Y:S01]  /*63570*/  ULDC.64 UR44, c[0x0][0x228] ;  /* 0x00008a00002c7ab9 */ /* 0x000fe20000000a00 */
[----:B------:R-:W-:Y:S01]  /*63580*/  ULDC UR4, c[0x0][0x228] ;  /* 0x00008a0000047ab9 */ /* 0x000fe20000000800 */
[----:B------:R-:W-:Y:S01]  /*63590*/  LOP3.LUT R19, R19, 0x7fffffff, RZ, 0xc0, !PT ;  /* 0x7fffffff13137812 */ /* 0x000fe200078ec0ff */
[----:B------:R-:W-:Y:S01]  /*635a0*/  STL [R1+0x207c], R24 ;  /* 0x00207c1801007387 */ /* 0x000fe20000100800 */
        /* <DEDUP_REMOVED lines=28> */
[----:B------:R-:W-:Y:S01]  /*63770*/  ULDC.64 UR48, c[0x0][0x228] ;  /* 0x00008a0000307ab9 */ /* 0x000fe20000000a00 */
[----:B0-----:R-:W-:Y:S01]  /*63780*/  VIADD R0, R0, UR29 ;  /* 0x0000001d00007c36 */ /* 0x001fe20008000000 */
[----:B------:R-:W-:Y:S01]  /*63790*/  @P1 LOP3.LUT R22, R22, 0x10000, RZ, 0xfc, !PT ;  /* 0x0001000016161812 */ /* 0x000fe200078efcff */
[----:B------:R-:W-:-:S03]  /*637a0*/  ULDC UR29, c[0x0][0x228] ;  /* 0x00008a00001d7ab9 */ /* 0x000fc60000000800 */
        /* <DEDUP_REMOVED lines=10> */
[----:B------:R-:W-:Y:S02]  /*63850*/  ISETP.LT.AND P1, PT, R28, UR16, !P0 ;  /* 0x000000101c007c0c */ /* 0x000fe4000c721270 */
[----:B------:R-:W-:Y:S01]  /*63860*/  LOP3.LUT R22, R22, 0xffffbfff, RZ, 0xc0, !PT ;  /* 0xffffbfff16167812 */ /* 0x000fe200078ec0ff */
[----:B------:R-:W-:Y:S01]  /*63870*/  VIADD R4, R2, 0xdc ;  /* 0x000000dc02047836 */ /* 0x000fe20000000000 */
[----:B------:R-:W-:Y:S01]  /*63880*/  ULDC UR5, c[0x0][0x248] ;  /* 0x0000920000057ab9 */ /* 0x000fe20000000800 */
[----:B0-----:R-:W-:Y:S01]  /*63890*/  VIADD R0, R0, UR37 ;  /* 0x0000002500007c36 */ /* 0x001fe20008000000 */
[----:B------:R-:W-:Y:S01]  /*638a0*/  ISETP.LT.AND P0, PT, R3, UR17, !P0 ;  /* 0x0000001103007c0c */ /* 0x000fe2000c701270 */
[----:B------:R-:W-:Y:S01]  /*638b0*/  ULDC.64 UR16, c[0x0][0x228] ;  /* 0x00008a0000107ab9 */ /* 0x000fe20000000a00 */
[----:B------:R-:W-:Y:S02]  /*638c0*/  ULDC UR37, c[0x0][0x228] ;  /* 0x00008a0000257ab9 */ /* 0x000fe40000000800 */
[----:B------:R0:W-:Y:S02]  /*638d0*/  STL [R1+0xa0c], R0 ;  /* 0x000a0c0001007387 */ /* 0x0001e40000100800 */
        /* <DEDUP_REMOVED lines=13> */
[----:B0-----:R-:W-:Y:S01]  /*639b0*/  VIADD R0, R0, UR40 ;  /* 0x0000002800007c36 */ /* 0x001fe20008000000 */
[----:B------:R-:W-:Y:S01]  /*639c0*/  ULDC UR40, c[0x0][0x248] ;  /* 0x0000920000287ab9 */ /* 0x000fe20000000800 */
[----:B------:R-:W-:Y:S01]  /*639d0*/  LOP3.LUT R22, R22, 0xfffffbff, RZ, 0xc0, !PT ;  /* 0xfffffbff16167812 */ /* 0x000fe200078ec0ff */
[----:B------:R-:W-:Y:S01]  /*639e0*/  VIADD R4, R2, 0xda ;  /* 0x000000da02047836 */ /* 0x000fe20000000000 */
[----:B------:R-:W-:Y:S01]  /*639f0*/  ULDC UR53, c[0x0][0x228] ;  /* 0x00008a0000357ab9 */ /* 0x000fe20000000800 */
[----:B------:R0:W-:Y:S01]  /*63a00*/  STL [R1+0xa1c], R0 ;  /* 0x000a1c0001007387 */ /* 0x0001e20000100800 */
[----:B------:R-:W-:Y:S01]  /*63a10*/  ISETP.LT.AND P1, PT, R28, UR8, !P0 ;  /* 0x000000081c007c0c */ /* 0x000fe2000c721270 */
        /* <DEDUP_REMOVED lines=16> */
[----:B------:R-:W-:Y:S01]  /*63b20*/  ULDC UR40, c[0x0][0x248] ;  /* 0x0000920000287ab9 */ /* 0x000fe20000000800 */
[----:B------:R-:W-:Y:S01]  /*63b30*/  LOP3.LUT R22, R22, 0xffffffbf, RZ, 0xc0, !PT ;  /* 0xffffffbf16167812 */ /* 0x000fe200078ec0ff */
[----:B------:R-:W-:Y:S01]  /*63b40*/  VIADD R4, R2, 0xd8 ;  /* 0x000000d802047836 */ /* 0x000fe20000000000 */
[----:B------:R-:W-:Y:S01]  /*63b50*/  LOP3.LUT R18, R18, 0x7fffffff, RZ, 0xc0, !PT ;  /* 0x7fffffff12127812 */ /* 0x000fe200078ec0ff */
[----:B------:R0:W-:Y:S01]  /*63b60*/  STL [R1+0xa2c], R0 ;  /* 0x000a2c0001007387 */ /* 0x0001e20000100800 */
[----:B------:R-:W-:Y:S01]  /*63b70*/  ISETP.LT.AND P1, PT, R28, UR7, !P0 ;  /* 0x000000071c007c0c */ /* 0x000fe2000c721270 */
[----:B------:R-:W-:Y:S01]  /*63b80*/  ULDC UR47, c[0x0][0x228] ;  /* 0x00008a00002f7ab9 */ /* 0x000fe20000000800 */
[----:B0-----:R-:W-:Y:S01]  /*63b90*/  VIADD R0, R0, UR40 ;  /* 0x0000002800007c36 */ /* 0x001fe20008000000 */
[----:B------:R-:W-:-:S04]  /*63ba0*/  ULDC UR40, c[0x0][0x248] ;  /* 0x0000920000287ab9 */ /* 0x000fc80000000800 */
[----:B------:R0:W-:Y:S01]  /*63bb0*/  STL [R1+0xa30], R0 ;  /* 0x000a300001007387 */ /* 0x0001e20000100800 */
[----:B------:R-:W-:Y:S01]  /*63bc0*/  ISETP.LT.AND P0, PT, R3, UR10, !P0 ;  /* 0x0000000a03007c0c */ /* 0x000fe2000c701270 */
[----:B------:R-:W-:Y:S01]  /*63bd0*/  ULDC UR10, c[0x0][0x248] ;  /* 0x00009200000a7ab9 */ /* 0x000fe20000000800 */
[----:B0-----:R-:W-:-:S03]  /*63be0*/  VIADD R0, R0, UR40 ;  /* 0x0000002800007c36 */ /* 0x001fc60008000000 */
[----:B------:R-:W-:Y:S01]  /*63bf0*/  @P1 LOP3.LUT R22, R22, 0x40, RZ, 0xfc, !PT ;  /* 0x0000004016161812 */ /* 0x000fe200078efcff */
[----:B------:R-:W-:Y:S01]  /*63c00*/  ULDC.64 UR40, c[0x0][0x228] ;  /* 0x00008a0000287ab9 */ /* 0x000fe20000000a00 */
[----:B------:R0:W-:Y:S02]  /*63c10*/  STL [R1+0xa34], R0 ;  /* 0x000a340001007387 */ /* 0x0001e40000100800 */
[----:B0-----:R-:W-:Y:S01]  /*63c20*/  VIADD R0, R0, UR5 ;  /* 0x0000000500007c36 */ /* 0x001fe20008000000 */
[----:B------:R-:W-:-:S04]  /*63c30*/  ULDC UR5, c[0x0][0x248] ;  /* 0x0000920000057ab9 */ /* 0x000fc80000000800 */
[----:B------:R0:W-:Y:S01]  /*63c40*/  STL [R1+0xa38], R0 ;  /* 0x000a380001007387 */ /* 0x0001e20000100800 */
[----:B------:R-:W-:Y:S01]  /*63c50*/  LOP3.LUT R22, R22, 0xffffffdf, RZ, 0xc0, !PT ;  /* 0xffffffdf16167812 */ /* 0x000fe200078ec0ff */
[----:B0-----:R-:W-:Y:S01]  /*63c60*/  VIADD R0, R0, UR5 ;  /* 0x0000000500007c36 */ /* 0x001fe20008000000 */
[----:B------:R-:W-:Y:S02]  /*63c70*/  ULDC UR5, c[0x0][0x248] ;  /* 0x0000920000057ab9 */ /* 0x000fe40000000800 */
[----:B------:R-:W-:Y:S02]  /*63c80*/  @P0 LOP3.LUT R22, R22, 0x20, RZ, 0xfc, !PT ;  /* 0x0000002016160812 */ /* 0x000fe400078efcff */
[----:B------:R0:W-:Y:S01]  /*63c90*/  STL [R1+0xa3c], R0 ;  /* 0x000a3c0001007387 */ /* 0x0001e20000100800 */
[----:B------:R-:W-:Y:S01]  /*63ca0*/  ISETP.GE.AND P0, PT, R4, UR43, PT ;  /* 0x0000002b04007c0c */ /* 0x000fe2000bf06270 */
[----:B0-----:R-:W-:Y:S01]  /*63cb0*/  VIADD R0, R0, UR5 ;  /* 0x0000000500007c36 */ /* 0x001fe20008000000 */
[----:B------:R-:W-:-:S02]  /*63cc0*/  ULDC UR5, c[0x0][0x248] ;  /* 0x0000920000057ab9 */ /* 0x000fc40000000800 */
[----:B------:R-:W-:Y:S02]  /*63cd0*/  ISETP.LT.AND P1, PT, R28, UR13, !P0 ;  /* 0x0000000d1c007c0c */ /* 0x000fe4000c721270 */
[----:B------:R-:W-:Y:S01]  /*63ce0*/  LOP3.LUT R22, R22, 0xfffffffb, RZ, 0xc0, !PT ;  /* 0xfffffffb16167812 */ /* 0x000fe200078ec0ff */
[----:B------:R0:W-:Y:S01]  /*63cf0*/  STL [R1+0xa40], R0 ;  /* 0x000a400001007387 */ /* 0x0001e20000100800 */
[----:B------:R-:W-:Y:S01]  /*63d00*/  VIADD R4, R2, 0xd7 ;  /* 0x000000d702047836 */ /* 0x000fe20000000000 */
[----:B------:R-:W-:Y:S01]  /*63d10*/  ULDC UR43, c[0x0][0x228] ;  /* 0x00008a00002b7ab9 */ /* 0x000fe20000000800 */
[----:B0-----:R-:W-:-:S07]  /*63d20*/  VIADD R0, R0, UR5 ;  /* 0x0000000500007c36 */ /* 0x001fce0008000000 */
[----:B------:R-:W-:Y:S01]  /*63d30*/  @P1 LOP3.LUT R22, R22, 0x4, RZ, 0xfc, !PT ;  /* 0x0000000416161812 */ /* 0x000fe200078efcff */
[----:B------:R-:W-:Y:S01]  /*63d40*/  ULDC UR5, c[0x0][0x248] ;  /* 0x0000920000057ab9 */ /* 0x000fe20000000800 */
[----:B------:R0:W-:Y:S02]  /*63d50*/  STL [R1+0xa44], R0 ;  /* 0x000a440001007387 */ /* 0x0001e40000100800 */
[----:B0-----:R-:W-:Y:S01]  /*63d60*/  VIADD R0, R0, UR6 ;  /* 0x0000000600007c36 */ /* 0x001fe20008000000 */
[----:B------:R-:W-:Y:S02]  /*63d70*/  ULDC.64 UR6, c[0x0][0x228] ;  /* 0x00008a0000067ab9 */ /* 0x000fe40000000a00 */
[----:B------:R-:W-:Y:S01]  /*63d80*/  ISETP.LT.AND P0, PT, R3, UR6, !P0 ;  /* 0x0000000603007c0c */ /* 0x000fe2000c701270 */
[----:B------:R-:W-:Y:S01]  /*63d90*/  ULDC UR6, c[0x0][0x248] ;  /* 0x0000920000067ab9 */ /* 0x000fe20000000800 */
[----:B------:R-:W-:-:S11]  /*63da0*/  LOP3.LUT R22, R22, 0xfffffffd, RZ, 0xc0, !PT ;  /* 0xfffffffd16167812 */ /* 0x000fd600078ec0ff */
[----:B------:R-:W-:Y:S02]  /*63db0*/  @P0 LOP3.LUT R22, R22, 0x2, RZ, 0xfc, !PT ;  /* 0x0000000216160812 */ /* 0x000fe400078efcff */
[----:B------:R-:W-:-:S04]  /*63dc0*/  ISETP.GE.AND P0, PT, R4, UR35, PT ;  /* 0x0000002304007c0c */ /* 0x000fc8000bf06270 */
[----:B------:R-:W-:Y:S02]  /*63dd0*/  ISETP.LT.AND P1, PT, R28, UR19, !P0 ;  /* 0x000000131c007c0c */ /* 0x000fe4000c721270 */
[----:B------:R-:W-:Y:S01]  /*63de0*/  ISETP.LT.AND P0, PT, R3, UR16, !P0 ;  /* 0x0000001003007c0c */ /* 0x000fe2000c701270 */
[----:B------:R-:W-:Y:S01]  /*63df0*/  VIADD R4, R2, 0xd6 ;  /* 0x000000d602047836 */ /* 0x000fe20000000000 */
[----:B------:R-:W-:-:S11]  /*63e00*/  LOP3.LUT R22, R22, 0xfffffffe, RZ, 0xc0, !PT ;  /* 0xfffffffe16167812 */ /* 0x000fd600078ec0ff */
[----:B------:R-:W-:Y:S02]  /*63e10*/  @P0 LOP3.LUT R21, R21, 0x80000000, RZ, 0xfc, !PT ;  /* 0x8000000015150812 */ /* 0x000fe400078efcff */
[----:B------:R-:W-:Y:S02]  /*63e20*/  ISETP.GE.AND P0, PT, R4, UR31, PT ;  /* 0x0000001f04007c0c */ /* 0x000fe4000bf06270 */
[----:B------:R-:W-:Y:S02]  /*63e30*/  @P1 LOP3.LUT R22, R22, 0x1, RZ, 0xfc, !PT ;  /* 0x0000000116161812 */ /* 0x000fe400078efcff */
[----:B------:R-:W-:Y:S02]  /*63e40*/  ISETP.LT.AND P1, PT, R28, UR18, !P0 ;  /* 0x000000121c007c0c */ /* 0x000fe4000c721270 */
[----:B------:R-:W-:Y:S01]  /*63e50*/  LOP3.LUT R21, R21, 0xbfffffff, RZ, 0xc0, !PT ;  /* 0xbfffffff15157812 */ /* 0x000fe200078ec0ff */
[----:B------:R-:W-:Y:S01]  /*63e60*/  VIADD R4, R2, 0xd5 ;  /* 0x000000d502047836 */ /* 0x000fe20000000000 */
[----:B------:R-:W-:Y:S01]  /*63e70*/  ISETP.LT.AND P0, PT, R3, UR40, !P0 ;  /* 0x0000002803007c0c */ /* 0x000fe2000c701270 */
[----:B------:R-:W-:-:S08]  /*63e80*/  ULDC.64 UR18, c[0x0][0x228] ;  /* 0x00008a0000127ab9 */ /* 0x000fd00000000a00 */
[----:B------:R-:W-:-:S04]  /*63e90*/  @P1 LOP3.LUT R21, R21, 0x40000000, RZ, 0xfc, !PT ;  /* 0x4000000015151812 */ /* 0x000fc800078efcff */
[----:B------:R-:W-:-:S04]  /*63ea0*/  LOP3.LUT R21, R21, 0xdfffffff, RZ, 0xc0, !PT ;  /* 0xdfffffff15157812 */ /* 0x000fc800078ec0ff */
        /* <DEDUP_REMOVED lines=14> */
[----:B------:R0:W-:Y:S01]  /*63f90*/  STL [R1+0xa48], R0 ;  /* 0x000a480001007387 */ /* 0x0001e20000100800 */
[----:B------:R-:W-:-:S06]  /*63fa0*/  ULDC UR44, c[0x0][0x228] ;  /* 0x00008a00002c7ab9 */ /* 0x000fcc0000000800 */
        /* <DEDUP_REMOVED lines=12> */
[----:B------:R-:W-:Y:S01]  /*64070*/  ISETP.LT.AND P0, PT, R3, UR48, !P0 ;  /* 0x0000003003007c0c */ /* 0x000fe2000c701270 */
[----:B------:R-:W-:Y:S01]  /*64080*/  ULDC UR6, c[0x0][0x248] ;  /* 0x0000920000067ab9 */ /* 0x000fe20000000800 */
[----:B------:R-:W-:Y:S01]  /*64090*/  ULDC UR52, c[0x0][0x228] ;  /* 0x00008a0000347ab9 */ /* 0x000fe20000000800 */
[----:B------:R-:W-:Y:S01]  /*640a0*/  LOP3.LUT R17, R17, 0x7fffffff, RZ, 0xc0, !PT ;  /* 0x7fffffff11117812 */ /* 0x000fe200078ec0ff */
[----:B------:R0:W-:Y:S06]  /*640b0*/  STL [R1+0xa60], R0 ;  /* 0x000a600001007387 */ /* 0x0001ec0000100800 */
[----:B------:R-:W-:Y:S01]  /*640c0*/  @P1 LOP3.LUT R21, R21, 0x1000000, RZ, 0xfc, !PT ;  /* 0x0100000015151812 */ /* 0x000fe200078efcff */
[----:B------:R-:W-:Y:S01]  /*640d0*/  ULDC UR48, c[0x0][0x228] ;  /* 0x00008a0000307ab9 */ /* 0x000fe20000000800 */
[----:B------:R-:W-:Y:S01]  /*640e0*/  STL [R1+0x2080], R22 ;  /* 0x0020801601007387 */ /* 0x000fe20000100800 */
        /* <DEDUP_REMOVED lines=10> */
[----:B------:R-:W-:Y:S01]  /*64190*/  ISETP.LT.AND P1, PT, R28, UR50, !P0 ;  /* 0x000000321c007c0c */ /* 0x000fe2000c721270 */
[----:B------:R-:W-:Y:S01]  /*641a0*/  ULDC UR5, c[0x0][0x248] ;  /* 0x0000920000057ab9 */ /* 0x000fe20000000800 */
[----:B------:R0:W-:Y:S01]  /*641b0*/  STL [R1+0xa6c], R0 ;  /* 0x000a6c0001007387 */ /* 0x0001e20000100800 */
[----:B------:R-:W-:Y:S01]  /*641c0*/  LOP3.LUT R21, R21, 0xffbfffff, RZ, 0xc0, !PT ;  /* 0xffbfffff15157812 */ /* 0x000fe200078ec0ff */
[----:B------:R-:W-:Y:S01]  /*641d0*/  VIADD R4, R2, 0xd1 ;  /* 0x000000d102047836 */ /* 0x000fe20000000000 */
[----:B------:R-:W-:Y:S01]  /*641e0*/  ULDC.64 UR50, c[0x0][0x228] ;  /* 0x00008a0000327ab9 */ /* 0x000fe20000000a00 */
[----:B0-----:R-:W-:Y:S01]  /*641f0*/  VIADD R0, R0, UR6 ;  /* 0x0000000600007c36 */ /* 0x001fe20008000000 */
[----:B------:R-:W-:-:S04]  /*64200*/  ULDC UR6, c[0x0][0x248] ;  /* 0x0000920000067ab9 */ /* 0x000fc80000000800 */
[----:B------:R0:W-:Y:S01]  /*64210*/  STL [R1+0xa70], R0 ;  /* 0x000a700001007387 */ /* 0x0001e20000100800 */
[----:B------:R-:W-:Y:S01]  /*64220*/  ISETP.LT.AND P0, PT, R3, UR20, !P0 ;  /* 0x0000001403007c0c */ /* 0x000fe2000c701270 */
        /* <DEDUP_REMOVED lines=17> */
[----:B------:R-:W-:Y:S01]  /*64340*/  ULDC UR6, c[0x0][0x248] ;  /* 0x0000920000067ab9 */ /* 0x000fe20000000800 */
[----:B------:R-:W-:-:S03]  /*64350*/  ULDC UR55, c[0x0][0x228] ;  /* 0x00008a0000377ab9 */ /* 0x000fc60000000800 */
        /* <DEDUP_REMOVED lines=17> */
[----:B------:R-:W-:Y:S01]  /*64470*/  ISETP.LT.AND P1, PT, R28, UR54, !P0 ;  /* 0x000000361c007c0c */ /* 0x000fe2000c721270 */
[----:B------:R-:W-:Y:S01]  /*64480*/  ULDC UR6, c[0x0][0x248] ;  /* 0x0000920000067ab9 */ /* 0x000fe20000000800 */
[----:B------:R-:W-:Y:S01]  /*64490*/  LOP3.LUT R21, R21, 0xfffbffff, RZ, 0xc0, !PT ;  /* 0xfffbffff15157812 */ /* 0x000fe200078ec0ff */
[----:B------:R-:W-:Y:S01]  /*644a0*/  VIADD R4, R2, 0xcf ;  /* 0x000000cf02047836 */ /* 0x000fe20000000000 */
[----:B------:R0:W-:Y:S01]  /*644b0*/  STL [R1+0xa90], R0 ;  /* 0x000a900001007387 */ /* 0x0001e20000100800 */
[----:B------:R-:W-:Y:S01]  /*644c0*/  ULDC UR54, c[0x0][0x228] ;  /* 0x00008a0000367ab9 */ /* 0x000fe20000000800 */
[----:B------:R-:W-:Y:S01]  /*644d0*/  ULDC.64 UR16, c[0x0][0x228] ;  /* 0x00008a0000107ab9 */ /* 0x000fe20000000a00 */
[----:B0-----:R-:W-:-:S06]  /*644e0*/  VIADD R0, R0, UR5 ;  /* 0x0000000500007c36 */ /* 0x001fcc0008000000 */
        /* <DEDUP_REMOVED lines=9> */
[----:B------:R-:W-:Y:S02]  /*64580*/  ISETP.GE.AND P0, PT, R4, UR41, PT ;  /* 0x0000002904007c0c */ /* 0x000fe4000bf06270 */
[----:B------:R-:W-:Y:S01]  /*64590*/  LOP3.LUT R21, R21, 0xfffeffff, RZ, 0xc0, !PT ;  /* 0xfffeffff15157812 */ /* 0x000fe200078ec0ff */
[----:B------:R-:W-:Y:S01]  /*645a0*/  VIADD R4, R2, 0xce ;  /* 0x000000ce02047836 */ /* 0x000fe20000000000 */
[----:B------:R-:W-:Y:S01]  /*645b0*/  ISETP.LT.AND P1, PT, R28, UR54, !P0 ;  /* 0x000000361c007c0c */ /* 0x000fe2000c721270 */
[----:B------:R-:W-:Y:S01]  /*645c0*/  ULDC.64 UR40, c[0x0][0x228] ;  /* 0x00008a0000287ab9 */ /* 0x000fe20000000a00 */
[----:B------:R-:W-:Y:S01]  /*645d0*/  ISETP.LT.AND P0, PT, R3, UR16, !P0 ;  /* 0x0000001003007c0c */ /* 0x000fe2000c701270 */
[----:B------:R0:W-:Y:S01]  /*645e0*/  STL [R1+0xa98], R0 ;  /* 0x000a980001007387 */ /* 0x0001e20000100800 */
[----:B------:R-:W-:-:S09]  /*645f0*/  ULDC UR54, c[0x0][0x228] ;  /* 0x00008a0000367ab9 */ /* 0x000fd20000000800 */
[----:B------:R-:W-:-:S04]  /*64600*/  @P1 LOP3.LUT R21, R21, 0x10000, RZ, 0xfc, !PT ;  /* 0x0001000015151812 */ /* 0x000fc800078efcff */
[----:B------:R-:W-:-:S04]  /*64610*/  LOP3.LUT R21, R21, 0xffff7fff, RZ, 0xc0, !PT ;  /* 0xffff7fff15157812 */ /* 0x000fc800078ec0ff */
[----:B------:R-:W-:Y:S02]  /*64620*/  @P0 LOP3.LUT R21, R21, 0x8000, RZ, 0xfc, !PT ;  /* 0x0000800015150812 */ /* 0x000fe400078efcff */
[----:B------:R-:W-:Y:S02]  /*64630*/  ISETP.GE.AND P0, PT, R4, UR19, PT ;  /* 0x0000001304007c0c */ /* 0x000fe4000bf06270 */
[----:B------:R-:W-:Y:S01]  /*64640*/  LOP3.LUT R21, R21, 0xffffbfff, RZ, 0xc0, !PT ;  /* 0xffffbfff15157812 */ /* 0x000fe200078ec0ff */
[----:B0-----:R-:W-:Y:S01]  /*64650*/  VIADD R0, R0, UR5 ;  /* 0x0000000500007c36 */ /* 0x001fe20008000000 */
[----:B------:R-:W-:Y:S01]  /*64660*/  ISETP.LT.AND P1, PT, R28, UR12, !P0 ;  /* 0x0000000c1c007c0c */ /* 0x000fe2000c721270 */
[----:B------:R-:W-:Y:S01]  /*64670*/  VIADD R4, R2, 0xcd ;  /* 0x000000cd02047836 */ /* 0x000fe20000000000 */
[----:B------:R-:W-:Y:S01]  /*64680*/  ISETP.LT.AND P0, PT, R3, UR40, !P0 ;  /* 0x0000002803007c0c */ /* 0x000fe2000c701270 */
[----:B------:R-:W-:Y:S01]  /*64690*/  ULDC UR5, c[0x0][0x248] ;  /* 0x0000920000057ab9 */ /* 0x000fe20000000800 */
[----:B------:R0:W-:Y:S01]  /*646a0*/  STL [R1+0xa9c], R0 ;  /* 0x000a9c0001007387 */ /* 0x0001e20000100800 */
[----:B------:R-:W-:Y:S01]  /*646b0*/  ULDC.64 UR12, c[0x0][0x228] ;  /* 0x00008a00000c7ab9 */ /* 0x000fe20000000a00 */
[----:B------:R-:W-:Y:S01]  /*646c0*/  ULDC.64 UR18, c[0x0][0x228] ;  /* 0x00008a0000127ab9 */ /* 0x000fe20000000a00 */
        /* <DEDUP_REMOVED lines=12> */
[----:B------:R-:W-:Y:S01]  /*64790*/  LOP3.LUT R16, R16, 0x7fffffff, RZ, 0xc0, !PT ;  /* 0x7fffffff10107812 */ /* 0x000fe200078ec0ff */
[----:B------:R-:W-:Y:S01]  /*647a0*/  ULDC UR45, c[0x0][0x228] ;  /* 0x00008a00002d7ab9 */ /* 0x000fe20000000800 */
[----:B0-----:R-:W-:Y:S01]  /*647b0*/  VIADD R0, R0, UR5 ;  /* 0x0000000500007c36 */ /* 0x001fe20008000000 */
[----:B------:R-:W-:Y:S01]  /*647c0*/  ISETP.LT.AND P0, PT, R3, UR12, !P0 ;  /* 0x0000000c03007c0c */ /* 0x000fe2000c701270 */
[----:B------:R-:W-:-:S03]  /*647d0*/  ULDC UR5, c[0x0][0x248] ;  /* 0x0000920000057ab9 */ /* 0x000fc60000000800 */
[----:B------:R0:W-:Y:S04]  /*647e0*/  STL [R1+0xaa4], R0 ;  /* 0x000aa40001007387 */ /* 0x0001e80000100800 */
        /* <DEDUP_REMOVED lines=16> */
[----:B------:R-:W-:Y:S01]  /*648f0*/  ULDC.64 UR26, c[0x0][0x228] ;  /* 0x00008a00001a7ab9 */ /* 0x000fe20000000a00 */
[----:B------:R-:W-:Y:S01]  /*64900*/  ULDC UR49, c[0x0][0x228] ;  /* 0x00008a0000317ab9 */ /* 0x000fe20000000800 */
[----:B0-----:R-:W-:-:S05]  /*64910*/  VIADD R0, R0, UR5 ;  /* 0x0000000500007c36 */ /* 0x001fca0008000000 */
[----:B------:R0:W-:Y:S01]  /*64920*/  STL [R1+0xab4], R0 ;  /* 0x000ab40001007387 */ /* 0x0001e20000100800 */
[----:B------:R-:W-:Y:S01]  /*64930*/  @P1 LOP3.LUT R21, R21, 0x400, RZ, 0xfc, !PT ;  /* 0x0000040015151812 */ /* 0x000fe200078efcff */
        /* <DEDUP_REMOVED lines=13> */
[----:B------:R-:W-:-:S09]  /*64a10*/  ULDC.64 UR24, c[0x0][0x228] ;  /* 0x00008a0000187ab9 */ /* 0x000fd20000000a00 */
        /* <DEDUP_REMOVED lines=12> */
[----:B------:R-:W-:-:S07]  /*64ae0*/  ULDC UR51, c[0x0][0x228] ;  /* 0x00008a0000337ab9 */ /* 0x000fce0000000800 */
[----:B------:R-:W-:-:S04]  /*64af0*/  @P1 LOP3.LUT R21, R21, 0x40, RZ, 0xfc, !PT ;  /* 0x0000004015151812 */ /* 0x000fc800078efcff */
[----:B------:R-:W-:Y:S01]  /*64b00*/  LOP3.LUT R21, R21, 0xffffffdf, RZ, 0xc0, !PT ;  /* 0xffffffdf15157812 */ /* 0x000fe200078ec0ff */
[----:B0-----:R-:W-:Y:S01]  /*64b10*/  VIADD R0, R0, UR6 ;  /* 0x0000000600007c36 */ /* 0x001fe20008000000 */
[----:B------:R-:W-:Y:S02]  /*64b20*/  ULDC UR6, c[0x0][0x248] ;  /* 0x0000920000067ab9 */ /* 0x000fe40000000800 */
[----:B------:R-:W-:Y:S02]  /*64b30*/  @P0 LOP3.LUT R21, R21, 0x20, RZ, 0xfc, !PT ;  /* 0x0000002015150812 */ /* 0x000fe400078efcff */
[----:B------:R-:W-:Y:S01]  /*64b40*/  ISETP.GE.AND P0, PT, R4, UR7, PT ;  /* 0x0000000704007c0c */ /* 0x000fe2000bf06270 */
[----:B------:R0:W-:Y:S03]  /*64b50*/  STL [R1+0xac0], R0 ;  /* 0x000ac00001007387 */ /* 0x0001e60000100800 */
[----:B------:R-:W-:-:S02]  /*64b60*/  ISETP.LT.AND P1, PT, R28, UR9, !P0 ;  /* 0x000000091c007c0c */ /* 0x000fc4000c721270 */
[----:B------:R-:W-:Y:S01]  /*64b70*/  LOP3.LUT R21, R21, 0xffffffef, RZ, 0xc0, !PT ;  /* 0xffffffef15157812 */ /* 0x000fe200078ec0ff */
[----:B------:R-:W-:Y:S02]  /*64b80*/  VIADD R4, R2, 0xc8 ;  /* 0x000000c802047836 */ /* 0x000fe40000000000 */
[----:B0-----:R-:W-:Y:S01]  /*64b90*/  VIADD R0, R0, UR4 ;  /* 0x0000000400007c36 */ /* 0x001fe20008000000 */
[----:B------:R-:W-:Y:S01]  /*64ba0*/  ISETP.LT.AND P0, PT, R3, UR22, !P0 ;  /* 0x0000001603007c0c */ /* 0x000fe2000c701270 */
[----:B------:R-:W-:Y:S01]  /*64bb0*/  ULDC UR4, c[0x0][0x248] ;  /* 0x0000920000047ab9 */ /* 0x000fe20000000800 */
[----:B------:R-:W-:Y:S02]  /*64bc0*/  ULDC.64 UR8, c[0x0][0x228] ;  /* 0x00008a0000087ab9 */ /* 0x000fe40000000a00 */
[----:B------:R0:W-:Y:S03]  /*64bd0*/  STL [R1+0xac4], R0 ;  /* 0x000ac40001007387 */ /* 0x0001e60000100800 */
        /* <DEDUP_REMOVED lines=16> */
[----:B------:R-:W-:Y:S01]  /*64ce0*/  ULDC.64 UR14, c[0x0][0x228] ;  /* 0x00008a00000e7ab9 */ /* 0x000fe20000000a00 */
        /* <DEDUP_REMOVED lines=18> */
[----:B------:R-:W-:-:S12]  /*64e10*/  ULDC UR8, c[0x0][0x248] ;  /* 0x0000920000087ab9 */ /* 0x000fd80000000800 */
[----:B------:R-:W-:Y:S02]  /*64e20*/  @P0 LOP3.LUT R20, R20, 0x80000000, RZ, 0xfc, !PT ;  /* 0x8000000014140812 */ /* 0x000fe400078efcff */
[----:B------:R-:W-:Y:S02]  /*64e30*/  ISETP.GE.AND P0, PT, R4, UR13, PT ;  /* 0x0000000d04007c0c */ /* 0x000fe4000bf06270 */
[----:B------:R-:W-:Y:S02]  /*64e40*/  @P1 LOP3.LUT R21, R21, 0x1, RZ, 0xfc, !PT ;  /* 0x0000000115151812 */ /* 0x000fe400078efcff */
        /* <DEDUP_REMOVED lines=8> */
[----:B------:R-:W-:-:S07]  /*64ed0*/  ULDC.64 UR30, c[0x0][0x228] ;  /* 0x00008a00001e7ab9 */ /* 0x000fce0000000a00 */
[----:B------:R-:W-:-:S04]  /*64ee0*/  @P1 LOP3.LUT R20, R20, 0x40000000, RZ, 0xfc, !PT ;  /* 0x4000000014141812 */ /* 0x000fc800078efcff */
[----:B------:R-:W-:Y:S01]  /*64ef0*/  LOP3.LUT R20, R20, 0xdfffffff, RZ, 0xc0, !PT ;  /* 0xdfffffff14147812 */ /* 0x000fe200078ec0ff */
[----:B0-----:R-:W-:Y:S01]  /*64f00*/  VIADD R0, R0, UR6 ;  /* 0x0000000600007c36 */ /* 0x001fe20008000000 */
[----:B------:R-:W-:Y:S02]  /*64f10*/  ULDC UR6, c[0x0][0x248] ;  /* 0x0000920000067ab9 */ /* 0x000fe40000000800 */
[----:B------:R-:W-:Y:S02]  /*64f20*/  @P0 LOP3.LUT R20, R20, 0x20000000, RZ, 0xfc, !PT ;  /* 0x2000000014140812 */ /* 0x000fe400078efcff */
[----:B------:R-:W-:Y:S01]  /*64f30*/  ISETP.GE.AND P0, PT, R4, UR5, PT ;  /* 0x0000000504007c0c */ /* 0x000fe2000bf06270 */
[----:B------:R0:W-:Y:S03]  /*64f40*/  STL [R1+0xb64], R0 ;  /* 0x000b640001007387 */ /* 0x0001e60000100800 */
[----:B------:R-:W-:Y:S01]  /*64f50*/  ISETP.LT.AND P1, PT, R28, UR32, !P0 ;  /* 0x000000201c007c0c */ /* 0x000fe2000c721270 */
[----:B------:R-:W-:Y:S01]  /*64f60*/  STL [R1+0x2084], R21 ;  /* 0x0020841501007387 */ /* 0x000fe20000100800 */
[----:B0-----:R-:W-:Y:S01]  /*64f70*/  VIADD R0, R0, UR4 ;  /* 0x0000000400007c36 */ /* 0x001fe20008000000 */
[----:B------:R-:W-:Y:S01]  /*64f80*/  ISETP.LT.AND P0, PT, R3, UR12, !P0 ;  /* 0x0000000c03007c0c */ /* 0x000fe2000c701270 */
[----:B------:R-:W-:Y:S01]  /*64f90*/  ULDC UR4, c[0x0][0x248] ;  /* 0x0000920000047ab9 */ /* 0x000fe20000000800 */
[----:B------:R-:W-:Y:S01]  /*64fa0*/  LOP3.LUT R20, R20, 0xefffffff, RZ, 0xc0, !PT ;  /* 0xefffffff14147812 */ /* 0x000fe200078ec0ff */
[----:B------:R-:W-:Y:S01]  /*64fb0*/  VIADD R4, R2, 0xc4 ;  /* 0x000000c402047836 */ /* 0x000fe20000000000 */
[----:B------:R0:W-:Y:S01]  /*64fc0*/  STL [R1+0xb68], R0 ;  /* 0x000b680001007387 */ /* 0x0001e20000100800 */
[----:B------:R-:W-:-:S05]  /*64fd0*/  ULDC UR12, c[0x0][0x248] ;  /* 0x00009200000c7ab9 */ /* 0x000fca0000000800 */
        /* <DEDUP_REMOVED lines=17> */
[----:B------:R-:W-:Y:S01]  /*650f0*/  ULDC.64 UR28, c[0x0][0x228] ;  /* 0x00008a00001c7ab9 */ /* 0x000fe20000000a00 */
[----:B0-----:R-:W-:Y:S01]  /*65100*/  VIADD R0, R0, UR4 ;  /* 0x0000000400007c36 */ /* 0x001fe20008000000 */
[----:B------:R-:W-:-:S04]  /*65110*/  ULDC UR4, c[0x0][0x248] ;  /* 0x0000920000047ab9 */ /* 0x000fc80000000800 */
        /* <DEDUP_REMOVED lines=12> */
[----:B------:R0:W-:Y:S01]  /*651e0*/  STL [R1+0xb7c], R0 ;  /* 0x000b7c0001007387 */ /* 0x0001e20000100800 */
[----:B------:R-:W-:Y:S01]  /*651f0*/  ISETP.LT.AND P0, PT, R3, UR16, !P0 ;  /* 0x0000001003007c0c */ /* 0x000fe2000c701270 */
[----:B------:R-:W-:Y:S01]  /*65200*/  ULDC.64 UR20, c[0x0][0x228] ;  /* 0x00008a0000147ab9 */ /* 0x000fe20000000a00 */
[----:B------:R-:W-:Y:S01]  /*65210*/  ULDC UR16, c[0x0][0x248] ;  /* 0x0000920000107ab9 */ /* 0x000fe20000000800 */
[----:B------:R-:W-:-:S08]  /*65220*/  ULDC.64 UR34, c[0x0][0x228] ;  /* 0x00008a0000227ab9 */ /* 0x000fd00000000a00 */
        /* <DEDUP_REMOVED lines=24> */
[----:B0-----:R-:W-:Y:S01]  /*653b0*/  VIADD R0, R0, UR8 ;  /* 0x0000000800007c36 */ /* 0x001fe20008000000 */
[----:B------:R-:W-:Y:S01]  /*653c0*/  ULDC UR8, c[0x0][0x248] ;  /* 0x0000920000087ab9 */ /* 0x000fe20000000800 */
[----:B------:R-:W-:Y:S01]  /*653d0*/  ISETP.LT.AND P0, PT, R3, UR20, !P0 ;  /* 0x0000001403007c0c */ /* 0x000fe2000c701270 */
[----:B------:R-:W-:-:S02]  /*653e0*/  ULDC UR20, c[0x0][0x248] ;  /* 0x0000920000147ab9 */ /* 0x000fc40000000800 */
[----:B------:R0:W-:Y:S06]  /*653f0*/  STL [R1+0xb88], R0 ;  /* 0x000b880001007387 */ /* 0x0001ec0000100800 */
[----:B------:R-:W-:Y:S01]  /*65400*/  @P1 LOP3.LUT R20, R20, 0x100000, RZ, 0xfc, !PT ;  /* 0x0010000014141812 */ /* 0x000fe200078efcff */
[----:B0-----:R-:W-:-:S03]  /*65410*/  VIADD R0, R0, UR8 ;  /* 0x0000000800007c36 */ /* 0x001fc60008000000 */
[----:B------:R-:W-:Y:S01]  /*65420*/  LOP3.LUT R20, R20, 0xfff7ffff, RZ, 0xc0, !PT ;  /* 0xfff7ffff14147812 */ /* 0x000fe200078ec0ff */
[----:B------:R-:W-:Y:S01]  /*65430*/  ULDC UR8, c[0x0][0x228] ;  /* 0x00008a0000087ab9 */ /* 0x000fe20000000800 */
[----:B------:R0:W-:Y:S02]  /*65440*/  STL [R1+0xb8c], R0 ;  /* 0x000b8c0001007387 */ /* 0x0001e40000100800 */
        /* <DEDUP_REMOVED lines=9> */
[----:B------:R-:W-:Y:S01]  /*654e0*/  ULDC UR38, c[0x0][0x228] ;  /* 0x00008a0000267ab9 */ /* 0x000fe20000000800 */
[----:B0-----:R-:W-:Y:S01]  /*654f0*/  VIADD R0, R0, UR12 ;  /* 0x0000000c00007c36 */ /* 0x001fe20008000000 */
[----:B------:R-:W-:-:S04]  /*65500*/  ULDC UR12, c[0x0][0x248] ;  /* 0x00009200000c7ab9 */ /* 0x000fc80000000800 */
[----:B------:R0:W-:Y:S02]  /*65510*/  STL [R1+0xb94], R0 ;  /* 0x000b940001007387 */ /* 0x0001e40000100800 */
        /* <DEDUP_REMOVED lines=17> */
[----:B------:R-:W-:Y:S01]  /*65630*/  ULDC UR22, c[0x0][0x248] ;  /* 0x0000920000167ab9 */ /* 0x000fe20000000800 */
[----:B------:R-:W-:-:S08]  /*65640*/  ULDC.64 UR36, c[0x0][0x228] ;  /* 0x00008a0000247ab9 */ /* 0x000fd00000000a00 */
        /* <DEDUP_REMOVED lines=12> */
[----:B------:R-:W-:Y:S01]  /*65710*/  LOP3.LUT R15, R15, 0x7fffffff, RZ, 0xc0, !PT ;  /* 0x7fffffff0f0f7812 */ /* 0x000fe200078ec0ff */
        /* <DEDUP_REMOVED lines=18> */
[----:B------:R-:W-:Y:S01]  /*65840*/  LOP3.LUT R20, R20, 0xfffffbff, RZ, 0xc0, !PT ;  /* 0xfffffbff14147812 */ /* 0x000fe200078ec0ff */
[----:B------:R-:W-:Y:S01]  /*65850*/  VIADD R4, R2, 0xbb ;  /* 0x000000bb02047836 */ /* 0x000fe20000000000 */
[----:B------:R-:W-:Y:S01]  /*65860*/  ISETP.LT.AND P1, PT, R28, UR42, !P0 ;  /* 0x0000002a1c007c0c */ /* 0x000fe2000c721270 */
[----:B------:R-:W-:Y:S01]  /*65870*/  ULDC UR10, c[0x0][0x228] ;  /* 0x00008a00000a7ab9 */ /* 0x000fe20000000800 */
[----:B------:R0:W-:Y:S01]  /*65880*/  STL [R1+0xba4], R0 ;  /* 0x000ba40001007387 */ /* 0x0001e20000100800 */
[----:B------:R-:W-:Y:S01]  /*65890*/  ISETP.LT.AND P0, PT, R3, UR26, !P0 ;  /* 0x0000001a03007c0c */ /* 0x000fe2000c701270 */
[----:B------:R-:W-:Y:S01]  /*658a0*/  ULDC UR42, c[0x0][0x228] ;  /* 0x00008a00002a7ab9 */ /* 0x000fe20000000800 */
[----:B0-----:R-:W-:Y:S01]  /*658b0*/  VIADD R0, R0, UR12 ;  /* 0x0000000c00007c36 */ /* 0x001fe20008000000 */
[----:B------:R-:W-:-:S07]  /*658c0*/  ULDC UR12, c[0x0][0x248] ;  /* 0x00009200000c7ab9 */ /* 0x000fce0000000800 */
[----:B------:R-:W-:Y:S01]  /*658d0*/  @P1 LOP3.LUT R20, R20, 0x400, RZ, 0xfc, !PT ;  /* 0x0000040014141812 */ /* 0x000fe200078efcff */
[----:B------:R0:W-:Y:S03]  /*658e0*/  STL [R1+0xba8], R0 ;  /* 0x000ba80001007387 */ /* 0x0001e60000100800 */
[----:B------:R-:W-:Y:S01]  /*658f0*/  LOP3.LUT R20, R20, 0xfffffdff, RZ, 0xc0, !PT ;  /* 0xfffffdff14147812 */ /* 0x000fe200078ec0ff */
[----:B0-----:R-:W-:-:S03]  /*65900*/  VIADD R0, R0, UR12 ;  /* 0x0000000c00007c36 */ /* 0x001fc60008000000 */
[----:B------:R-:W-:Y:S01]  /*65910*/  @P0 LOP3.LUT R20, R20, 0x200, RZ, 0xfc, !PT ;  /* 0x0000020014140812 */ /* 0x000fe200078efcff */
[----:B------:R-:W-:Y:S01]  /*65920*/  ULDC UR12, c[0x0][0x228] ;  /* 0x00008a00000c7ab9 */ /* 0x000fe20000000800 */
[----:B------:R-:W-:Y:S01]  /*65930*/  ISETP.GE.AND P0, PT, R4, UR19, PT ;  /* 0x0000001304007c0c */ /* 0x000fe2000bf06270 */
[----:B------:R0:W-:Y:S03]  /*65940*/  STL [R1+0xbac], R0 ;  /* 0x000bac0001007387 */ /* 0x0001e60000100800 */
[----:B------:R-:W-:Y:S02]  /*65950*/  ISETP.LT.AND P1, PT, R28, UR61, !P0 ;  /* 0x0000003d1c007c0c */ /* 0x000fe4000c721270 */
[----:B------:R-:W-:Y:S01]  /*65960*/  LOP3.LUT R20, R20, 0xfffffeff, RZ, 0xc0, !PT ;  /* 0xfffffeff14147812 */ /* 0x000fe200078ec0ff */
[----:B------:R-:W-:Y:S01]  /*65970*/  VIADD R4, R2, 0xba ;  /* 0x000000ba02047836 */ /* 0x000fe20000000000 */
[----:B------:R-:W-:Y:S01]  /*65980*/  ULDC UR61, c[0x0][0x228] ;  /* 0x00008a00003d7ab9 */ /* 0x000fe20000000800 */
[----:B0-----:R-:W-:Y:S01]  /*65990*/  VIADD R0, R0, UR16 ;  /* 0x0000001000007c36 */ /* 0x001fe20008000000 */
[----:B------:R-:W-:-:S04]  /*659a0*/  ULDC.64 UR16, c[0x0][0x228] ;  /* 0x00008a0000107ab9 */ /* 0x000fc80000000a00 */
        /* <DEDUP_REMOVED lines=16> */
[----:B0-----:R-:W-:Y:S01]  /*65ab0*/  VIADD R0, R0, UR14 ;  /* 0x0000000e00007c36 */ /* 0x001fe20008000000 */
[----:B------:R-:W-:Y:S02]  /*65ac0*/  ULDC UR14, c[0x0][0x248] ;  /* 0x00009200000e7ab9 */ /* 0x000fe40000000800 */
        /* <DEDUP_REMOVED lines=13> */
[----:B------:R-:W-:Y:S01]  /*65ba0*/  LOP3.LUT R20, R20, 0xffffffdf, RZ, 0xc0, !PT ;  /* 0xffffffdf14147812 */ /* 0x000fe200078ec0ff */
[----:B------:R0:W-:Y:S02]  /*65bb0*/  STL [R1+0xbc8], R0 ;  /* 0x000bc80001007387 */ /* 0x0001e40000100800 */
[----:B0-----:R-:W-:-:S08]  /*65bc0*/  VIADD R0, R0, UR16 ;  /* 0x0000001000007c36 */ /* 0x001fd00008000000 */
[----:B------:R-:W-:Y:S01]  /*65bd0*/  @P0 LOP3.LUT R20, R20, 0x20, RZ, 0xfc, !PT ;  /* 0x0000002014140812 */ /* 0x000fe200078efcff */
[----:B------:R-:W-:Y:S01]  /*65be0*/  ULDC UR16, c[0x0][0x228] ;  /* 0x00008a0000107ab9 */ /* 0x000fe20000000800 */
        /* <DEDUP_REMOVED lines=8> */
[----:B------:R-:W-:-:S04]  /*65c70*/  ULDC UR20, c[0x0][0x248] ;  /* 0x0000920000147ab9 */ /* 0x000fc80000000800 */
[----:B------:R0:W-:Y:S05]  /*65c80*/  STL [R1+0xbd0], R0 ;  /* 0x000bd00001007387 */ /* 0x0001ea0000100800 */
[----:B------:R-:W-:Y:S01]  /*65c90*/  @P1 LOP3.LUT R20, R20, 0x10, RZ, 0xfc, !PT ;  /* 0x0000001014141812 */ /* 0x000fe200078efcff */
[----:B0-----:R-:W-:Y:S01]  /*65ca0*/  VIADD R0, R0, UR20 ;  /* 0x0000001400007c36 */ /* 0x001fe20008000000 */
[----:B------:R-:W-:Y:S02]  /*65cb0*/  ULDC.64 UR20, c[0x0][0x228] ;  /* 0x00008a0000147ab9 */ /* 0x000fe40000000a00 */
[----:B------:R-:W-:Y:S01]  /*65cc0*/  ISETP.LT.AND P0, PT, R3, UR20, !P0 ;  /* 0x0000001403007c0c */ /* 0x000fe2000c701270 */
[----:B------:R-:W-:Y:S01]  /*65cd0*/  ULDC UR20, c[0x0][0x248] ;  /* 0x0000920000147ab9 */ /* 0x000fe20000000800 */
[----:B------:R-:W-:Y:S01]  /*65ce0*/  LOP3.LUT R20, R20, 0xfffffff7, RZ, 0xc0, !PT ;  /* 0xfffffff714147812 */ /* 0x000fe200078ec0ff */
[----:B------:R0:W-:Y:S10]  /*65cf0*/  STL [R1+0xbd4], R0 ;  /* 0x000bd40001007387 */ /* 0x0001f40000100800 */
[----:B------:R-:W-:-:S02]  /*65d00*/  @P0 LOP3.LUT R20, R20, 0x8, RZ, 0xfc, !PT ;  /* 0x0000000814140812 */ /* 0x000fc400078efcff */
[----:B------:R-:W-:-:S04]  /*65d10*/  ISETP.GE.AND P0, PT, R4, UR23, PT ;  /* 0x0000001704007c0c */ /* 0x000fc8000bf06270 */
[----:B------:R-:W-:Y:S01]  /*65d20*/  ISETP.LT.AND P1, PT, R28, UR53, !P0 ;  /* 0x000000351c007c0c */ /* 0x000fe2000c721270 */
[----:B0-----:R-:W-:Y:S01]  /*65d30*/  VIADD R0, R0, UR18 ;  /* 0x0000001200007c36 */ /* 0x001fe20008000000 */
[----:B------:R-:W-:Y:S01]  /*65d40*/  ISETP.LT.AND P0, PT, R3, UR28, !P0 ;  /* 0x0000001c03007c0c */ /* 0x000fe2000c701270 */
[----:B------:R-:W-:Y:S01]  /*65d50*/  ULDC UR18, c[0x0][0x248] ;  /* 0x0000920000127ab9 */ /* 0x000fe20000000800 */
[----:B------:R-:W-:Y:S01]  /*65d60*/  LOP3.LUT R20, R20, 0xfffffffb, RZ, 0xc0, !PT ;  /* 0xfffffffb14147812 */ /* 0x000fe200078ec0ff */
[----:B------:R-:W-:Y:S01]  /*65d70*/  VIADD R4, R2, 0xb7 ;  /* 0x000000b702047836 */ /* 0x000fe20000000000 */
[----:B------:R0:W-:Y:S01]  /*65d80*/  STL [R1+0xbd8], R0 ;  /* 0x000bd80001007387 */ /* 0x0001e20000100800 */
[----:B------:R-:W-:-:S06]  /*65d90*/  ULDC UR53, c[0x0][0x228] ;  /* 0x00008a0000357ab9 */ /* 0x000fcc0000000800 */
[----:B------:R-:W-:Y:S01]  /*65da0*/  @P1 LOP3.LUT R20, R20, 0x4, RZ, 0xfc, !PT ;  /* 0x0000000414141812 */ /* 0x000fe200078efcff */
[----:B0-----:R-:W-:-:S03]  /*65db0*/  VIADD R0, R0, UR18 ;  /* 0x0000001200007c36 */ /* 0x001fc60008000000 */
[----:B------:R-:W-:Y:S01]  /*65dc0*/  LOP3.LUT R20, R20, 0xfffffffd, RZ, 0xc0, !PT ;  /* 0xfffffffd14147812 */ /* 0x000fe200078ec0ff */
[----:B------:R-:W-:Y:S01]  /*65dd0*/  ULDC UR18, c[0x0][0x228] ;  /* 0x00008a0000127ab9 */ /* 0x000fe20000000800 */
[----:B------:R0:W-:Y:S02]  /*65de0*/  STL [R1+0xbdc], R0 ;  /* 0x000bdc0001007387 */ /* 0x0001e40000100800 */
[----:B------:R-:W-:Y:S02]  /*65df0*/  @P0 LOP3.LUT R20, R20, 0x2, RZ, 0xfc, !PT ;  /* 0x0000000214140812 */ /* 0x000fe400078efcff */
[----:B------:R-:W-:Y:S01]  /*65e00*/  ISETP.GE.AND P0, PT, R4, UR15, PT ;  /* 0x0000000f04007c0c */ /* 0x000fe2000bf06270 */
[----:B0-----:R-:W-:-:S03]  /*65e10*/  VIADD R0, R0, UR20 ;  /* 0x0000001400007c36 */ /* 0x001fc60008000000 */
[----:B------:R-:W-:Y:S01]  /*65e20*/  ISETP.LT.AND P1, PT, R28, UR56, !P0 ;  /* 0x000000381c007c0c */ /* 0x000fe2000c721270 */
[----:B------:R-:W-:Y:S01]  /*65e30*/  VIADD R4, R2, 0xb6 ;  /* 0x000000b602047836 */ /* 0x000fe20000000000 */
[----:B------:R-:W-:Y:S01]  /*65e40*/  LOP3.LUT R20, R20, 0xfffffffe, RZ, 0xc0, !PT ;  /* 0xfffffffe14147812 */ /* 0x000fe200078ec0ff */
[----:B------:R-:W-:Y:S01]  /*65e50*/  ULDC UR20, c[0x0][0x248] ;  /* 0x0000920000147ab9 */ /* 0x000fe20000000800 */
[----:B------:R0:W-:Y:S01]  /*65e60*/  STL [R1+0xbe0], R0 ;  /* 0x000be00001007387 */ /* 0x0001e20000100800 */
[----:B------:R-:W-:Y:S01]  /*65e70*/  ULDC UR15, c[0x0][0x228] ;  /* 0x00008a00000f7ab9 */ /* 0x000fe20000000800 */
[----:B------:R-:W-:Y:S01]  /*65e80*/  ULDC UR56, c[0x0][0x228] ;  /* 0x00008a0000387ab9 */ /* 0x000fe20000000800 */
[----:B0-----:R-:W-:Y:S01]  /*65e90*/  VIADD R0, R0, UR22 ;  /* 0x0000001600007c36 */ /* 0x001fe20008000000 */
[----:B------:R-:W-:Y:S02]  /*65ea0*/  ULDC.64 UR22, c[0x0][0x228] ;  /* 0x00008a0000167ab9 */ /* 0x000fe40000000a00 */
[----:B------:R-:W-:Y:S01]  /*65eb0*/  ISETP.LT.AND P0, PT, R3, UR22, !P0 ;  /* 0x0000001603007c0c */ /* 0x000fe2000c701270 */
[----:B------:R-:W-:-:S02]  /*65ec0*/  ULDC UR22, c[0x0][0x248] ;  /* 0x0000920000167ab9 */ /* 0x000fc40000000800 */
[----:B------:R-:W-:-:S10]  /*65ed0*/  @P1 LOP3.LUT R20, R20, 0x1, RZ, 0xfc, !PT ;  /* 0x0000000114141812 */ /* 0x000fd400078efcff */
[----:B------:R-:W-:Y:S02]  /*65ee0*/  @P0 LOP3.LUT R19, R19, 0x80000000, RZ, 0xfc, !PT ;  /* 0x8000000013130812 */ /* 0x000fe400078efcff */
[----:B------:R-:W-:-:S04]  /*65ef0*/  ISETP.GE.AND P0, PT, R4, UR25, PT ;  /* 0x0000001904007c0c */ /* 0x000fc8000bf06270 */
[----:B------:R-:W-:Y:S02]  /*65f00*/  ISETP.LT.AND P1, PT, R28, UR57, !P0 ;  /* 0x000000391c007c0c */ /* 0x000fe4000c721270 */
[----:B------:R-:W-:Y:S01]  /*65f10*/  LOP3.LUT R19, R19, 0xbfffffff, RZ, 0xc0, !PT ;  /* 0xbfffffff13137812 */ /* 0x000fe200078ec0ff */
[----:B------:R0:W-:Y:S01]  /*65f20*/  STL [R1+0xbe4], R0 ;  /* 0x000be40001007387 */ /* 0x0001e20000100800 */
[----:B------:R-:W-:Y:S01]  /*65f30*/  ISETP.LT.AND P0, PT, R3, UR30, !P0 ;  /* 0x0000001e03007c0c */ /* 0x000fe2000c701270 */
[----:B------:R-:W-:Y:S01]  /*65f40*/  VIADD R4, R2, 0xb5 ;  /* 0x000000b502047836 */ /* 0x000fe20000000000 */
[----:B------:R-:W-:Y:S01]  /*65f50*/  ULDC UR57, c[0x0][0x228] ;  /* 0x00008a0000397ab9 */ /* 0x000fe20000000800 */
[----:B------:R-:W-:Y:S01]  /*65f60*/  STL [R1+0x2088], R20 ;  /* 0x0020881401007387 */ /* 0x000fe20000100800 */
[----:B0-----:R-:W-:-:S05]  /*65f70*/  VIADD R0, R0, UR20 ;  /* 0x0000001400007c36 */ /* 0x001fca0008000000 */
[----:B------:R-:W-:Y:S01]  /*65f80*/  @P1 LOP3.LUT R19, R19, 0x40000000, RZ, 0xfc, !PT ;  /* 0x4000000013131812 */ /* 0x000fe200078efcff */
[----:B------:R-:W-:-:S03]  /*65f90*/  ULDC UR20, c[0x0][0x248] ;  /* 0x0000920000147ab9 */ /* 0x000fc60000000800 */
[----:B------:R-:W-:Y:S01]  /*65fa0*/  LOP3.LUT R19, R19, 0xdfffffff, RZ, 0xc0, !PT ;  /* 0xdfffffff13137812 */ /* 0x000fe200078ec0ff */
[----:B------:R0:W-:Y:S03]  /*65fb0*/  STL [R1+0xbe8], R0 ;  /* 0x000be80001007387 */ /* 0x0001e60000100800 */
[----:B------:R-:W-:Y:S02]  /*65fc0*/  @P0 LOP3.LUT R19, R19, 0x20000000, RZ, 0xfc, !PT ;  /* 0x2000000013130812 */ /* 0x000fe400078efcff */
        /* <DEDUP_REMOVED lines=8> */
[----:B------:R-:W-:Y:S01]  /*66050*/  ULDC UR20, c[0x0][0x228] ;  /* 0x00008a0000147ab9 */ /* 0x000fe20000000800 */
[----:B0-----:R-:W-:-:S05]  /*66060*/  VIADD R0, R0, UR22 ;  /* 0x0000001600007c36 */ /* 0x001fca0008000000 */
        /* <DEDUP_REMOVED lines=22> */
[----:B------:R-:W-:Y:S01]  /*661d0*/  VIADD R4, R2, 0xb2 ;  /* 0x000000b202047836 */ /* 0x000fe20000000000 */
[----:B------:R-:W-:Y:S01]  /*661e0*/  ISETP.LT.AND P1, PT, R28, UR53, !P0 ;  /* 0x000000351c007c0c */ /* 0x000fe2000c721270 */
[----:B------:R-:W-:Y:S01]  /*661f0*/  ULDC UR53, c[0x0][0x228] ;  /* 0x00008a0000357ab9 */ /* 0x000fe20000000800 */
[----:B------:R-:W-:Y:S01]  /*66200*/  ISETP.LT.AND P0, PT, R3, UR32, !P0 ;  /* 0x0000002003007c0c */ /* 0x000fe2000c701270 */
[----:B0-----:R-:W-:Y:S01]  /*66210*/  VIADD R0, R0, UR22 ;  /* 0x0000001600007c36 */ /* 0x001fe20008000000 */
        /* <DEDUP_REMOVED lines=20> */
[----:B------:R-:W-:-:S10]  /*66360*/  ULDC.64 UR28, c[0x0][0x228] ;  /* 0x00008a00001c7ab9 */ /* 0x000fd40000000a00 */
        /* <DEDUP_REMOVED lines=8> */
[----:B------:R0:W-:Y:S01]  /*663f0*/  STL [R1+0xbf8], R0 ;  /* 0x000bf80001007387 */ /* 0x0001e20000100800 */
[----:B------:R-:W-:-:S07]  /*66400*/  ULDC UR53, c[0x0][0x228] ;  /* 0x00008a0000357ab9 */ /* 0x000fce0000000800 */
        /* <DEDUP_REMOVED lines=9> */
[----:B------:R-:W-:Y:S01]  /*664a0*/  ULDC UR51, c[0x0][0x228] ;  /* 0x00008a0000337ab9 */ /* 0x000fe20000000800 */
[----:B------:R-:W-:Y:S01]  /*664b0*/  ULDC.64 UR30, c[0x0][0x228] ;  /* 0x00008a00001e7ab9 */ /* 0x000fe20000000a00 */
[----:B0-----:R-:W-:Y:S01]  /*664c0*/  VIADD R0, R0, UR22 ;  /* 0x0000001600007c36 */ /* 0x001fe20008000000 */
[----:B------:R-:W-:-:S04]  /*664d0*/  ULDC UR22, c[0x0][0x248] ;  /* 0x0000920000167ab9 */ /* 0x000fc80000000800 */
[----:B------:R0:W-:Y:S05]  /*664e0*/  STL [R1+0xc00], R0 ;  /* 0x000c000001007387 */ /* 0x0001ea0000100800 */
[----:B------:R-:W-:Y:S01]  /*664f0*/  @P1 LOP3.LUT R19, R19, 0x10000, RZ, 0xfc, !PT ;  /* 0x0001000013131812 */ /* 0x000fe200078efcff */
[----:B0-----:R-:W-:Y:S01]  /*66500*/  VIADD R0, R0, UR22 ;  /* 0x0000001600007c36 */ /* 0x001fe20008000000 */
[----:B------:R-:W-:Y:S02]  /*66510*/  ULDC.64 UR22, c[0x0][0x228] ;  /* 0x00008a0000167ab9 */ /* 0x000fe40000000a00 */
[----:B------:R-:W-:Y:S02]  /*66520*/  ISETP.LT.AND P0, PT, R3, UR22, !P0 ;  /* 0x0000001603007c0c */ /* 0x000fe4000c701270 */
[----:B------:R-:W-:-:S11]  /*66530*/  LOP3.LUT R19, R19, 0xffff7fff, RZ, 0xc0, !PT ;  /* 0xffff7fff13137812 */ /* 0x000fd600078ec0ff */
        /* <DEDUP_REMOVED lines=71> */
[----:B------:R-:W-:Y:S01]  /*669b0*/  ISETP.GE.AND P0, PT, R4, UR31, PT ;  /* 0x0000001f04007c0c */ /* 0x000fe2000bf06270 */
[----:B------:R-:W-:Y:S01]  /*669c0*/  VIADD R4, R2, 0xa6 ;  /* 0x000000a602047836 */ /* 0x000fe20000000000 */
[----:B------:R-:W-:Y:S01]  /*669d0*/  LOP3.LUT R19, R19, 0xfffffffe, RZ, 0xc0, !PT ;  /* 0xfffffffe13137812 */ /* 0x000fe200078ec0ff */
[----:B------:R-:W-:Y:S01]  /*669e0*/  ULDC.64 UR30, c[0x0][0x228] ;  /* 0x00008a00001e7ab9 */ /* 0x000fe20000000a00 */
[----:B------:R-:W-:Y:S01]  /*669f0*/  ISETP.LT.AND P1, PT, R28, UR51, !P0 ;  /* 0x000000331c007c0c */ /* 0x000fe2000c721270 */
[----:B------:R-:W-:Y:S01]  /*66a00*/  ULDC UR51, c[0x0][0x228] ;  /* 0x00008a0000337ab9 */ /* 0x000fe20000000800 */
[----:B------:R-:W-:-:S13]  /*66a10*/  ISETP.LT.AND P0, PT, R3, UR22, !P0 ;  /* 0x0000001603007c0c */ /* 0x000fda000c701270 */
[----:B------:R-:W-:Y:S02]  /*66a20*/  @P0 LOP3.LUT R18, R18, 0x80000000, RZ, 0xfc, !PT ;  /* 0x8000000012120812 */ /* 0x000fe400078efcff */
[----:B------:R-:W-:Y:S02]  /*66a30*/  ISETP.GE.AND P0, PT, R4, UR25, PT ;  /* 0x0000001904007c0c */ /* 0x000fe4000bf06270 */
[----:B------:R-:W-:Y:S02]  /*66a40*/  @P1 LOP3.LUT R19, R19, 0x1, RZ, 0xfc, !PT ;  /* 0x0000000113131812 */ /* 0x000fe400078efcff */
        /* <DEDUP_REMOVED lines=46> */
[----:B------:R-:W-:-:S09]  /*66d30*/  ULDC.64 UR36, c[0x0][0x228] ;  /* 0x00008a0000247ab9 */ /* 0x000fd20000000a00 */
        /* <DEDUP_REMOVED lines=11> */
[----:B------:R-:W-:Y:S01]  /*66df0*/  ISETP.LT.AND P0, PT, R3, UR36, !P0 ;  /* 0x0000002403007c0c */ /* 0x000fe2000c701270 */
[----:B------:R-:W-:Y:S01]  /*66e00*/  ULDC UR51, c[0x0][0x228] ;  /* 0x00008a0000337ab9 */ /* 0x000fe20000000800 */
[----:B0-----:R-:W-:Y:S01]  /*66e10*/  VIADD R0, R0, UR19 ;  /* 0x0000001300007c36 */ /* 0x001fe20008000000 */
[----:B------:R-:W-:-:S04]  /*66e20*/  ULDC UR19, c[0x0][0x248] ;  /* 0x0000920000137ab9 */ /* 0x000fc80000000800 */
[----:B------:R0:W-:Y:S04]  /*66e30*/  STL [R1+0xc0c], R0 ;  /* 0x000c0c0001007387 */ /* 0x0001e80000100800 */
        /* <DEDUP_REMOVED lines=8> */
[----:B------:R-:W-:Y:S01]  /*66ec0*/  ULDC UR19, c[0x0][0x248] ;  /* 0x0000920000137ab9 */ /* 0x000fe20000000800 */
[----:B------:R-:W-:Y:S01]  /*66ed0*/  LOP3.LUT R18, R18, 0xfffbffff, RZ, 0xc0, !PT ;  /* 0xfffbffff12127812 */ /* 0x000fe200078ec0ff */
[----:B------:R-:W-:Y:S01]  /*66ee0*/  VIADD R4, R2, 0x9f ;  /* 0x0000009f02047836 */ /* 0x000fe20000000000 */
[----:B------:R-:W-:Y:S01]  /*66ef0*/  ULDC.64 UR22, c[0x0][0x228] ;  /* 0x00008a0000167ab9 */ /* 0x000fe20000000a00 */
[----:B------:R0:W-:Y:S01]  /*66f00*/  STL [R1+0xc14], R0 ;  /* 0x000c140001007387 */ /* 0x0001e20000100800 */
[----:B------:R-:W-:Y:S01]  /*66f10*/  ISETP.LT.AND P1, PT, R28, UR55, !P0 ;  /* 0x000000371c007c0c */ /* 0x000fe2000c721270 */
[----:B------:R-:W-:Y:S01]  /*66f20*/  ULDC UR55, c[0x0][0x228] ;  /* 0x00008a0000377ab9 */ /* 0x000fe20000000800 */
        /* <DEDUP_REMOVED lines=20> */
[----:B------:R-:W-:Y:S01]  /*67070*/  ULDC.64 UR30, c[0x0][0x228] ;  /* 0x00008a00001e7ab9 */ /* 0x000fe20000000a00 */
[----:B0-----:R-:W-:Y:S01]  /*67080*/  VIADD R0, R0, UR17 ;  /* 0x0000001100007c36 */ /* 0x001fe20008000000 */
[----:B------:R-:W-:Y:S01]  /*67090*/  ULDC UR17, c[0x0][0x248] ;  /* 0x0000920000117ab9 */ /* 0x000fe20000000800 */
[----:B------:R-:W-:-:S03]  /*670a0*/  ULDC UR54, c[0x0][0x228] ;  /* 0x00008a0000367ab9 */ /* 0x000fc60000000800 */
[----:B------:R0:W-:Y:S01]  /*670b0*/  STL [R1+0xc28], R0 ;  /* 0x000c280001007387 */ /* 0x0001e20000100800 */
[----:B------:R-:W-:Y:S01]  /*670c0*/  ISETP.LT.AND P0, PT, R3, UR22, !P0 ;  /* 0x0000001603007c0c */ /* 0x000fe2000c701270 */
        /* <DEDUP_REMOVED lines=20> */
[----:B------:R-:W-:Y:S01]  /*67210*/  ULDC UR52, c[0x0][0x228] ;  /* 0x00008a0000347ab9 */ /* 0x000fe20000000800 */
[----:B0-----:R-:W-:Y:S01]  /*67220*/  VIADD R0, R0, UR19 ;  /* 0x0000001300007c36 */ /* 0x001fe20008000000 */
[----:B------:R-:W-:-:S04]  /*67230*/  ULDC UR19, c[0x0][0x248] ;  /* 0x0000920000137ab9 */ /* 0x000fc80000000800 */
[----:B------:R0:W-:Y:S01]  /*67240*/  STL [R1+0xc3c], R0 ;  /* 0x000c3c0001007387 */ /* 0x0001e20000100800 */
[----:B------:R-:W-:Y:S01]  /*67250*/  ISETP.LT.AND P0, PT, R3, UR30, !P0 ;  /* 0x0000001e03007c0c */ /* 0x000fe2000c701270 */
        /* <DEDUP_REMOVED lines=51> */
[----:B------:R-:W-:-:S03]  /*67590*/  LOP3.LUT R18, R18, 0xfffffdff, RZ, 0xc0, !PT ;  /* 0xfffffdff12127812 */ /* 0x000fc600078ec0ff */
[----:B------:R-:W-:Y:S01]  /*675a0*/  STL [R1+0x208c], R19 ;  /* 0x00208c1301007387 */ /* 0x000fe20000100800 */
[----:B0-----:R-:W-:Y:S01]  /*675b0*/  VIADD R0, R0, UR17 ;  /* 0x0000001100007c36 */ /* 0x001fe20008000000 */
[----:B------:R-:W-:Y:S01]  /*675c0*/  @P0 LOP3.LUT R18, R18, 0x200, RZ, 0xfc, !PT ;  /* 0x0000020012120812 */ /* 0x000fe200078efcff */
[----:B------:R-:W-:-:S03]  /*675d0*/  ULDC UR17, c[0x0][0x248] ;  /* 0x0000920000117ab9 */ /* 0x000fc60000000800 */
        /* <DEDUP_REMOVED lines=56> */
[----:B------:R-:W-:Y:S01]  /*67960*/  LOP3.LUT R14, R14, 0x7fffffff, RZ, 0xc0, !PT ;  /* 0x7fffffff0e0e7812 */ /* 0x000fe200078ec0ff */
[----:B------:R-:W-:Y:S02]  /*67970*/  ULDC UR43, c[0x0][0x228] ;  /* 0x00008a00002b7ab9 */ /* 0x000fe40000000800 */
        /* <DEDUP_REMOVED lines=40> */
[----:B------:R-:W-:Y:S01]  /*67c00*/  VIADD R4, R2, 0x96 ;  /* 0x0000009602047836 */ /* 0x000fe20000000000 */
[----:B------:R-:W-:Y:S01]  /*67c10*/  LOP3.LUT R18, R18, 0xfffffffe, RZ, 0xc0, !PT ;  /* 0xfffffffe12127812 */ /* 0x000fe200078ec0ff */
[----:B------:R-:W-:Y:S01]  /*67c20*/  ULDC.64 UR30, c[0x0][0x228] ;  /* 0x00008a00001e7ab9 */ /* 0x000fe20000000a00 */
[----:B------:R0:W-:Y:S01]  /*67c30*/  STL [R1+0xd10], R0 ;  /* 0x000d100001007387 */ /* 0x0001e20000100800 */
[----:B------:R-:W-:Y:S01]  /*67c40*/  ISETP.LT.AND P1, PT, R28, UR40, !P0 ;  /* 0x000000281c007c0c */ /* 0x000fe2000c721270 */
[----:B------:R-:W-:Y:S01]  /*67c50*/  ULDC UR40, c[0x0][0x228] ;  /* 0x00008a0000287ab9 */ /* 0x000fe20000000800 */
[----:B------:R-:W-:Y:S01]  /*67c60*/  ISETP.LT.AND P0, PT, R3, UR22, !P0 ;  /* 0x0000001603007c0c */ /* 0x000fe2000c701270 */
[----:B0-----:R-:W-:Y:S01]  /*67c70*/  VIADD R0, R0, UR19 ;  /* 0x0000001300007c36 */ /* 0x001fe20008000000 */
[----:B------:R-:W-:-:S04]  /*67c80*/  ULDC UR19, c[0x0][0x248] ;  /* 0x0000920000137ab9 */ /* 0x000fc80000000800 */
[----:B------:R0:W-:Y:S02]  /*67c90*/  STL [R1+0xd14], R0 ;  /* 0x000d140001007387 */ /* 0x0001e40000100800 */
[----:B0-----:R-:W-:Y:S01]  /*67ca0*/  VIADD R0, R0, UR17 ;  /* 0x0000001100007c36 */ /* 0x001fe20008000000 */
[----:B------:R-:W-:-:S04]  /*67cb0*/  ULDC UR17, c[0x0][0x248] ;  /* 0x0000920000117ab9 */ /* 0x000fc80000000800 */
[----:B------:R0:W-:Y:S01]  /*67cc0*/  STL [R1+0xd18], R0 ;  /* 0x000d180001007387 */ /* 0x0001e20000100800 */
[----:B------:R-:W-:Y:S02]  /*67cd0*/  @P0 LOP3.LUT R17, R17, 0x80000000, RZ, 0xfc, !PT ;  /* 0x8000000011110812 */ /* 0x000fe400078efcff */
[----:B------:R-:W-:Y:S01]  /*67ce0*/  ISETP.GE.AND P0, PT, R4, UR25, PT ;  /* 0x0000001904007c0c */ /* 0x000fe2000bf06270 */
[----:B0-----:R-:W-:Y:S01]  /*67cf0*/  VIADD R0, R0, UR19 ;  /* 0x0000001300007c36 */ /* 0x001fe20008000000 */
[----:B------:R-:W-:Y:S01]  /*67d00*/  ULDC UR19, c[0x0][0x248] ;  /* 0x0000920000137ab9 */ /* 0x000fe20000000800 */
[----:B------:R-:W-:Y:S02]  /*67d10*/  @P1 LOP3.LUT R18, R18, 0x1, RZ, 0xfc, !PT ;  /* 0x0000000112121812 */ /* 0x000fe400078efcff */
[----:B------:R-:W-:Y:S01]  /*67d20*/  LOP3.LUT R17, R17, 0xbfffffff, RZ, 0xc0, !PT ;  /* 0xbfffffff11117812 */ /* 0x000fe200078ec0ff */
[----:B------:R0:W-:Y:S01]  /*67d30*/  STL [R1+0xd1c], R0 ;  /* 0x000d1c0001007387 */ /* 0x0001e20000100800 */
[----:B------:R-:W-:Y:S01]  /*67d40*/  ISETP.LT.AND P1, PT, R28, UR4, !P0 ;  /* 0x000000041c007c0c */ /* 0x000fe2000c721270 */
        /* <DEDUP_REMOVED lines=26> */
[----:B------:R-:W-:Y:S01]  /*67ef0*/  ISETP.LT.AND P0, PT, R3, UR24, !P0 ;  /* 0x0000001803007c0c */ /* 0x000fe2000c701270 */
[----:B------:R-:W-:Y:S01]  /*67f00*/  ULDC.64 UR26, c[0x0][0x228] ;  /* 0x00008a00001a7ab9 */ /* 0x000fe20000000a00 */
        /* <DEDUP_REMOVED lines=21> */
[----:B0-----:R-:W-:Y:S01]  /*68060*/  VIADD R0, R0, UR19 ;  /* 0x0000001300007c36 */ /* 0x001fe20008000000 */
[----:B------:R-:W-:-:S04]  /*68070*/  ULDC UR19, c[0x0][0x248] ;  /* 0x0000920000137ab9 */ /* 0x000fc80000000800 */
[----:B------:R0:W-:Y:S01]  /*68080*/  STL [R1+0xd44], R0 ;  /* 0x000d440001007387 */ /* 0x0001e20000100800 */
[----:B------:R-:W-:-:S03]  /*68090*/  ISETP.LT.AND P0, PT, R3, UR26, !P0 ;  /* 0x0000001a03007c0c */ /* 0x000fc6000c701270 */
[----:B------:R-:W-:Y:S01]  /*680a0*/  STL [R1+0x2090], R18 ;  /* 0x0020901201007387 */ /* 0x000fe20000100800 */
[----:B0-----:R-:W-:Y:S01]  /*680b0*/  VIADD R0, R0, UR17 ;  /* 0x0000001100007c36 */ /* 0x001fe20008000000 */
[----:B------:R-:W-:-:S04]  /*680c0*/  ULDC UR17, c[0x0][0x248] ;  /* 0x0000920000117ab9 */ /* 0x000fc80000000800 */
[----:B------:R0:W-:Y:S01]  /*680d0*/  STL [R1+0xd48], R0 ;  /* 0x000d480001007387 */ /* 0x0001e20000100800 */
[----:B------:R-:W-:Y:S01]  /*680e0*/  @P1 LOP3.LUT R17, R17, 0x4000000, RZ, 0xfc, !PT ;  /* 0x0400000011111812 */ /* 0x000fe200078efcff */
[----:B0-----:R-:W-:-:S03]  /*680f0*/  VIADD R0, R0, UR19 ;  /* 0x0000001300007c36 */ /* 0x001fc60008000000 */
[----:B------:R-:W-:Y:S02]  /*68100*/  LOP3.LUT R17, R17, 0xfdffffff, RZ, 0xc0, !PT ;  /* 0xfdffffff11117812 */ /* 0x000fe400078ec0ff */
[----:B------:R0:W-:Y:S02]  /*68110*/  STL [R1+0xd4c], R0 ;  /* 0x000d4c0001007387 */ /* 0x0001e40000100800 */
[----:B------:R-:W-:Y:S02]  /*68120*/  @P0 LOP3.LUT R17, R17, 0x2000000, RZ, 0xfc, !PT ;  /* 0x0200000011110812 */ /* 0x000fe400078efcff */
[----:B------:R-:W-:Y:S01]  /*68130*/  ISETP.GE.AND P0, PT, R4, UR35, PT ;  /* 0x0000002304007c0c */ /* 0x000fe2000bf06270 */
[----:B0-----:R-:W-:Y:S01]  /*68140*/  VIADD R0, R0, UR17 ;  /* 0x0000001100007c36 */ /* 0x001fe20008000000 */
[----:B------:R-:W-:-:S04]  /*68150*/  ULDC UR17, c[0x0][0x248] ;  /* 0x0000920000117ab9 */ /* 0x000fc80000000800 */
[----:B------:R0:W-:Y:S01]  /*68160*/  STL [R1+0xd50], R0 ;  /* 0x000d500001007387 */ /* 0x0001e20000100800 */
[----:B------:R-:W-:Y:S01]  /*68170*/  ISETP.LT.AND P1, PT, R28, UR7, !P0 ;  /* 0x000000071c007c0c */ /* 0x000fe2000c721270 */
[----:B0-----:R-:W-:-:S05]  /*68180*/  VIADD R0, R0, UR17 ;  /* 0x0000001100007c36 */ /* 0x001fca0008000000 */
[----:B------:R0:W-:Y:S01]  /*68190*/  STL [R1+0xd54], R0 ;  /* 0x000d540001007387 */ /* 0x0001e20000100800 */
[----:B------:R-:W-:Y:S01]  /*681a0*/  ISETP.LT.AND P0, PT, R3, UR32, !P0 ;  /* 0x0000002003007c0c */ /* 0x000fe2000c701270 */
[----:B0-----:R-:W-:Y:S01]  /*681b0*/  VIADD R0, R0, UR4 ;  /* 0x0000000400007c36 */ /* 0x001fe20008000000 */
[----:B------:R-:W-:Y:S01]  /*681c0*/  LOP3.LUT R17, R17, 0xfeffffff, RZ, 0xc0, !PT ;  /* 0xfeffffff11117812 */ /* 0x000fe200078ec0ff */
[----:B------:R-:W-:-:S03]  /*681d0*/  ULDC UR4, c[0x0][0x248] ;  /* 0x0000920000047ab9 */ /* 0x000fc60000000800 */
[----:B------:R0:W-:Y:S01]  /*681e0*/  STL [R1+0xd58], R0 ;  /* 0x000d580001007387 */ /* 0x0001e20000100800 */
[----:B------:R-:W-:Y:S01]  /*681f0*/  @P1 LOP3.LUT R17, R17, 0x1000000, RZ, 0xfc, !PT ;  /* 0x0100000011111812 */ /* 0x000fe200078efcff */
[----:B0-----:R-:W-:Y:S01]  /*68200*/  VIADD R0, R0, UR6 ;  /* 0x0000000600007c36 */ /* 0x001fe20008000000 */
[----:B------:R-:W-:-:S04]  /*68210*/  ULDC UR6, c[0x0][0x248] ;  /* 0x0000920000067ab9 */ /* 0x000fc80000000800 */
[----:B------:R0:W-:Y:S01]  /*68220*/  STL [R1+0xd5c], R0 ;  /* 0x000d5c0001007387 */ /* 0x0001e20000100800 */
[----:B------:R-:W-:Y:S01]  /*68230*/  LOP3.LUT R17, R17, 0xff7fffff, RZ, 0xc0, !PT ;  /* 0xff7fffff11117812 */ /* 0x000fe200078ec0ff */
[----:B------:R-:W-:Y:S02]  /*68240*/  VIADD R4, R2, 0x92 ;  /* 0x0000009202047836 */ /* 0x000fe40000000000 */
        /* <DEDUP_REMOVED lines=12> */
[----:B------:R-:W-:Y:S01]  /*68310*/  LOP3.LUT R13, R13, 0x7fffffff, RZ, 0xc0, !PT ;  /* 0x7fffffff0d0d7812 */ /* 0x000fe200078ec0ff */
        /* <DEDUP_REMOVED lines=37> */
[----:B------:R-:W-:Y:S01]  /*68570*/  ISETP.LT.AND P0, PT, R3, UR22, !P0 ;  /* 0x0000001603007c0c */ /* 0x000fe2000c701270 */
[----:B0-----:R-:W-:Y:S01]  /*68580*/  VIADD R0, R0, UR4 ;  /* 0x0000000400007c36 */ /* 0x001fe20008000000 */
        /* <DEDUP_REMOVED lines=35> */
[----:B------:R-:W-:-:S08]  /*687c0*/  ULDC.64 UR32, c[0x0][0x228] ;  /* 0x00008a0000207ab9 */ /* 0x000fd00000000a00 */
        /* <DEDUP_REMOVED lines=24> */
[----:B------:R-:W-:Y:S01]  /*68950*/  ISETP.LT.AND P0, PT, R3, UR26, !P0 ;  /* 0x0000001a03007c0c */ /* 0x000fe2000c701270 */
[----:B------:R-:W-:Y:S01]  /*68960*/  ULDC.64 UR18, c[0x0][0x228] ;  /* 0x00008a0000127ab9 */ /* 0x000fe20000000a00 */
[----:B------:R-:W-:Y:S01]  /*68970*/  ULDC UR4, c[0x0][0x228] ;  /* 0x00008a0000047ab9 */ /* 0x000fe20000000800 */
        /* <DEDUP_REMOVED lines=18> */
[----:B0-----:R-:W-:Y:S01]  /*68aa0*/  VIADD R0, R0, UR6 ;  /* 0x0000000600007c36 */ /* 0x001fe20008000000 */
[----:B------:R-:W-:Y:S01]  /*68ab0*/  ISETP.LT.AND P0, PT, R3, UR18, !P0 ;  /* 0x0000001203007c0c */ /* 0x000fe2000c701270 */
[----:B------:R-:W-:Y:S01]  /*68ac0*/  ULDC UR18, c[0x0][0x248] ;  /* 0x0000920000127ab9 */ /* 0x000fe20000000800 */
[----:B------:R-:W-:-:S02]  /*68ad0*/  ULDC UR6, c[0x0][0x228] ;  /* 0x00008a0000067ab9 */ /* 0x000fc40000000800 */
[----:B------:R0:W-:Y:S02]  /*68ae0*/  STL [R1+0xd8c], R0 ;  /* 0x000d8c0001007387 */ /* 0x0001e40000100800 */
        /* <DEDUP_REMOVED lines=10> */
[----:B------:R-:W-:-:S04]  /*68b90*/  ULDC UR10, c[0x0][0x248] ;  /* 0x00009200000a7ab9 */ /* 0x000fc80000000800 */
        /* <DEDUP_REMOVED lines=8> */
[----:B------:R-:W-:Y:S01]  /*68c20*/  ULDC.64 UR22, c[0x0][0x228] ;  /* 0x00008a0000167ab9 */ /* 0x000fe20000000a00 */
        /* <DEDUP_REMOVED lines=16> */
[----:B------:R-:W-:Y:S01]  /*68d30*/  ULDC.64 UR30, c[0x0][0x228] ;  /* 0x00008a00001e7ab9 */ /* 0x000fe20000000a00 */
[----:B------:R-:W-:Y:S01]  /*68d40*/  ISETP.LT.AND P0, PT, R3, UR20, !P0 ;  /* 0x0000001403007c0c */ /* 0x000fe2000c701270 */
[----:B------:R-:W-:Y:S01]  /*68d50*/  ULDC UR20, c[0x0][0x248] ;  /* 0x0000920000147ab9 */ /* 0x000fe20000000800 */
[----:B------:R-:W-:-:S11]  /*68d60*/  ULDC UR38, c[0x0][0x228] ;  /* 0x00008a0000267ab9 */ /* 0x000fd60000000800 */
[----:B------:R-:W-:Y:S02]  /*68d70*/  @P0 LOP3.LUT R16, R16, 0x80000000, RZ, 0xfc, !PT ;  /* 0x8000000010100812 */ /* 0x000fe400078efcff */
[----:B------:R-:W-:Y:S02]  /*68d80*/  ISETP.GE.AND P0, PT, R4, UR13, PT ;  /* 0x0000000d04007c0c */ /* 0x000fe4000bf06270 */
[----:B------:R-:W-:Y:S02]  /*68d90*/  @P1 LOP3.LUT R17, R17, 0x1, RZ, 0xfc, !PT ;  /* 0x0000000111111812 */ /* 0x000fe400078efcff */
        /* <DEDUP_REMOVED lines=20> */
[----:B------:R-:W-:-:S09]  /*68ee0*/  ULDC UR45, c[0x0][0x228] ;  /* 0x00008a00002d7ab9 */ /* 0x000fd20000000800 */
        /* <DEDUP_REMOVED lines=12> */
[----:B------:R-:W-:Y:S01]  /*68fb0*/  LOP3.LUT R11, R11, 0x7fffffff, RZ, 0xc0, !PT ;  /* 0x7fffffff0b0b7812 */ /* 0x000fe200078ec0ff */
[----:B------:R-:W-:Y:S01]  /*68fc0*/  ULDC UR46, c[0x0][0x228] ;  /* 0x00008a00002e7ab9 */ /* 0x000fe20000000800 */
[----:B0-----:R-:W-:Y:S01]  /*68fd0*/  VIADD R0, R0, UR11 ;  /* 0x0000000b00007c36 */ /* 0x001fe20008000000 */
[----:B------:R-:W-:-:S05]  /*68fe0*/  ULDC UR11, c[0x0][0x248] ;  /* 0x00009200000b7ab9 */ /* 0x000fca0000000800 */
[----:B------:R-:W-:Y:S01]  /*68ff0*/  @P1 LOP3.LUT R16, R16, 0x4000000, RZ, 0xfc, !PT ;  /* 0x0400000010101812 */ /* 0x000fe200078efcff */
[----:B------:R0:W-:Y:S03]  /*69000*/  STL [R1+0xdb0], R0 ;  /* 0x000db00001007387 */ /* 0x0001e60000100800 */
[----:B------:R-:W-:Y:S01]  /*69010*/  LOP3.LUT R16, R16, 0xfdffffff, RZ, 0xc0, !PT ;  /* 0xfdffffff10107812 */ /* 0x000fe200078ec0ff */
[----:B0-----:R-:W-:-:S03]  /*69020*/  VIADD R0, R0, UR11 ;  /* 0x0000000b00007c36 */ /* 0x001fc60008000000 */
[----:B------:R-:W-:Y:S01]  /*69030*/  @P0 LOP3.LUT R16, R16, 0x2000000, RZ, 0xfc, !PT ;  /* 0x0200000010100812 */ /* 0x000fe200078efcff */
[----:B------:R-:W-:Y:S01]  /*69040*/  ULDC UR11, c[0x0][0x228] ;  /* 0x00008a00000b7ab9 */ /* 0x000fe20000000800 */
[----:B------:R-:W-:Y:S01]  /*69050*/  ISETP.GE.AND P0, PT, R4, UR27, PT ;  /* 0x0000001b04007c0c */ /* 0x000fe2000bf06270 */
[----:B------:R0:W-:Y:S01]  /*69060*/  STL [R1+0xdb4], R0 ;  /* 0x000db40001007387 */ /* 0x0001e20000100800 */
[----:B------:R-:W-:Y:S01]  /*69070*/  LOP3.LUT R16, R16, 0xfeffffff, RZ, 0xc0, !PT ;  /* 0xfeffffff10107812 */ /* 0x000fe200078ec0ff */
[----:B------:R-:W-:Y:S01]  /*69080*/  VIADD R4, R2, 0x82 ;  /* 0x0000008202047836 */ /* 0x000fe20000000000 */
[----:B------:R-:W-:Y:S01]  /*69090*/  ISETP.LT.AND P1, PT, R28, UR48, !P0 ;  /* 0x000000301c007c0c */ /* 0x000fe2000c721270 */
[----:B------:R-:W-:Y:S01]  /*690a0*/  ULDC.64 UR26, c[0x0][0x228] ;  /* 0x00008a00001a7ab9 */ /* 0x000fe20000000a00 */
[----:B0-----:R-:W-:Y:S01]  /*690b0*/  VIADD R0, R0, UR12 ;  /* 0x0000000c00007c36 */ /* 0x001fe20008000000 */
[----:B------:R-:W-:Y:S01]  /*690c0*/  ULDC UR12, c[0x0][0x248] ;  /* 0x00009200000c7ab9 */ /* 0x000fe20000000800 */
[----:B------:R-:W-:-:S03]  /*690d0*/  ULDC UR48, c[0x0][0x228] ;  /* 0x00008a0000307ab9 */ /* 0x000fc60000000800 */
[----:B------:R0:W-:Y:S01]  /*690e0*/  STL [R1+0xdb8], R0 ;  /* 0x000db80001007387 */ /* 0x0001e20000100800 */
[----:B------:R-:W-:Y:S01]  /*690f0*/  ISETP.LT.AND P0, PT, R3, UR30, !P0 ;  /* 0x0000001e03007c0c */ /* 0x000fe2000c701270 */
[----:B0-----:R-:W-:-:S04]  /*69100*/  VIADD R0, R0, UR12 ;  /* 0x0000000c00007c36 */ /* 0x001fc80008000000 */
[----:B------:R-:W-:Y:S01]  /*69110*/  @P1 LOP3.LUT R16, R16, 0x1000000, RZ, 0xfc, !PT ;  /* 0x0100000010101812 */ /* 0x000fe200078efcff */
[----:B------:R-:W-:Y:S01]  /*69120*/  ULDC UR12, c[0x0][0x228] ;  /* 0x00008a00000c7ab9 */ /* 0x000fe20000000800 */
        /* <DEDUP_REMOVED lines=9> */
[----:B------:R-:W-:-:S03]  /*691c0*/  ISETP.GE.AND P0, PT, R4, UR19, PT ;  /* 0x0000001304007c0c */ /* 0x000fc6000bf06270 */
[----:B------:R-:W-:Y:S01]  /*691d0*/  STL [R1+0x2094], R17 ;  /* 0x0020941101007387 */ /* 0x000fe20000100800 */
[----:B0-----:R-:W-:Y:S01]  /*691e0*/  VIADD R0, R0, UR16 ;  /* 0x0000001000007c36 */ /* 0x001fe20008000000 */
[----:B------:R-:W-:Y:S01]  /*691f0*/  ISETP.LT.AND P1, PT, R28, UR53, !P0 ;  /* 0x000000351c007c0c */ /* 0x000fe2000c721270 */
[----:B------:R-:W-:Y:S01]  /*69200*/  ULDC UR16, c[0x0][0x248] ;  /* 0x0000920000107ab9 */ /* 0x000fe20000000800 */
[----:B------:R-:W-:Y:S01]  /*69210*/  LOP3.LUT R16, R16, 0xffbfffff, RZ, 0xc0, !PT ;  /* 0xffbfffff10107812 */ /* 0x000fe200078ec0ff */
[----:B------:R-:W-:Y:S01]  /*69220*/  VIADD R4, R2, 0x81 ;  /* 0x0000008102047836 */ /* 0x000fe20000000000 */
[----:B------:R0:W-:Y:S01]  /*69230*/  STL [R1+0xdc8], R0 ;  /* 0x000dc80001007387 */ /* 0x0001e20000100800 */
[----:B------:R-:W-:Y:S01]  /*69240*/  ISETP.LT.AND P0, PT, R3, UR26, !P0 ;  /* 0x0000001a03007c0c */ /* 0x000fe2000c701270 */
[----:B------:R-:W-:Y:S01]  /*69250*/  ULDC UR19, c[0x0][0x228] ;  /* 0x00008a0000137ab9 */ /* 0x000fe20000000800 */
[----:B------:R-:W-:Y:S01]  /*69260*/  ULDC UR53, c[0x0][0x228] ;  /* 0x00008a0000357ab9 */ /* 0x000fe20000000800 */
[----:B0-----:R-:W-:-:S05]  /*69270*/  VIADD R0, R0, UR18 ;  /* 0x0000001200007c36 */ /* 0x001fca0008000000 */
        /* <DEDUP_REMOVED lines=21> */
[----:B------:R-:W-:Y:S01]  /*693d0*/  ISETP.LT.AND P0, PT, R3, UR32, !P0 ;  /* 0x0000002003007c0c */ /* 0x000fe2000c701270 */
[----:B------:R-:W-:-:S03]  /*693e0*/  ULDC UR20, c[0x0][0x248] ;  /* 0x0000920000147ab9 */ /* 0x000fc60000000800 */
        /* <DEDUP_REMOVED lines=26> */
[----:B0-----:R-:W-:-:S05]  /*69590*/  VIADD R0, R0, UR22 ;  /* 0x0000001600007c36 */ /* 0x001fca0008000000 */
[----:B------:R0:W-:Y:S01]  /*695a0*/  STL [R1+0xdf4], R0 ;  /* 0x000df40001007387 */ /* 0x0001e20000100800 */
[----:B------:R-:W-:Y:S01]  /*695b0*/  LOP3.LUT R16, R16, 0xfffdffff, RZ, 0xc0, !PT ;  /* 0xfffdffff10107812 */ /* 0x000fe200078ec0ff */
[----:B0-----:R-:W-:Y:S01]  /*695c0*/  VIADD R0, R0, UR20 ;  /* 0x0000001400007c36 */ /* 0x001fe20008000000 */
[----:B------:R-:W-:Y:S02]  /*695d0*/  ULDC UR20, c[0x0][0x248] ;  /* 0x0000920000147ab9 */ /* 0x000fe40000000800 */
[----:B------:R-:W-:Y:S02]  /*695e0*/  @P0 LOP3.LUT R16, R16, 0x20000, RZ, 0xfc, !PT ;  /* 0x0002000010100812 */ /* 0x000fe400078efcff */
        /* <DEDUP_REMOVED lines=57> */
[----:B------:R-:W-:Y:S01]  /*69980*/  ULDC.64 UR26, c[0x0][0x228] ;  /* 0x00008a00001a7ab9 */ /* 0x000fe20000000a00 */
[----:B0-----:R-:W-:Y:S01]  /*69990*/  VIADD R0, R0, UR15 ;  /* 0x0000000f00007c36 */ /* 0x001fe20008000000 */
[----:B------:R-:W-:-:S07]  /*699a0*/  ULDC UR15, c[0x0][0x248] ;  /* 0x00009200000f7ab9 */ /* 0x000fce0000000800 */
[----:B------:R-:W-:Y:S01]  /*699b0*/  @P1 LOP3.LUT R16, R16, 0x100, RZ, 0xfc, !PT ;  /* 0x0000010010101812 */ /* 0x000fe200078efcff */
[----:B------:R0:W-:Y:S03]  /*699c0*/  STL [R1+0xe08], R0 ;  /* 0x000e080001007387 */ /* 0x0001e60000100800 */
[----:B------:R-:W-:-:S04]  /*699d0*/  LOP3.LUT R16, R16, 0xffffff7f, RZ, 0xc0, !PT ;  /* 0xffffff7f10107812 */ /* 0x000fc800078ec0ff */
        /* <DEDUP_REMOVED lines=72> */
[----:B------:R-:W-:Y:S01]  /*69e60*/  VIADD R4, R2, 0x76 ;  /* 0x0000007602047836 */ /* 0x000fe20000000000 */
[----:B------:R-:W-:Y:S01]  /*69e70*/  LOP3.LUT R16, R16, 0xfffffffe, RZ, 0xc0, !PT ;  /* 0xfffffffe10107812 */ /* 0x000fe200078ec0ff */
[----:B------:R-:W-:Y:S01]  /*69e80*/  ULDC UR38, c[0x0][0x228] ;  /* 0x00008a0000267ab9 */ /* 0x000fe20000000800 */
[----:B------:R0:W-:Y:S01]  /*69e90*/  STL [R1+0xe90], R0 ;  /* 0x000e900001007387 */ /* 0x0001e20000100800 */
[----:B------:R-:W-:Y:S01]  /*69ea0*/  ULDC.64 UR22, c[0x0][0x228] ;  /* 0x00008a0000167ab9 */ /* 0x000fe20000000a00 */
[----:B------:R-:W-:Y:S01]  /*69eb0*/  ULDC UR15, c[0x0][0x248] ;  /* 0x00009200000f7ab9 */ /* 0x000fe20000000800 */
[----:B0-----:R-:W-:Y:S01]  /*69ec0*/  VIADD R0, R0, UR20 ;  /* 0x0000001400007c36 */ /* 0x001fe20008000000 */
[----:B------:R-:W-:Y:S02]  /*69ed0*/  ULDC.64 UR20, c[0x0][0x228] ;  /* 0x00008a0000147ab9 */ /* 0x000fe40000000a00 */
[----:B------:R-:W-:Y:S01]  /*69ee0*/  ISETP.LT.AND P0, PT, R3, UR20, !P0 ;  /* 0x0000001403007c0c */ /* 0x000fe2000c701270 */
[----:B------:R-:W-:-:S02]  /*69ef0*/  ULDC UR20, c[0x0][0x248] ;  /* 0x0000920000147ab9 */ /* 0x000fc40000000800 */
[----:B------:R-:W-:-:S10]  /*69f00*/  @P1 LOP3.LUT R16, R16, 0x1, RZ, 0xfc, !PT ;  /* 0x0000000110101812 */ /* 0x000fd400078efcff */
        /* <DEDUP_REMOVED lines=39> */
[----:B------:R-:W-:Y:S01]  /*6a180*/  @P1 LOP3.LUT R15, R15, 0x1000000, RZ, 0xfc, !PT ;  /* 0x010000000f0f1812 */ /* 0x000fe200078efcff */
[----:B0-----:R-:W-:Y:S01]  /*6a190*/  VIADD R0, R0, UR15 ;  /* 0x0000000f00007c36 */ /* 0x001fe20008000000 */
[----:B------:R-:W-:Y:S01]  /*6a1a0*/  STL [R1+0x2098], R16 ;  /* 0x0020981001007387 */ /* 0x000fe20000100800 */
[----:B------:R-:W-:Y:S01]  /*6a1b0*/  ULDC UR15, c[0x0][0x248] ;  /* 0x00009200000f7ab9 */ /* 0x000fe20000000800 */
        /* <DEDUP_REMOVED lines=11> */
[----:B------:R-:W-:-:S02]  /*6a270*/  ULDC UR61, c[0x0][0x228] ;  /* 0x00008a00003d7ab9 */ /* 0x000fc40000000800 */
[----:B------:R0:W-:Y:S06]  /*6a280*/  STL [R1+0xe9c], R0 ;  /* 0x000e9c0001007387 */ /* 0x0001ec0000100800 */
        /* <DEDUP_REMOVED lines=115> */
[----:B------:R-:W-:Y:S01]  /*6a9c0*/  ULDC.64 UR26, c[0x0][0x228] ;  /* 0x00008a00001a7ab9 */ /* 0x000fe20000000a00 */
[----:B------:R-:W-:-:S08]  /*6a9d0*/  ULDC UR51, c[0x0][0x228] ;  /* 0x00008a0000337ab9 */ /* 0x000fd00000000800 */
[----:B------:R-:W-:-:S04]  /*6a9e0*/  @P1 LOP3.LUT R15, R15, 0x100, RZ, 0xfc, !PT ;  /* 0x000001000f0f1812 */ /* 0x000fc800078efcff */
[----:B------:R-:W-:Y:S01]  /*6a9f0*/  LOP3.LUT R15, R15, 0xffffff7f, RZ, 0xc0, !PT ;  /* 0xffffff7f0f0f7812 */ /* 0x000fe200078ec0ff */
[----:B------:R0:W-:Y:S03]  /*6aa00*/  STL [R1+0xedc], R0 ;  /* 0x000edc0001007387 */ /* 0x0001e60000100800 */
        /* <DEDUP_REMOVED lines=11> */
[----:B0-----:R-:W-:-:S05]  /*6aac0*/  VIADD R0, R0, UR20 ;  /* 0x0000001400007c36 */ /* 0x001fca0008000000 */
[----:B------:R-:W-:Y:S01]  /*6aad0*/  @P1 LOP3.LUT R15, R15, 0x40, RZ, 0xfc, !PT ;  /* 0x000000400f0f1812 */ /* 0x000fe200078efcff */
[----:B------:R-:W-:Y:S01]  /*6aae0*/  ULDC UR20, c[0x0][0x248] ;  /* 0x0000920000147ab9 */ /* 0x000fe20000000800 */
[----:B------:R0:W-:Y:S02]  /*6aaf0*/  STL [R1+0xee4], R0 ;  /* 0x000ee40001007387 */ /* 0x0001e40000100800 */
        /* <DEDUP_REMOVED lines=56> */
[----:B------:R-:W-:Y:S01]  /*6ae80*/  ULDC.64 UR22, c[0x0][0x228] ;  /* 0x00008a0000167ab9 */ /* 0x000fe20000000a00 */
        /* <DEDUP_REMOVED lines=27> */
[----:B------:R-:W-:Y:S01]  /*6b040*/  STL [R1+0x20a0], R15 ;  /* 0x0020a00f01007387 */ /* 0x000fe20000100800 */
        /* <DEDUP_REMOVED lines=26> */
[----:B------:R-:W-:Y:S01]  /*6b1f0*/  @P1 LOP3.LUT R14, R14, 0x1000000, RZ, 0xfc, !PT ;  /* 0x010000000e0e1812 */ /* 0x000fe200078efcff */
[----:B0-----:R-:W-:Y:S01]  /*6b200*/  VIADD R0, R0, UR15 ;  /* 0x0000000f00007c36 */ /* 0x001fe20008000000 */
[----:B------:R-:W-:Y:S02]  /*6b210*/  ULDC UR15, c[0x0][0x248] ;  /* 0x00009200000f7ab9 */ /* 0x000fe40000000800 */
[----:B------:R-:W-:Y:S02]  /*6b220*/  LOP3.LUT R14, R14, 0xff7fffff, RZ, 0xc0, !PT ;  /* 0xff7fffff0e0e7812 */ /* 0x000fe400078ec0ff */
[----:B------:R0:W-:Y:S02]  /*6b230*/  STL [R1+0xf20], R0 ;  /* 0x000f200001007387 */ /* 0x0001e40000100800 */
        /* <DEDUP_REMOVED lines=79> */
[----:B------:R-:W-:Y:S01]  /*6b730*/  ULDC.64 UR28, c[0x0][0x228] ;  /* 0x00008a00001c7ab9 */ /* 0x000fe20000000a00 */
[----:B------:R0:W-:Y:S01]  /*6b740*/  STL [R1+0xf50], R0 ;  /* 0x000f500001007387 */ /* 0x0001e20000100800 */
[----:B------:R-:W-:Y:S01]  /*6b750*/  ULDC UR10, c[0x0][0x248] ;  /* 0x00009200000a7ab9 */ /* 0x000fe20000000800 */
        /* <DEDUP_REMOVED lines=14> */
[----:B------:R-:W-:-:S03]  /*6b840*/  ULDC UR4, c[0x0][0x248] ;  /* 0x0000920000047ab9 */ /* 0x000fc60000000800 */
[----:B------:R0:W-:Y:S06]  /*6b850*/  STL [R1+0xf58], R0 ;  /* 0x000f580001007387 */ /* 0x0001ec0000100800 */
        /* <DEDUP_REMOVED lines=26> */
[----:B------:R0:W-:Y:S10]  /*6ba00*/  STL [R1+0xf6c], R0 ;  /* 0x000f6c0001007387 */ /* 0x0001f40000100800 */
[----:B------:R-:W-:-:S02]  /*6ba10*/  @P0 LOP3.LUT R14, R14, 0x200, RZ, 0xfc, !PT ;  /* 0x000002000e0e0812 */ /* 0x000fc400078efcff */
[----:B------:R-:W-:Y:S01]  /*6ba20*/  ISETP.GE.AND P0, PT, R4, UR27, PT ;  /* 0x0000001b04007c0c */ /* 0x000fe2000bf06270 */
[----:B0-----:R-:W-:Y:S01]  /*6ba30*/  VIADD R0, R0, UR4 ;  /* 0x0000000400007c36 */ /* 0x001fe20008000000 */
[----:B------:R-:W-:Y:S01]  /*6ba40*/  LOP3.LUT R14, R14, 0xfffffeff, RZ, 0xc0, !PT ;  /* 0xfffffeff0e0e7812 */ /* 0x000fe200078ec0ff */
[----:B------:R-:W-:Y:S01]  /*6ba50*/  VIADD R4, R2, 0x5a ;  /* 0x0000005a02047836 */ /* 0x000fe20000000000 */
[----:B------:R-:W-:Y:S01]  /*6ba60*/  ISETP.LT.AND P1, PT, R28, UR11, !P0 ;  /* 0x0000000b1c007c0c */ /* 0x000fe2000c721270 */
[----:B------:R-:W-:Y:S01]  /*6ba70*/  ULDC UR4, c[0x0][0x248] ;  /* 0x0000920000047ab9 */ /* 0x000fe20000000800 */
[----:B------:R0:W-:Y:S01]  /*6ba80*/  STL [R1+0xf70], R0 ;  /* 0x000f700001007387 */ /* 0x0001e20000100800 */
[----:B------:R-:W-:Y:S01]  /*6ba90*/  ULDC.64 UR26, c[0x0][0x228] ;  /* 0x00008a00001a7ab9 */ /* 0x000fe20000000a00 */
[----:B0-----:R-:W-:Y:S01]  /*6baa0*/  VIADD R0, R0, UR8 ;  /* 0x0000000800007c36 */ /* 0x001fe20008000000 */
[----:B------:R-:W-:Y:S02]  /*6bab0*/  ULDC.64 UR8, c[0x0][0x228] ;  /* 0x00008a0000087ab9 */ /* 0x000fe40000000a00 */
[----:B------:R-:W-:Y:S01]  /*6bac0*/  ISETP.LT.AND P0, PT, R3, UR8, !P0 ;  /* 0x0000000803007c0c */ /* 0x000fe2000c701270 */
[----:B------:R-:W-:-:S05]  /*6bad0*/  ULDC UR8, c[0x0][0x228] ;  /* 0x00008a0000087ab9 */ /* 0x000fca0000000800 */
[----:B------:R-:W-:-:S04]  /*6bae0*/  @P1 LOP3.LUT R14, R14, 0x100, RZ, 0xfc, !PT ;  /* 0x000001000e0e1812 */ /* 0x000fc800078efcff */
[----:B------:R-:W-:Y:S01]  /*6baf0*/  LOP3.LUT R14, R14, 0xffffff7f, RZ, 0xc0, !PT ;  /* 0xffffff7f0e0e7812 */ /* 0x000fe200078ec0ff */
[----:B------:R0:W-:Y:S03]  /*6bb00*/  STL [R1+0xf74], R0 ;  /* 0x000f740001007387 */ /* 0x0001e60000100800 */
        /* <DEDUP_REMOVED lines=8> */
[----:B------:R-:W-:Y:S01]  /*6bb90*/  ULDC UR12, c[0x0][0x248] ;  /* 0x00009200000c7ab9 */ /* 0x000fe20000000800 */
[----:B------:R-:W-:Y:S01]  /*6bba0*/  ULDC.64 UR32, c[0x0][0x228] ;  /* 0x00008a0000207ab9 */ /* 0x000fe20000000a00 */
[----:B0-----:R-:W-:Y:S01]  /*6bbb0*/  VIADD R0, R0, UR10 ;  /* 0x0000000a00007c36 */ /* 0x001fe20008000000 */
[----:B------:R-:W-:-:S02]  /*6bbc0*/  ULDC.64 UR10, c[0x0][0x228] ;  /* 0x00008a00000a7ab9 */ /* 0x000fc40000000a00 */
[----:B------:R-:W-:Y:S01]  /*6bbd0*/  ISETP.LT.AND P0, PT, R3, UR10, !P0 ;  /* 0x0000000a03007c0c */ /* 0x000fe2000c701270 */
[----:B------:R-:W-:-:S04]  /*6bbe0*/  ULDC UR10, c[0x0][0x228] ;  /* 0x00008a00000a7ab9 */ /* 0x000fc80000000800 */
[----:B------:R-:W-:-:S04]  /*6bbf0*/  @P1 LOP3.LUT R14, R14, 0x40, RZ, 0xfc, !PT ;  /* 0x000000400e0e1812 */ /* 0x000fc800078efcff */
[----:B------:R-:W-:-:S04]  /*6bc00*/  LOP3.LUT R14, R14, 0xffffffdf, RZ, 0xc0, !PT ;  /* 0xffffffdf0e0e7812 */ /* 0x000fc800078ec0ff */
        /* <DEDUP_REMOVED lines=8> */
[----:B0-----:R-:W-:-:S06]  /*6bc90*/  VIADD R0, R0, UR4 ;  /* 0x0000000400007c36 */ /* 0x001fcc0008000000 */
        /* <DEDUP_REMOVED lines=27> */
[----:B------:R-:W-:Y:S01]  /*6be50*/  ULDC.64 UR22, c[0x0][0x228] ;  /* 0x00008a0000167ab9 */ /* 0x000fe20000000a00 */
[----:B------:R-:W-:Y:S01]  /*6be60*/  ISETP.LT.AND P1, PT, R28, UR16, !P0 ;  /* 0x000000101c007c0c */ /* 0x000fe2000c721270 */
[----:B------:R0:W-:Y:S01]  /*6be70*/  STL [R1+0xf8c], R0 ;  /* 0x000f8c0001007387 */ /* 0x0001e20000100800 */
[----:B------:R-:W-:Y:S01]  /*6be80*/  ISETP.LT.AND P0, PT, R3, UR20, !P0 ;  /* 0x0000001403007c0c */ /* 0x000fe2000c701270 */
[----:B------:R-:W-:-:S12]  /*6be90*/  ULDC UR16, c[0x0][0x228] ;  /* 0x00008a0000107ab9 */ /* 0x000fd80000000800 */
[----:B------:R-:W-:Y:S02]  /*6bea0*/  @P0 LOP3.LUT R13, R13, 0x80000000, RZ, 0xfc, !PT ;  /* 0x800000000d0d0812 */ /* 0x000fe400078efcff */
[----:B------:R-:W-:Y:S02]  /*6beb0*/  ISETP.GE.AND P0, PT, R4, UR29, PT ;  /* 0x0000001d04007c0c */ /* 0x000fe4000bf06270 */
[----:B------:R-:W-:Y:S02]  /*6bec0*/  @P1 LOP3.LUT R14, R14, 0x1, RZ, 0xfc, !PT ;  /* 0x000000010e0e1812 */ /* 0x000fe400078efcff */
[----:B------:R-:W-:Y:S01]  /*6bed0*/  LOP3.LUT R13, R13, 0xbfffffff, RZ, 0xc0, !PT ;  /* 0xbfffffff0d0d7812 */ /* 0x000fe200078ec0ff */
[----:B------:R-:W-:Y:S01]  /*6bee0*/  VIADD R4, R2, 0x55 ;  /* 0x0000005502047836 */ /* 0x000fe20000000000 */
[----:B------:R-:W-:Y:S01]  /*6bef0*/  ISETP.LT.AND P1, PT, R28, UR17, !P0 ;  /* 0x000000111c007c0c */ /* 0x000fe2000c721270 */
[----:B------:R-:W-:Y:S01]  /*6bf00*/  ULDC.64 UR28, c[0x0][0x228] ;  /* 0x00008a00001c7ab9 */ /* 0x000fe20000000a00 */
[----:B------:R-:W-:Y:S01]  /*6bf10*/  ISETP.LT.AND P0, PT, R3, UR22, !P0 ;  /* 0x0000001603007c0c */ /* 0x000fe2000c701270 */
[----:B0-----:R-:W-:Y:S01]  /*6bf20*/  VIADD R0, R0, UR14 ;  /* 0x0000000e00007c36 */ /* 0x001fe20008000000 */
[----:B------:R-:W-:Y:S01]  /*6bf30*/  ULDC UR14, c[0x0][0x248] ;  /* 0x00009200000e7ab9 */ /* 0x000fe20000000800 */
[----:B------:R-:W-:Y:S01]  /*6bf40*/  LOP3.LUT R10, R10, 0x7fffffff, RZ, 0xc0, !PT ;  /* 0x7fffffff0a0a7812 */ /* 0x000fe200078ec0ff */
        /* <DEDUP_REMOVED lines=70> */
[C---:B------:R-:W-:Y:S01]  /*6c3b0*/  VIADD R14, R2.reuse, 0x19 ;  /* 0x00000019020e7836 */ /* 0x040fe20000000000 */
[----:B------:R-:W-:Y:S01]  /*6c3c0*/  R2UR UR58, R9 ;  /* 0x00000000093a72ca */ /* 0x000fe200000e0000 */
[----:B------:R-:W-:Y:S01]  /*6c3d0*/  VIADD R15, R2, 0x18 ;  /* 0x00000018020f7836 */ /* 0x000fe20000000000 */
        /* <DEDUP_REMOVED lines=10> */
[----:B------:R0:W-:Y:S01]  /*6c480*/  STL [R1+0xf9c], R0 ;  /* 0x000f9c0001007387 */ /* 0x0001e20000100800 */
[----:B------:R-:W-:Y:S01]  /*6c490*/  ULDC.64 UR22, c[0x0][0x228] ;  /* 0x00008a0000167ab9 */ /* 0x000fe20000000a00 */
[----:B------:R-:W-:-:S08]  /*6c4a0*/  ULDC UR20, c[0x0][0x248] ;  /* 0x0000920000147ab9 */ /* 0x000fd00000000800 */
[----:B------:R-:W-:-:S04]  /*6c4b0*/  @P1 LOP3.LUT R13, R13, 0x10000, RZ, 0xfc, !PT ;  /* 0x000100000d0d1812 */ /* 0x000fc800078efcff */
[----:B------:R-:W-:-:S04]  /*6c4c0*/  LOP3.LUT R13, R13, 0xffff7fff, RZ, 0xc0, !PT ;  /* 0xffff7fff0d0d7812 */ /* 0x000fc800078ec0ff */
[----:B------:R-:W-:Y:S02]  /*6c4d0*/  @P0 LOP3.LUT R13, R13, 0x8000, RZ, 0xfc, !PT ;  /* 0x000080000d0d0812 */ /* 0x000fe400078efcff */
[----:B------:R-:W-:Y:S01]  /*6c4e0*/  ISETP.GE.AND P0, PT, R4, UR27, PT ;  /* 0x0000001b04007c0c */ /* 0x000fe2000bf06270 */
[----:B0-----:R-:W-:Y:S01]  /*6c4f0*/  VIADD R0, R0, UR4 ;  /* 0x0000000400007c36 */ /* 0x001fe20008000000 */
[----:B------:R-:W-:Y:S01]  /*6c500*/  LOP3.LUT R13, R13, 0xffffbfff, RZ, 0xc0, !PT ;  /* 0xffffbfff0d0d7812 */ /* 0x000fe200078ec0ff */
[----:B------:R-:W-:Y:S01]  /*6c510*/  ULDC UR4, c[0x0][0x248] ;  /* 0x0000920000047ab9 */ /* 0x000fe20000000800 */
[----:B------:R-:W-:Y:S01]  /*6c520*/  ISETP.LT.AND P1, PT, R28, UR43, !P0 ;  /* 0x0000002b1c007c0c */ /* 0x000fe2000c721270 */
[----:B------:R-:W-:Y:S01]  /*6c530*/  VIADD R4, R2, 0x4d ;  /* 0x0000004d02047836 */ /* 0x000fe20000000000 */
[----:B------:R-:W-:Y:S01]  /*6c540*/  ISETP.LT.AND P0, PT, R3, UR22, !P0 ;  /* 0x0000001603007c0c */ /* 0x000fe2000c701270 */
[----:B------:R0:W-:Y:S01]  /*6c550*/  STL [R1+0xfa0], R0 ;  /* 0x000fa00001007387 */ /* 0x0001e20000100800 */
[----:B------:R-:W-:Y:S01]  /*6c560*/  ULDC UR43, c[0x0][0x228] ;  /* 0x00008a00002b7ab9 */ /* 0x000fe20000000800 */
[----:B------:R-:W-:Y:S01]  /*6c570*/  ULDC.64 UR26, c[0x0][0x228] ;  /* 0x00008a00001a7ab9 */ /* 0x000fe20000000a00 */
[----:B0-----:R-:W-:-:S07]  /*6c580*/  VIADD R0, R0, UR14 ;  /* 0x0000000e00007c36 */ /* 0x001fce0008000000 */
[----:B------:R-:W-:Y:S01]  /*6c590*/  @P1 LOP3.LUT R13, R13, 0x4000, RZ, 0xfc, !PT ;  /* 0x000040000d0d1812 */ /* 0x000fe200078efcff */
[----:B------:R-:W-:Y:S01]  /*6c5a0*/  ULDC UR14, c[0x0][0x248] ;  /* 0x00009200000e7ab9 */ /* 0x000fe20000000800 */
[----:B------:R0:W-:Y:S02]  /*6c5b0*/  STL [R1+0xfa4], R0 ;  /* 0x000fa40001007387 */ /* 0x0001e40000100800 */
        /* <DEDUP_REMOVED lines=11> */
[----:B------:R-:W-:Y:S01]  /*6c670*/  ISETP.LT.AND P0, PT, R3, UR26, !P0 ;  /* 0x0000001a03007c0c */ /* 0x000fe2000c701270 */
[----:B------:R-:W-:Y:S01]  /*6c680*/  ULDC UR43, c[0x0][0x228] ;  /* 0x00008a00002b7ab9 */ /* 0x000fe20000000800 */
[----:B------:R-:W-:Y:S02]  /*6c690*/  ULDC UR14, c[0x0][0x228] ;  /* 0x00008a00000e7ab9 */ /* 0x000fe40000000800 */
        /* <DEDUP_REMOVED lines=208> */
[C---:B------:R-:W-:Y:S01]  /*6d3a0*/  VIADD R4, R2.reuse, 0x40 ;  /* 0x0000004002047836 */ /* 0x040fe20000000000 */
[----:B------:R0:W-:Y:S01]  /*6d3b0*/  STL [R1+0x1068], R0 ;  /* 0x0010680001007387 */ /* 0x0001e20000100800 */
[----:B------:R-:W-:Y:S01]  /*6d3c0*/  ULDC.64 UR34, c[0x0][0x228] ;  /* 0x00008a0000227ab9 */ /* 0x000fe20000000a00 */
[----:B------:R-:W-:Y:S01]  /*6d3d0*/  VIADD R13, R2, 0x1a ;  /* 0x0000001a020d7836 */ /* 0x000fe20000000000 */
        /* <DEDUP_REMOVED lines=23> */
[----:B------:R-:W-:Y:S01]  /*6d550*/  VIADD R9, R2, 0x17 ;  /* 0x0000001702097836 */ /* 0x000fe20000000000 */
[----:B------:R-:W-:Y:S02]  /*6d560*/  ULDC UR60, c[0x0][0x228] ;  /* 0x00008a00003c7ab9 */ /* 0x000fe40000000800 */
        /* <DEDUP_REMOVED lines=41> */
[----:B------:R-:W-:Y:S01]  /*6d800*/  VIADD R17, R2, 0x15 ;  /* 0x0000001502117836 */ /* 0x000fe20000000000 */
        /* <DEDUP_REMOVED lines=12> */
[----:B------:R-:W-:Y:S01]  /*6d8d0*/  VIADD R18, R2, 0x14 ;  /* 0x0000001402127836 */ /* 0x000fe20000000000 */
        /* <DEDUP_REMOVED lines=24> */
[----:B------:R-:W-:Y:S01]  /*6da60*/  VIADD R20, R2, 0x12 ;  /* 0x0000001202147836 */ /* 0x000fe20000000000 */
[----:B------:R-:W-:-:S07]  /*6da70*/  ULDC UR53, c[0x0][0x248] ;  /* 0x0000920000357ab9 */ /* 0x000fce0000000800 */
        /* <DEDUP_REMOVED lines=11> */
[----:B------:R-:W-:Y:S01]  /*6db30*/  ISETP.LT.AND P0, PT, R3, UR32, !P0 ;  /* 0x0000002003007c0c */ /* 0x000fe2000c701270 */
[----:B------:R-:W-:Y:S01]  /*6db40*/  ULDC.64 UR24, c[0x0][0x228] ;  /* 0x00008a0000187ab9 */ /* 0x000fe20000000a00 */
[----:B------:R-:W-:Y:S01]  /*6db50*/  VIADD R21, R2, 0x11 ;  /* 0x0000001102157836 */ /* 0x000fe20000000000 */
[----:B------:R-:W-:Y:S01]  /*6db60*/  ULDC UR52, c[0x0][0x228] ;  /* 0x00008a0000347ab9 */ /* 0x000fe20000000800 */
[----:B0-----:R-:W-:-:S04]  /*6db70*/  VIADD R0, R0, UR20 ;  /* 0x0000001400007c36 */ /* 0x001fc80008000000 */
        /* <DEDUP_REMOVED lines=16> */
[----:B------:R-:W-:-:S02]  /*6dc80*/  VIADD R23, R2, 0x10 ;  /* 0x0000001002177836 */ /* 0x000fc40000000000 */
        /* <DEDUP_REMOVED lines=73> */
[----:B------:R0:W-:Y:S01]  /*6e120*/  STL [R1+0x20ac], R12 ;  /* 0x0020ac0c01007387 */ /* 0x0001e20000100800 */
[----:B------:R-:W-:Y:S01]  /*6e130*/  ULDC UR11, c[0x0][0x248] ;  /* 0x00009200000b7ab9 */ /* 0x000fe20000000800 */
[----:B------:R-:W-:Y:S01]  /*6e140*/  ULDC UR26, c[0x0][0x248] ;  /* 0x00009200001a7ab9 */ /* 0x000fe20000000800 */
        /* <DEDUP_REMOVED lines=12> */
[----:B0-----:R-:W-:Y:S01]  /*6e210*/  VIADD R12, R2, 0x1b ;  /* 0x0000001b020c7836 */ /* 0x001fe20000000000 */
        /* <DEDUP_REMOVED lines=8> */
[----:B-1----:R-:W-:Y:S01]  /*6e2a0*/  VIADD R0, R0, UR20 ;  /* 0x0000001400007c36 */ /* 0x002fe20008000000 */
[----:B------:R-:W-:Y:S01]  /*6e2b0*/  ISETP.LT.AND P0, PT, R3, UR30, !P0 ;  /* 0x0000001e03007c0c */ /* 0x000fe2000c701270 */
[----:B------:R-:W-:Y:S01]  /*6e2c0*/  ULDC.64 UR36, c[0x0][0x228] ;  /* 0x00008a0000247ab9 */ /* 0x000fe20000000a00 */
[----:B------:R-:W-:Y:S01]  /*6e2d0*/  ULDC UR20, c[0x0][0x248] ;  /* 0x0000920000147ab9 */ /* 0x000fe20000000800 */
[----:B------:R-:W-:-:S08]  /*6e2e0*/  ULDC.64 UR32, c[0x0][0x228] ;  /* 0x00008a0000207ab9 */ /* 0x000fd00000000a00 */
[----:B------:R-:W-:Y:S01]  /*6e2f0*/  @P1 LOP3.LUT R11, R11, 0x1000000, RZ, 0xfc, !PT ;  /* 0x010000000b0b1812 */ /* 0x000fe200078efcff */
[----:B------:R0:W-:Y:S01]  /*6e300*/  STL [R1+0x10dc], R0 ;  /* 0x0010dc0001007387 */ /* 0x0001e20000100800 */
[----:B------:R-:W-:Y:S02]  /*6e310*/  ULDC UR30, c[0x0][0x248] ;  /* 0x00009200001e7ab9 */ /* 0x000fe40000000800 */
        /* <DEDUP_REMOVED lines=10> */
[----:B------:R-:W-:Y:S01]  /*6e3c0*/  ULDC.64 UR24, c[0x0][0x228] ;  /* 0x00008a0000187ab9 */ /* 0x000fe20000000a00 */
[----:B------:R-:W-:Y:S01]  /*6e3d0*/  ULDC UR36, c[0x0][0x248] ;  /* 0x0000920000247ab9 */ /* 0x000fe20000000800 */
[----:B------:R-:W-:Y:S01]  /*6e3e0*/  ULDC UR42, c[0x0][0x248] ;  /* 0x00009200002a7ab9 */ /* 0x000fe20000000800 */
[----:B0-----:R-:W-:-:S06]  /*6e3f0*/  VIADD R0, R0, UR20 ;  /* 0x0000001400007c36 */ /* 0x001fcc0008000000 */
        /* <DEDUP_REMOVED lines=38> */
[----:B------:R-:W-:Y:S01]  /*6e660*/  ULDC UR32, c[0x0][0x248] ;  /* 0x0000920000207ab9 */ /* 0x000fe20000000800 */
[----:B------:R-:W-:Y:S01]  /*6e670*/  ULDC UR39, c[0x0][0x248] ;  /* 0x0000920000277ab9 */ /* 0x000fe20000000800 */
[----:B------:R0:W-:Y:S02]  /*6e680*/  STL [R1+0x10fc], R0 ;  /* 0x0010fc0001007387 */ /* 0x0001e40000100800 */
        /* <DEDUP_REMOVED lines=22> */
[----:B------:R-:W-:Y:S01]  /*6e7f0*/  @P1 LOP3.LUT R11, R11, 0x10000, RZ, 0xfc, !PT ;  /* 0x000100000b0b1812 */ /* 0x000fe200078efcff */
[----:B------:R-:W-:-:S03]  /*6e800*/  ULDC UR11, c[0x0][0x248] ;  /* 0x00009200000b7ab9 */ /* 0x000fc60000000800 */
        /* <DEDUP_REMOVED lines=14> */
[----:B------:R-:W-:Y:S01]  /*6e8f0*/  ULDC UR6, c[0x0][0x248] ;  /* 0x0000920000067ab9 */ /* 0x000fe20000000800 */
        /* <DEDUP_REMOVED lines=31> */
[----:B------:R0:W-:Y:S02]  /*6eaf0*/  STL [R1+0x1128], R0 ;  /* 0x0011280001007387 */ /* 0x0001e40000100800 */
[----:B0-----:R-:W-:Y:S01]  /*6eb00*/  VIADD R0, R0, UR28 ;  /* 0x0000001c00007c36 */ /* 0x001fe20008000000 */
[----:B------:R-:W-:Y:S02]  /*6eb10*/  ULDC.64 UR28, c[0x0][0x228] ;  /* 0x00008a00001c7ab9 */ /* 0x000fe40000000a00 */
[----:B------:R-:W-:Y:S01]  /*6eb20*/  ISETP.LT.AND P0, PT, R3, UR28, !P0 ;  /* 0x0000001c03007c0c */ /* 0x000fe2000c701270 */
[----:B------:R-:W-:-:S05]  /*6eb30*/  ULDC UR28, c[0x0][0x248] ;  /* 0x00009200001c7ab9 */ /* 0x000fca0000000800 */
[----:B------:R-:W-:-:S04]  /*6eb40*/  @P1 LOP3.LUT R11, R11, 0x400, RZ, 0xfc, !PT ;  /* 0x000004000b0b1812 */ /* 0x000fc800078efcff */
        /* <DEDUP_REMOVED lines=9> */
[----:B------:R-:W-:Y:S02]  /*6ebe0*/  ULDC.64 UR30, c[0x0][0x228] ;  /* 0x00008a00001e7ab9 */ /* 0x000fe40000000a00 */
[----:B------:R-:W-:Y:S01]  /*6ebf0*/  ISETP.LT.AND P0, PT, R3, UR30, !P0 ;  /* 0x0000001e03007c0c */ /* 0x000fe2000c701270 */
[----:B------:R-:W-:-:S07]  /*6ec00*/  ULDC UR30, c[0x0][0x248] ;  /* 0x00009200001e7ab9 */ /* 0x000fce0000000800 */
[----:B------:R-:W-:Y:S01]  /*6ec10*/  @P1 LOP3.LUT R11, R11, 0x100, RZ, 0xfc, !PT ;  /* 0x000001000b0b1812 */ /* 0x000fe200078efcff */
[----:B------:R0:W-:Y:S03]  /*6ec20*/  STL [R1+0x1130], R0 ;  /* 0x0011300001007387 */ /* 0x0001e60000100800 */
[----:B------:R-:W-:Y:S01]  /*6ec30*/  LOP3.LUT R11, R11, 0xffffff7f, RZ, 0xc0, !PT ;  /* 0xffffff7f0b0b7812 */ /* 0x000fe200078ec0ff */
[----:B0-----:R-:W-:-:S03]  /*6ec40*/  VIADD R0, R0, UR23 ;  /* 0x0000001700007c36 */ /* 0x001fc60008000000 */
[----:B------:R-:W-:Y:S02]  /*6ec50*/  @P0 LOP3.LUT R11, R11, 0x80, RZ, 0xfc, !PT ;  /* 0x000000800b0b0812 */ /* 0x000fe400078efcff */
[----:B------:R-:W-:Y:S01]  /*6ec60*/  ISETP.GE.AND P0, PT, R4, UR25, PT ;  /* 0x0000001904007c0c */ /* 0x000fe2000bf06270 */
[----:B------:R0:W-:Y:S01]  /*6ec70*/  STL [R1+0x1134], R0 ;  /* 0x0011340001007387 */ /* 0x0001e20000100800 */
[----:B------:R-:W-:Y:S01]  /*6ec80*/  LOP3.LUT R11, R11, 0xffffffbf, RZ, 0xc0, !PT ;  /* 0xffffffbf0b0b7812 */ /* 0x000fe200078ec0ff */
[----:B------:R-:W-:Y:S01]  /*6ec90*/  VIADD R4, R2, 0x29 ;  /* 0x0000002902047836 */ /* 0x000fe20000000000 */
[----:B------:R-:W-:Y:S01]  /*6eca0*/  ISETP.LT.AND P1, PT, R28, UR13, !P0 ;  /* 0x0000000d1c007c0c */ /* 0x000fe2000c721270 */
[----:B------:R-:W-:Y:S01]  /*6ecb0*/  ULDC.64 UR12, c[0x0][0x228] ;  /* 0x00008a00000c7ab9 */ /* 0x000fe20000000a00 */
        /* <DEDUP_REMOVED lines=30> */
[----:B------:R-:W-:Y:S01]  /*6eea0*/  ISETP.LT.AND P1, PT, R28, UR16, !P0 ;  /* 0x000000101c007c0c */ /* 0x000fe2000c721270 */
[----:B0-----:R-:W-:Y:S01]  /*6eeb0*/  VIADD R0, R0, UR36 ;  /* 0x0000002400007c36 */ /* 0x001fe20008000000 */
[----:B------:R-:W-:Y:S01]  /*6eec0*/  LOP3.LUT R11, R11, 0xfffffffb, RZ, 0xc0, !PT ;  /* 0xfffffffb0b0b7812 */ /* 0x000fe200078ec0ff */
[----:B------:R-:W-:Y:S01]  /*6eed0*/  VIADD R4, R2, 0x27 ;  /* 0x0000002702047836 */ /* 0x000fe20000000000 */
[----:B------:R-:W-:Y:S02]  /*6eee0*/  ULDC UR36, c[0x0][0x248] ;  /* 0x0000920000247ab9 */ /* 0x000fe40000000800 */
[----:B------:R0:W-:Y:S07]  /*6eef0*/  STL [R1+0x1148], R0 ;  /* 0x0011480001007387 */ /* 0x0001ee0000100800 */
[----:B------:R-:W-:Y:S01]  /*6ef00*/  @P1 LOP3.LUT R11, R11, 0x4, RZ, 0xfc, !PT ;  /* 0x000000040b0b1812 */ /* 0x000fe200078efcff */
[----:B0-----:R-:W-:Y:S01]  /*6ef10*/  VIADD R0, R0, UR11 ;  /* 0x0000000b00007c36 */ /* 0x001fe20008000000 */
[----:B------:R-:W-:-:S02]  /*6ef20*/  ULDC.64 UR10, c[0x0][0x228] ;  /* 0x00008a00000a7ab9 */ /* 0x000fc40000000a00 */
        /* <DEDUP_REMOVED lines=11> */
[----:B------:R-:W-:Y:S01]  /*6efe0*/  ISETP.LT.AND P0, PT, R3, UR18, !P0 ;  /* 0x0000001203007c0c */ /* 0x000fe2000c701270 */
[----:B------:R0:W-:Y:S01]  /*6eff0*/  STL [R1+0x1150], R0 ;  /* 0x0011500001007387 */ /* 0x0001e20000100800 */
[----:B------:R-:W-:Y:S01]  /*6f000*/  ULDC UR18, c[0x0][0x248] ;  /* 0x0000920000127ab9 */ /* 0x000fe20000000800 */
[----:B------:R-:W-:Y:S01]  /*6f010*/  ULDC UR35, c[0x0][0x248] ;  /* 0x0000920000237ab9 */ /* 0x000fe20000000800 */
[----:B0-----:R-:W-:-:S07]  /*6f020*/  VIADD R0, R0, UR34 ;  /* 0x0000002200007c36 */ /* 0x001fce0008000000 */
[----:B------:R-:W-:Y:S01]  /*6f030*/  @P1 LOP3.LUT R11, R11, 0x1, RZ, 0xfc, !PT ;  /* 0x000000010b0b1812 */ /* 0x000fe200078efcff */
[----:B------:R-:W-:Y:S01]  /*6f040*/  ULDC UR34, c[0x0][0x248] ;  /* 0x0000920000227ab9 */ /* 0x000fe20000000800 */
[----:B------:R-:W-:Y:S01]  /*6f050*/  @P0 LOP3.LUT R10, R10, 0x80000000, RZ, 0xfc, !PT ;  /* 0x800000000a0a0812 */ /* 0x000fe200078efcff */
[----:B------:R0:W-:Y:S01]  /*6f060*/  STL [R1+0x1154], R0 ;  /* 0x0011540001007387 */ /* 0x0001e20000100800 */
[----:B------:R-:W-:Y:S01]  /*6f070*/  ISETP.GE.AND P0, PT, R4, UR27, PT ;  /* 0x0000001b04007c0c */ /* 0x000fe2000bf06270 */
[----:B0-----:R-:W-:Y:S01]  /*6f080*/  VIADD R0, R0, UR6 ;  /* 0x0000000600007c36 */ /* 0x001fe20008000000 */
[----:B------:R-:W-:Y:S02]  /*6f090*/  ULDC.64 UR6, c[0x0][0x228] ;  /* 0x00008a0000067ab9 */ /* 0x000fe40000000a00 */
[----:B------:R-:W-:Y:S01]  /*6f0a0*/  ISETP.LT.AND P1, PT, R28, UR6, !P0 ;  /* 0x000000061c007c0c */ /* 0x000fe2000c721270 */
[----:B------:R-:W-:Y:S01]  /*6f0b0*/  STL [R1+0x20b0], R11 ;  /* 0x0020b00b01007387 */ /* 0x000fe20000100800 */
[----:B------:R-:W-:-:S02]  /*6f0c0*/  ISETP.LT.AND P0, PT, R3, UR9, !P0 ;  /* 0x0000000903007c0c */ /* 0x000fc4000c701270 */
[----:B------:R-:W-:Y:S01]  /*6f0d0*/  LOP3.LUT R10, R10, 0xbfffffff, RZ, 0xc0, !PT ;  /* 0xbfffffff0a0a7812 */ /* 0x000fe200078ec0ff */
[----:B------:R0:W-:Y:S01]  /*6f0e0*/  STL [R1+0x1158], R0 ;  /* 0x0011580001007387 */ /* 0x0001e20000100800 */
[----:B------:R-:W-:Y:S01]  /*6f0f0*/  VIADD R4, R2, 0x25 ;  /* 0x0000002502047836 */ /* 0x000fe20000000000 */
[----:B------:R-:W-:-:S06]  /*6f100*/  ULDC UR6, c[0x0][0x248] ;  /* 0x0000920000067ab9 */ /* 0x000fcc0000000800 */
        /* <DEDUP_REMOVED lines=8> */
[----:B------:R-:W-:Y:S01]  /*6f190*/  LOP3.LUT R10, R10, 0xefffffff, RZ, 0xc0, !PT ;  /* 0xefffffff0a0a7812 */ /* 0x000fe200078ec0ff */
[C---:B------:R-:W-:Y:S01]  /*6f1a0*/  VIADD R4, R2.reuse, 0x24 ;  /* 0x0000002402047836 */ /* 0x040fe20000000000 */
[----:B------:R-:W-:Y:S01]  /*6f1b0*/  ULDC.64 UR26, c[0x0][0x228] ;  /* 0x00008a00001a7ab9 */ /* 0x000fe20000000a00 */
[----:B------:R-:W-:Y:S01]  /*6f1c0*/  VIADD R11, R2, 0x1c ;  /* 0x0000001c020b7836 */ /* 0x000fe20000000000 */
[----:B------:R0:W-:Y:S01]  /*6f1d0*/  STL [R1+0x1160], R0 ;  /* 0x0011600001007387 */ /* 0x0001e20000100800 */
[----:B------:R-:W-:Y:S01]  /*6f1e0*/  ULDC UR29, c[0x0][0x248] ;  /* 0x00009200001d7ab9 */ /* 0x000fe20000000800 */
[----:B0-----:R-:W-:Y:S01]  /*6f1f0*/  VIADD R0, R0, UR8 ;  /* 0x0000000800007c36 */ /* 0x001fe20008000000 */
[----:B------:R-:W-:-:S02]  /*6f200*/  ULDC.64 UR8, c[0x0][0x228] ;  /* 0x00008a0000087ab9 */ /* 0x000fc40000000a00 */
[----:B------:R-:W-:Y:S01]  /*6f210*/  ISETP.LT.AND P1, PT, R28, UR8, !P0 ;  /* 0x000000081c007c0c */ /* 0x000fe2000c721270 */
[C---:B------:R-:W-:Y:S01]  /*6f220*/  VIADD R27, R2.reuse, 0xd ;  /* 0x0000000d021b7836 */ /* 0x040fe20000000000 */
[----:B------:R-:W-:Y:S01]  /*6f230*/  ISETP.LT.AND P0, PT, R3, UR17, !P0 ;  /* 0x0000001103007c0c */ /* 0x000fe2000c701270 */
[----:B------:R0:W-:Y:S01]  /*6f240*/  STL [R1+0x1164], R0 ;  /* 0x0011640001007387 */ /* 0x0001e20000100800 */
[----:B------:R-:W-:Y:S01]  /*6f250*/  ULDC.64 UR16, c[0x0][0x228] ;  /* 0x00008a0000107ab9 */ /* 0x000fe20000000a00 */
[----:B------:R-:W-:Y:S01]  /*6f260*/  VIADD R26, R2, 0xc ;  /* 0x0000000c021a7836 */ /* 0x000fe20000000000 */
[----:B------:R-:W-:-:S07]  /*6f270*/  ULDC UR8, c[0x0][0x248] ;  /* 0x0000920000087ab9 */ /* 0x000fce0000000800 */
[----:B------:R-:W-:-:S04]  /*6f280*/  @P1 LOP3.LUT R10, R10, 0x10000000, RZ, 0xfc, !PT ;  /* 0x100000000a0a1812 */ /* 0x000fc800078efcff */
[----:B------:R-:W-:-:S04]  /*6f290*/  LOP3.LUT R10, R10, 0xf7ffffff, RZ, 0xc0, !PT ;  /* 0xf7ffffff0a0a7812 */ /* 0x000fc800078ec0ff */
[----:B------:R-:W-:Y:S02]  /*6f2a0*/  @P0 LOP3.LUT R10, R10, 0x8000000, RZ, 0xfc, !PT ;  /* 0x080000000a0a0812 */ /* 0x000fe400078efcff */
[----:B------:R-:W-:-:S04]  /*6f2b0*/  ISETP.GE.AND P0, PT, R4, UR31, PT ;  /* 0x0000001f04007c0c */ /* 0x000fc8000bf06270 */
[----:B------:R-:W-:Y:S02]  /*6f2c0*/  ISETP.LT.AND P1, PT, R28, UR26, !P0 ;  /* 0x0000001a1c007c0c */ /* 0x000fe4000c721270 */
[----:B------:R-:W-:Y:S02]  /*6f2d0*/  ISETP.LT.AND P0, PT, R3, UR14, !P0 ;  /* 0x0000000e03007c0c */ /* 0x000fe4000c701270 */
[----:B------:R-:W-:Y:S01]  /*6f2e0*/  LOP3.LUT R10, R10, 0xfbffffff, RZ, 0xc0, !PT ;  /* 0xfbffffff0a0a7812 */ /* 0x000fe200078ec0ff */
[----:B0-----:R-:W-:Y:S01]  /*6f2f0*/  VIADD R0, R0, UR25 ;  /* 0x0000001900007c36 */ /* 0x001fe20008000000 */
[----:B------:R-:W-:Y:S01]  /*6f300*/  ULDC UR25, c[0x0][0x248] ;  /* 0x0000920000197ab9 */ /* 0x000fe20000000800 */
[----:B------:R-:W-:-:S03]  /*6f310*/  VIADD R4, R2, 0x23 ;  /* 0x0000002302047836 */ /* 0x000fc60000000000 */
[----:B------:R0:W-:Y:S03]  /*6f320*/  STL [R1+0x1168], R0 ;  /* 0x0011680001007387 */ /* 0x0001e60000100800 */
[----:B------:R-:W-:-:S04]  /*6f330*/  @P1 LOP3.LUT R10, R10, 0x4000000, RZ, 0xfc, !PT ;  /* 0x040000000a0a1812 */ /* 0x000fc800078efcff */
[----:B------:R-:W-:Y:S01]  /*6f340*/  LOP3.LUT R10, R10, 0xfdffffff, RZ, 0xc0, !PT ;  /* 0xfdffffff0a0a7812 */ /* 0x000fe200078ec0ff */
[----:B0-----:R-:W-:-:S03]  /*6f350*/  VIADD R0, R0, UR24 ;  /* 0x0000001800007c36 */ /* 0x001fc60008000000 */
[----:B------:R-:W-:Y:S01]  /*6f360*/  @P0 LOP3.LUT R10, R10, 0x2000000, RZ, 0xfc, !PT ;  /* 0x020000000a0a0812 */ /* 0x000fe200078efcff */
[----:B------:R-:W-:Y:S01]  /*6f370*/  ULDC UR24, c[0x0][0x248] ;  /* 0x0000920000187ab9 */ /* 0x000fe20000000800 */
[----:B------:R-:W-:Y:S01]  /*6f380*/  ISETP.GE.AND P0, PT, R4, UR23, PT ;  /* 0x0000001704007c0c */ /* 0x000fe2000bf06270 */
[----:B------:R0:W-:Y:S02]  /*6f390*/  STL [R1+0x116c], R0 ;  /* 0x00116c0001007387 */ /* 0x0001e40000100800 */
[----:B0-----:R-:W-:Y:S01]  /*6f3a0*/  VIADD R0, R0, UR20 ;  /* 0x0000001400007c36 */ /* 0x001fe20008000000 */
[----:B------:R-:W-:Y:S02]  /*6f3b0*/  ULDC.64 UR20, c[0x0][0x228] ;  /* 0x00008a0000147ab9 */ /* 0x000fe40000000a00 */
[----:B------:R-:W-:Y:S02]  /*6f3c0*/  ISETP.LT.AND P1, PT, R28, UR20, !P0 ;  /* 0x000000141c007c0c */ /* 0x000fe4000c721270 */
[----:B------:R-:W-:-:S02]  /*6f3d0*/  ISETP.LT.AND P0, PT, R3, UR5, !P0 ;  /* 0x0000000503007c0c */ /* 0x000fc4000c701270 */
[----:B------:R-:W-:Y:S01]  /*6f3e0*/  LOP3.LUT R10, R10, 0xfeffffff, RZ, 0xc0, !PT ;  /* 0xfeffffff0a0a7812 */ /* 0x000fe200078ec0ff */
[C---:B------:R-:W-:Y:S01]  /*6f3f0*/  VIADD R4, R2.reuse, 0x22 ;  /* 0x0000002202047836 */ /* 0x040fe20000000000 */
[----:B------:R0:W-:Y:S01]  /*6f400*/  STL [R1+0x1170], R0 ;  /* 0x0011700001007387 */ /* 0x0001e20000100800 */
[----:B------:R-:W-:Y:S01]  /*6f410*/  VIADD R29, R2, 0xb ;  /* 0x0000000b021d7836 */ /* 0x000fe20000000000 */
[----:B------:R-:W-:-:S05]  /*6f420*/  ULDC UR5, c[0x0][0x248] ;  /* 0x0000920000057ab9 */ /* 0x000fca0000000800 */
        /* <DEDUP_REMOVED lines=12> */
[----:B0-----:R-:W-:-:S08]  /*6f4f0*/  VIADD R0, R0, UR36 ;  /* 0x0000002400007c36 */ /* 0x001fd00008000000 */
[----:B------:R-:W-:Y:S01]  /*6f500*/  @P1 LOP3.LUT R10, R10, 0x400000, RZ, 0xfc, !PT ;  /* 0x004000000a0a1812 */ /* 0x000fe200078efcff */
[----:B------:R-:W-:Y:S01]  /*6f510*/  ULDC UR36, c[0x0][0x248] ;  /* 0x0000920000247ab9 */ /* 0x000fe20000000800 */
[----:B------:R0:W-:Y:S02]  /*6f520*/  STL [R1+0x1178], R0 ;  /* 0x0011780001007387 */ /* 0x0001e40000100800 */
[----:B------:R-:W-:Y:S01]  /*6f530*/  LOP3.LUT R10, R10, 0xffdfffff, RZ, 0xc0, !PT ;  /* 0xffdfffff0a0a7812 */ /* 0x000fe200078ec0ff */
[----:B0-----:R-:W-:-:S05]  /*6f540*/  VIADD R0, R0, UR42 ;  /* 0x0000002a00007c36 */ /* 0x001fca0008000000 */
[----:B------:R0:W-:Y:S01]  /*6f550*/  STL [R1+0x117c], R0 ;  /* 0x00117c0001007387 */ /* 0x0001e20000100800 */
[----:B------:R-:W-:Y:S02]  /*6f560*/  @P0 LOP3.LUT R10, R10, 0x200000, RZ, 0xfc, !PT ;  /* 0x002000000a0a0812 */ /* 0x000fe400078efcff */
[----:B------:R-:W-:Y:S01]  /*6f570*/  ISETP.GE.AND P0, PT, R4, UR11, PT ;  /* 0x0000000b04007c0c */ /* 0x000fe2000bf06270 */
[----:B0-----:R-:W-:Y:S01]  /*6f580*/  VIADD R0, R0, UR46 ;  /* 0x0000002e00007c36 */ /* 0x001fe20008000000 */
[----:B------:R-:W-:Y:S01]  /*6f590*/  LOP3.LUT R10, R10, 0xffefffff, RZ, 0xc0, !PT ;  /* 0xffefffff0a0a7812 */ /* 0x000fe200078ec0ff */
[C---:B------:R-:W-:Y:S01]  /*6f5a0*/  VIADD R4, R2.reuse, 0x20 ;  /* 0x0000002002047836 */ /* 0x040fe20000000000 */
[----:B------:R-:W-:Y:S01]  /*6f5b0*/  ULDC.64 UR46, c[0x0][0x228] ;  /* 0x00008a00002e7ab9 */ /* 0x000fe20000000a00 */
[C---:B------:R-:W-:Y:S01]  /*6f5c0*/  VIADD R5, R2.reuse, 0x9 ;  /* 0x0000000902057836 */ /* 0x040fe20000000000 */
[----:B------:R0:W-:Y:S01]  /*6f5d0*/  STL [R1+0x1180], R0 ;  /* 0x0011800001007387 */ /* 0x0001e20000100800 */
[----:B------:R-:W-:Y:S01]  /*6f5e0*/  VIADD R6, R2, 0x8 ;  /* 0x0000000802067836 */ /* 0x000fe20000000000 */
[----:B------:R-:W-:Y:S01]  /*6f5f0*/  ULDC UR11, c[0x0][0x248] ;  /* 0x00009200000b7ab9 */ /* 0x000fe20000000800 */
[----:B0-----:R-:W-:Y:S01]  /*6f600*/  VIADD R0, R0, UR12 ;  /* 0x0000000c00007c36 */ /* 0x001fe20008000000 */
[----:B------:R-:W-:-:S02]  /*6f610*/  ULDC.64 UR12, c[0x0][0x228] ;  /* 0x00008a00000c7ab9 */ /* 0x000fc40000000a00 */
[----:B------:R-:W-:Y:S02]  /*6f620*/  ISETP.LT.AND P1, PT, R28, UR12, !P0 ;  /* 0x0000000c1c007c0c */ /* 0x000fe4000c721270 */
[----:B------:R-:W-:Y:S01]  /*6f630*/  ISETP.LT.AND P0, PT, R3, UR19, !P0 ;  /* 0x0000001303007c0c */ /* 0x000fe2000c701270 */
[----:B------:R0:W-:Y:S10]  /*6f640*/  STL [R1+0x1184], R0 ;  /* 0x0011840001007387 */ /* 0x0001f40000100800 */
[----:B------:R-:W-:Y:S01]  /*6f650*/  @P1 LOP3.LUT R10, R10, 0x100000, RZ, 0xfc, !PT ;  /* 0x001000000a0a1812 */ /* 0x000fe200078efcff */
[----:B0-----:R-:W-:-:S03]  /*6f660*/  VIADD R0, R0, UR39 ;  /* 0x0000002700007c36 */ /* 0x001fc60008000000 */
[----:B------:R-:W-:Y:S02]  /*6f670*/  LOP3.LUT R10, R10, 0xfff7ffff, RZ, 0xc0, !PT ;  /* 0xfff7ffff0a0a7812 */ /* 0x000fe400078ec0ff */
[----:B------:R0:W-:Y:S02]  /*6f680*/  STL [R1+0x1188], R0 ;  /* 0x0011880001007387 */ /* 0x0001e40000100800 */
[----:B------:R-:W-:Y:S02]  /*6f690*/  @P0 LOP3.LUT R10, R10, 0x80000, RZ, 0xfc, !PT ;  /* 0x000800000a0a0812 */ /* 0x000fe400078efcff */
[----:B------:R-:W-:Y:S01]  /*6f6a0*/  ISETP.GE.AND P0, PT, R4, UR7, PT ;  /* 0x0000000704007c0c */ /* 0x000fe2000bf06270 */
[----:B0-----:R-:W-:Y:S01]  /*6f6b0*/  VIADD R0, R0, UR15 ;  /* 0x0000000f00007c36 */ /* 0x001fe20008000000 */
[----:B------:R-:W-:Y:S01]  /*6f6c0*/  ULDC.64 UR14, c[0x0][0x228] ;  /* 0x00008a00000e7ab9 */ /* 0x000fe20000000a00 */
[----:B------:R-:W-:Y:S01]  /*6f6d0*/  LOP3.LUT R10, R10, 0xfffbffff, RZ, 0xc0, !PT ;  /* 0xfffbffff0a0a7812 */ /* 0x000fe200078ec0ff */
[----:B------:R-:W-:Y:S01]  /*6f6e0*/  VIADD R4, R2, 0x1f ;  /* 0x0000001f02047836 */ /* 0x000fe20000000000 */
[----:B------:R-:W-:Y:S01]  /*6f6f0*/  ISETP.LT.AND P1, PT, R28, UR14, !P0 ;  /* 0x0000000e1c007c0c */ /* 0x000fe2000c721270 */
[----:B------:R-:W-:Y:S01]  /*6f700*/  ULDC UR7, c[0x0][0x248] ;  /* 0x0000920000077ab9 */ /* 0x000fe20000000800 */
[----:B------:R-:W-:Y:S01]  /*6f710*/  ISETP.LT.AND P0, PT, R3, UR41, !P0 ;  /* 0x0000002903007c0c */ /* 0x000fe2000c701270 */
[----:B------:R0:W-:Y:S10]  /*6f720*/  STL [R1+0x118c], R0 ;  /* 0x00118c0001007387 */ /* 0x0001f40000100800 */
[----:B------:R-:W-:Y:S01]  /*6f730*/  @P1 LOP3.LUT R10, R10, 0x40000, RZ, 0xfc, !PT ;  /* 0x000400000a0a1812 */ /* 0x000fe200078efcff */
[----:B0-----:R-:W-:Y:S01]  /*6f740*/  VIADD R0, R0, UR38 ;  /* 0x0000002600007c36 */ /* 0x001fe20008000000 */
[----:B------:R-:W-:-:S02]  /*6f750*/  ULDC.64 UR38, c[0x0][0x228] ;  /* 0x00008a0000267ab9 */ /* 0x000fc40000000a00 */
        /* <DEDUP_REMOVED lines=11> */
[----:B------:R0:W-:Y:S01]  /*6f810*/  STL [R1+0x1194], R0 ;  /* 0x0011940001007387 */ /* 0x0001e20000100800 */
[----:B------:R-:W-:-:S09]  /*6f820*/  ULDC.64 UR42, c[0x0][0x228] ;  /* 0x00008a00002a7ab9 */ /* 0x000fd20000000a00 */
[----:B------:R-:W-:Y:S01]  /*6f830*/  @P1 LOP3.LUT R10, R10, 0x10000, RZ, 0xfc, !PT ;  /* 0x000100000a0a1812 */ /* 0x000fe200078efcff */
[----:B0-----:R-:W-:Y:S01]  /*6f840*/  VIADD R0, R0, UR10 ;  /* 0x0000000a00007c36 */ /* 0x001fe20008000000 */
[----:B------:R-:W-:Y:S02]  /*6f850*/  ULDC UR10, c[0x0][0x248] ;  /* 0x00009200000a7ab9 */ /* 0x000fe40000000800 */
[----:B------:R-:W-:Y:S02]  /*6f860*/  LOP3.LUT R10, R10, 0xffff7fff, RZ, 0xc0, !PT ;  /* 0xffff7fff0a0a7812 */ /* 0x000fe400078ec0ff */
[----:B------:R0:W-:Y:S02]  /*6f870*/  STL [R1+0x1198], R0 ;  /* 0x0011980001007387 */ /* 0x0001e40000100800 */
[----:B------:R-:W-:Y:S02]  /*6f880*/  @P0 LOP3.LUT R10, R10, 0x8000, RZ, 0xfc, !PT ;  /* 0x000080000a0a0812 */ /* 0x000fe400078efcff */
[----:B------:R-:W-:Y:S01]  /*6f890*/  ISETP.GE.AND P0, PT, R4, UR27, PT ;  /* 0x0000001b04007c0c */ /* 0x000fe2000bf06270 */
[----:B------:R-:W-:Y:S01]  /*6f8a0*/  ULDC.64 UR26, c[0x0][0x228] ;  /* 0x00008a00001a7ab9 */ /* 0x000fe20000000a00 */
[----:B0-----:R-:W-:Y:S01]  /*6f8b0*/  VIADD R0, R0, UR22 ;  /* 0x0000001600007c36 */ /* 0x001fe20008000000 */
[----:B------:R-:W-:-:S02]  /*6f8c0*/  ULDC.64 UR22, c[0x0][0x228] ;  /* 0x00008a0000167ab9 */ /* 0x000fc40000000a00 */
[----:B------:R-:W-:Y:S02]  /*6f8d0*/  ISETP.LT.AND P1, PT, R28, UR22, !P0 ;  /* 0x000000161c007c0c */ /* 0x000fe4000c721270 */
[----:B------:R-:W-:Y:S02]  /*6f8e0*/  ISETP.LT.AND P0, PT, R3, UR45, !P0 ;  /* 0x0000002d03007c0c */ /* 0x000fe4000c701270 */
[----:B------:R-:W-:Y:S01]  /*6f8f0*/  LOP3.LUT R10, R10, 0xffffbfff, RZ, 0xc0, !PT ;  /* 0xffffbfff0a0a7812 */ /* 0x000fe200078ec0ff */
[----:B------:R-:W-:Y:S01]  /*6f900*/  STL [R1+0x119c], R0 ;  /* 0x00119c0001007387 */ /* 0x000fe20000100800 */
[----:B------:R-:W-:-:S03]  /*6f910*/  VIADD R8, R0, UR35 ;  /* 0x0000002300087c36 */ /* 0x000fc60008000000 */
[----:B------:R0:W-:Y:S04]  /*6f920*/  STL [R1+0x20b4], R28 ;  /* 0x0020b41c01007387 */ /* 0x0001e80000100800 */
[----:B------:R-:W-:-:S04]  /*6f930*/  @P1 LOP3.LUT R10, R10, 0x4000, RZ, 0xfc, !PT ;  /* 0x000040000a0a1812 */ /* 0x000fc800078efcff */
[----:B------:R-:W-:Y:S01]  /*6f940*/  LOP3.LUT R10, R10, 0xffffdfff, RZ, 0xc0, !PT ;  /* 0xffffdfff0a0a7812 */ /* 0x000fe200078ec0ff */
[----:B0-----:R-:W-:Y:S01]  /*6f950*/  VIADD R28, R2, 0x1d ;  /* 0x0000001d021c7836 */ /* 0x001fe20000000000 */
[----:B------:R0:W-:Y:S02]  /*6f960*/  STL [R1+0x11a0], R8 ;  /* 0x0011a00801007387 */ /* 0x0001e40000100800 */
[----:B------:R-:W-:Y:S02]  /*6f970*/  @P0 LOP3.LUT R10, R10, 0x2000, RZ, 0xfc, !PT ;  /* 0x000020000a0a0812 */ /* 0x000fe400078efcff */
[----:B------:R-:W-:Y:S01]  /*6f980*/  ISETP.GE.AND P0, PT, R28, UR21, PT ;  /* 0x000000151c007c0c */ /* 0x000fe2000bf06270 */
[----:B------:R-:W-:Y:S01]  /*6f990*/  ULDC.64 UR20, c[0x0][0x228] ;  /* 0x00008a0000147ab9 */ /* 0x000fe20000000a00 */
[----:B------:R-:W2:Y:S01]  /*6f9a0*/  LDL.LU R28, [R1+0x20b4] ;  /* 0x0020b400011c7983 */ /* 0x000ea20000300800 */
[----:B------:R-:W-:Y:S01]  /*6f9b0*/  LOP3.LUT R10, R10, 0xffffefff, RZ, 0xc0, !PT ;  /* 0xffffefff0a0a7812 */ /* 0x000fe200078ec0ff */
[----:B0-----:R-:W-:Y:S01]  /*6f9c0*/  VIADD R8, R8, UR30 ;  /* 0x0000001e08087c36 */ /* 0x001fe20008000000 */
[----:B------:R-:W-:-:S04]  /*6f9d0*/  ULDC.64 UR30, c[0x0][0x228] ;  /* 0x00008a00001e7ab9 */ /* 0x000fc80000000a00 */
[----:B------:R0:W-:Y:S02]  /*6f9e0*/  STL [R1+0x11a4], R8 ;  /* 0x0011a40801007387 */ /* 0x0001e40000100800 */
[----:B0-----:R-:W-:Y:S01]  /*6f9f0*/  VIADD R8, R8, UR34 ;  /* 0x0000002208087c36 */ /* 0x001fe20008000000 */
[----:B------:R-:W-:-:S04]  /*6fa00*/  ULDC.64 UR34, c[0x0][0x228] ;  /* 0x00008a0000227ab9 */ /* 0x000fc80000000a00 */
[----:B------:R0:W-:Y:S02]  /*6fa10*/  STL [R1+0x11a8], R8 ;  /* 0x0011a80801007387 */ /* 0x0001e40000100800 */
[----:B0-----:R-:W-:Y:S01]  /*6fa20*/  VIADD R8, R8, UR37 ;  /* 0x0000002508087c36 */ /* 0x001fe20008000000 */
[----:B--2---:R-:W-:Y:S02]  /*6fa30*/  ISETP.LT.AND P1, PT, R28, UR26, !P0 ;  /* 0x0000001a1c007c0c */ /* 0x004fe4000c721270 */
[----:B------:R-:W-:Y:S01]  /*6fa40*/  ISETP.LT.AND P0, PT, R3, UR49, !P0 ;  /* 0x0000003103007c0c */ /* 0x000fe2000c701270 */
[----:B------:R-:W-:-:S10]  /*6fa50*/  ULDC UR49, c[0x0][0x228] ;  /* 0x00008a0000317ab9 */ /* 0x000fd40000000800 */
[----:B------:R-:W-:-:S04]  /*6fa60*/  @P1 LOP3.LUT R10, R10, 0x1000, RZ, 0xfc, !PT ;  /* 0x000010000a0a1812 */ /* 0x000fc800078efcff */
[----:B------:R-:W-:-:S04]  /*6fa70*/  LOP3.LUT R10, R10, 0xfffff7ff, RZ, 0xc0, !PT ;  /* 0xfffff7ff0a0a7812 */ /* 0x000fc800078ec0ff */
[----:B------:R-:W-:Y:S02]  /*6fa80*/  @P0 LOP3.LUT R10, R10, 0x800, RZ, 0xfc, !PT ;  /* 0x000008000a0a0812 */ /* 0x000fe400078efcff */
[----:B------:R-:W-:Y:S01]  /*6fa90*/  ISETP.GE.AND P0, PT, R11, UR17, PT ;  /* 0x000000110b007c0c */ /* 0x000fe2000bf06270 */
[----:B------:R-:W-:Y:S01]  /*6faa0*/  ULDC.64 UR16, c[0x0][0x228] ;  /* 0x00008a0000107ab9 */ /* 0x000fe20000000a00 */
[----:B------:R-:W-:Y:S01]  /*6fab0*/  LOP3.LUT R10, R10, 0xfffffbff, RZ, 0xc0, !PT ;  /* 0xfffffbff0a0a7812 */ /* 0x000fe200078ec0ff */
[----:B------:R-:W2:Y:S01]  /*6fac0*/  LDL.LU R11, [R1+0x20b0] ;  /* 0x0020b000010b7983 */ /* 0x000ea20000300800 */
[----:B------:R-:W-:Y:S02]  /*6fad0*/  ISETP.LT.AND P1, PT, R28, UR30, !P0 ;  /* 0x0000001e1c007c0c */ /* 0x000fe4000c721270 */
[----:B------:R-:W-:Y:S01]  /*6fae0*/  ISETP.LT.AND P0, PT, R3, UR49, !P0 ;  /* 0x0000003103007c0c */ /* 0x000fe2000c701270 */
[----:B------:R-:W-:-:S10]  /*6faf0*/  ULDC UR49, c[0x0][0x228] ;  /* 0x00008a0000317ab9 */ /* 0x000fd40000000800 */
[----:B------:R-:W-:-:S04]  /*6fb00*/  @P1 LOP3.LUT R10, R10, 0x400, RZ, 0xfc, !PT ;  /* 0x000004000a0a1812 */ /* 0x000fc800078efcff */
[----:B------:R-:W-:-:S04]  /*6fb10*/  LOP3.LUT R10, R10, 0xfffffdff, RZ, 0xc0, !PT ;  /* 0xfffffdff0a0a7812 */ /* 0x000fc800078ec0ff */
[----:B------:R-:W-:Y:S02]  /*6fb20*/  @P0 LOP3.LUT R10, R10, 0x200, RZ, 0xfc, !PT ;  /* 0x000002000a0a0812 */ /* 0x000fe400078efcff */
[----:B------:R-:W-:Y:S01]  /*6fb30*/  ISETP.GE.AND P0, PT, R12, UR13, PT ;  /* 0x0000000d0c007c0c */ /* 0x000fe2000bf06270 */
[----:B------:R0:W-:Y:S01]  /*6fb40*/  STL [R1+0x11ac], R8 ;  /* 0x0011ac0801007387 */ /* 0x0001e20000100800 */
[----:B------:R-:W-:Y:S01]  /*6fb50*/  LOP3.LUT R10, R10, 0xffffff7f, RZ, 0xc0, !PT ;  /* 0xffffff7f0a0a7812 */ /* 0x000fe200078ec0ff */
[----:B------:R-:W-:Y:S01]  /*6fb60*/  ULDC.64 UR12, c[0x0][0x228] ;  /* 0x00008a00000c7ab9 */ /* 0x000fe20000000a00 */
[----:B------:R-:W-:Y:S01]  /*6fb70*/  ISETP.LT.AND P1, PT, R28, UR34, !P0 ;  /* 0x000000221c007c0c */ /* 0x000fe2000c721270 */
[----:B------:R-:W3:Y:S01]  /*6fb80*/  LDL.LU R12, [R1+0x20ac] ;  /* 0x0020ac00010c7983 */ /* 0x000ee20000300800 */
[----:B------:R-:W-:Y:S01]  /*6fb90*/  ISETP.LT.AND P0, PT, R3, UR49, !P0 ;  /* 0x0000003103007c0c */ /* 0x000fe2000c701270 */
[----:B------:R-:W-:Y:S01]  /*6fba0*/  ULDC UR49, c[0x0][0x228] ;  /* 0x00008a0000317ab9 */ /* 0x000fe20000000800 */
[----:B------:R-:W-:-:S09]  /*6fbb0*/  LOP3.LUT R10, R10, 0xfffffeff, RZ, 0xc0, !PT ;  /* 0xfffffeff0a0a7812 */ /* 0x000fd200078ec0ff */
[----:B------:R-:W-:-:S04]  /*6fbc0*/  @P1 LOP3.LUT R10, R10, 0x100, RZ, 0xfc, !PT ;  /* 0x000001000a0a1812 */ /* 0x000fc800078efcff */
[----:B------:R-:W-:Y:S02]  /*6fbd0*/  @P0 LOP3.LUT R10, R10, 0x80, RZ, 0xfc, !PT ;  /* 0x000000800a0a0812 */ /* 0x000fe400078efcff */
[----:B------:R-:W-:Y:S01]  /*6fbe0*/  ISETP.GE.AND P0, PT, R13, UR15, PT ;  /* 0x0000000f0d007c0c */ /* 0x000fe2000bf06270 */
[----:B0-----:R-:W-:Y:S01]  /*6fbf0*/  VIADD R8, R8, UR33 ;  /* 0x0000002108087c36 */ /* 0x001fe20008000000 */
[----:B------:R-:W-:Y:S01]  /*6fc00*/  LOP3.LUT R10, R10, 0xffffffbf, RZ, 0xc0, !PT ;  /* 0xffffffbf0a0a7812 */ /* 0x000fe200078ec0ff */
[----:B------:R-:W4:Y:S01]  /*6fc10*/  LDL.LU R13, [R1+0x20a8] ;  /* 0x0020a800010d7983 */ /* 0x000f220000300800 */
[----:B------:R-:W-:Y:S01]  /*6fc20*/  ISETP.LT.AND P1, PT, R28, UR38, !P0 ;  /* 0x000000261c007c0c */ /* 0x000fe2000c721270 */
[----:B------:R-:W-:Y:S01]  /*6fc30*/  ULDC.64 UR14, c[0x0][0x228] ;  /* 0x00008a00000e7ab9 */ /* 0x000fe20000000a00 */
        /* <DEDUP_REMOVED lines=9> */
[----:B------:R-:W-:Y:S02]  /*6fcd0*/  ISETP.LT.AND P1, PT, R28, UR42, !P0 ;  /* 0x0000002a1c007c0c */ /* 0x000fe4000c721270 */
[----:B------:R-:W-:Y:S01]  /*6fce0*/  ISETP.LT.AND P0, PT, R3, UR49, !P0 ;  /* 0x0000003103007c0c */ /* 0x000fe2000c701270 */
[----:B------:R-:W-:-:S10]  /*6fcf0*/  ULDC UR49, c[0x0][0x228] ;  /* 0x00008a0000317ab9 */ /* 0x000fd40000000800 */
[----:B------:R-:W-:-:S04]  /*6fd00*/  @P1 LOP3.LUT R10, R10, 0x10, RZ, 0xfc, !PT ;  /* 0x000000100a0a1812 */ /* 0x000fc800078efcff */
[----:B------:R-:W-:-:S04]  /*6fd10*/  LOP3.LUT R10, R10, 0xfffffff7, RZ, 0xc0, !PT ;  /* 0xfffffff70a0a7812 */ /* 0x000fc800078ec0ff */
[----:B------:R-:W-:Y:S02]  /*6fd20*/  @P0 LOP3.LUT R10, R10, 0x8, RZ, 0xfc, !PT ;  /* 0x000000080a0a0812 */ /* 0x000fe400078efcff */
[----:B------:R-:W-:Y:S01]  /*6fd30*/  ISETP.GE.AND P0, PT, R15, UR23, PT ;  /* 0x000000170f007c0c */ /* 0x000fe2000bf06270 */
[----:B0-----:R-:W-:Y:S01]  /*6fd40*/  VIADD R8, R8, UR29 ;  /* 0x0000001d08087c36 */ /* 0x001fe20008000000 */
[----:B------:R-:W-:Y:S01]  /*6fd50*/  LOP3.LUT R10, R10, 0xfffffffb, RZ, 0xc0, !PT ;  /* 0xfffffffb0a0a7812 */ /* 0x000fe200078ec0ff */
[----:B------:R-:W-:Y:S01]  /*6fd60*/  ULDC.64 UR22, c[0x0][0x228] ;  /* 0x00008a0000167ab9 */ /* 0x000fe20000000a00 */
[----:B------:R-:W-:Y:S02]  /*6fd70*/  ISETP.LT.AND P1, PT, R28, UR46, !P0 ;  /* 0x0000002e1c007c0c */ /* 0x000fe4000c721270 */
[----:B------:R-:W-:Y:S01]  /*6fd80*/  ISETP.LT.AND P0, PT, R3, UR49, !P0 ;  /* 0x0000003103007c0c */ /* 0x000fe2000c701270 */
[----:B------:R0:W-:Y:S01]  /*6fd90*/  STL [R1+0x11b4], R8 ;  /* 0x0011b40801007387 */ /* 0x0001e20000100800 */
[----:B------:R-:W-:-:S03]  /*6fda0*/  ULDC UR49, c[0x0][0x228] ;  /* 0x00008a0000317ab9 */ /* 0x000fc60000000800 */
[----:B------:R-:W4:Y:S01]  /*6fdb0*/  LDL.LU R14, [R1+0x20a4] ;  /* 0x0020a400010e7983 */ /* 0x000f220000300800 */
[----:B0-----:R-:W-:-:S05]  /*6fdc0*/  VIADD R8, R8, UR25 ;  /* 0x0000001908087c36 */ /* 0x001fca0008000000 */
[----:B------:R-:W-:Y:S01]  /*6fdd0*/  @P1 LOP3.LUT R10, R10, 0x4, RZ, 0xfc, !PT ;  /* 0x000000040a0a1812 */ /* 0x000fe200078efcff */
[----:B------:R0:W-:Y:S03]  /*6fde0*/  STL [R1+0x11b8], R8 ;  /* 0x0011b80801007387 */ /* 0x0001e60000100800 */
[----:B------:R-:W-:Y:S01]  /*6fdf0*/  LOP3.LUT R10, R10, 0xfffffffd, RZ, 0xc0, !PT ;  /* 0xfffffffd0a0a7812 */ /* 0x000fe200078ec0ff */
[----:B------:R-:W4:Y:S03]  /*6fe00*/  LDL.LU R15, [R1+0x20a0] ;  /* 0x0020a000010f7983 */ /* 0x000f260000300800 */
[----:B------:R-:W-:Y:S01]  /*6fe10*/  @P0 LOP3.LUT R10, R10, 0x2, RZ, 0xfc, !PT ;  /* 0x000000020a0a0812 */ /* 0x000fe200078efcff */
[----:B0-----:R-:W-:Y:S01]  /*6fe20*/  VIADD R8, R8, UR24 ;  /* 0x0000001808087c36 */ /* 0x001fe20008000000 */
[----:B------:R-:W-:Y:S01]  /*6fe30*/  ISETP.GE.AND P0, PT, R9, UR27, PT ;  /* 0x0000001b09007c0c */ /* 0x000fe2000bf06270 */
[----:B------:R-:W-:Y:S01]  /*6fe40*/  ULDC.64 UR24, c[0x0][0x228] ;  /* 0x00008a0000187ab9 */ /* 0x000fe20000000a00 */
[----:B------:R-:W-:Y:S01]  /*6fe50*/  LOP3.LUT R10, R10, 0xfffffffe, RZ, 0xc0, !PT ;  /* 0xfffffffe0a0a7812 */ /* 0x000fe200078ec0ff */
[----:B------:R-:W-:Y:S01]  /*6fe60*/  ULDC.64 UR26, c[0x0][0x228] ;  /* 0x00008a00001a7ab9 */ /* 0x000fe20000000a00 */
[----:B------:R0:W-:Y:S04]  /*6fe70*/  STL [R1+0x11bc], R8 ;  /* 0x0011bc0801007387 */ /* 0x0001e80000100800 */
[----:B------:R-:W2:Y:S01]  /*6fe80*/  LDL.LU R9, [R1+0x209c] ;  /* 0x00209c0001097983 */ /* 0x000ea20000300800 */
[----:B------:R-:W-:Y:S01]  /*6fe90*/  ISETP.LT.AND P1, PT, R28, UR12, !P0 ;  /* 0x0000000c1c007c0c */ /* 0x000fe2000c721270 */
[----:B------:R-:W-:Y:S01]  /*6fea0*/  ULDC UR12, c[0x0][0x228] ;  /* 0x00008a00000c7ab9 */ /* 0x000fe20000000800 */
[----:B------:R-:W-:Y:S01]  /*6feb0*/  ISETP.LT.AND P0, PT, R3, UR49, !P0 ;  /* 0x0000003103007c0c */ /* 0x000fe2000c701270 */
[----:B------:R-:W-:-:S10]  /*6fec0*/  ULDC UR49, c[0x0][0x228] ;  /* 0x00008a0000317ab9 */ /* 0x000fd40000000800 */
[----:B------:R-:W-:Y:S01]  /*6fed0*/  @P1 LOP3.LUT R10, R10, 0x1, RZ, 0xfc, !PT ;  /* 0x000000010a0a1812 */ /* 0x000fe200078efcff */
[----:B0-----:R-:W-:Y:S01]  /*6fee0*/  VIADD R8, R8, UR28 ;  /* 0x0000001c08087c36 */ /* 0x001fe20008000000 */
[----:B------:R-:W-:-:S04]  /*6fef0*/  ULDC.64 UR28, c[0x0][0x228] ;  /* 0x00008a00001c7ab9 */ /* 0x000fc80000000a00 */
[----:B------:R0:W-:Y:S02]  /*6ff00*/  STL [R1+0x11c0], R8 ;  /* 0x0011c00801007387 */ /* 0x0001e40000100800 */
[----:B0-----:R-:W-:Y:S01]  /*6ff10*/  VIADD R8, R8, UR32 ;  /* 0x0000002008087c36 */ /* 0x001fe20008000000 */
[----:B------:R-:W-:Y:S01]  /*6ff20*/  ULDC.64 UR32, c[0x0][0x228] ;  /* 0x00008a0000207ab9 */ /* 0x000fe20000000a00 */
[----:B--2---:R-:W-:-:S04]  /*6ff30*/  LOP3.LUT R9, R9, 0x7fffffff, RZ, 0xc0, !PT ;  /* 0x7fffffff09097812 */ /* 0x004fc800078ec0ff */
[----:B------:R-:W-:Y:S02]  /*6ff40*/  @P0 LOP3.LUT R9, R9, 0x80000000, RZ, 0xfc, !PT ;  /* 0x8000000009090812 */ /* 0x000fe400078efcff */
[----:B------:R-:W-:Y:S01]  /*6ff50*/  ISETP.GE.AND P0, PT, R16, UR31, PT ;  /* 0x0000001f10007c0c */ /* 0x000fe2000bf06270 */
[----:B------:R-:W-:Y:S01]  /*6ff60*/  ULDC.64 UR30, c[0x0][0x228] ;  /* 0x00008a00001e7ab9 */ /* 0x000fe20000000a00 */
[----:B------:R-:W-:Y:S01]  /*6ff70*/  LOP3.LUT R9, R9, 0xbfffffff, RZ, 0xc0, !PT ;  /* 0xbfffffff09097812 */ /* 0x000fe200078ec0ff */
[----:B------:R-:W2:Y:S01]  /*6ff80*/  LDL.LU R16, [R1+0x2098] ;  /* 0x0020980001107983 */ /* 0x000ea20000300800 */
[----:B------:R-:W-:Y:S01]  /*6ff90*/  ISETP.LT.AND P1, PT, R28, UR14, !P0 ;  /* 0x0000000e1c007c0c */ /* 0x000fe2000c721270 */
[----:B------:R-:W-:Y:S01]  /*6ffa0*/  ULDC UR14, c[0x0][0x228] ;  /* 0x00008a00000e7ab9 */ /* 0x000fe20000000800 */
        /* <DEDUP_REMOVED lines=10> */
[----:B------:R-:W2:Y:S01]  /*70050*/  LDL.LU R17, [R1+0x2094] ;  /* 0x0020940001117983 */ /* 0x000ea20000300800 */
        /* <DEDUP_REMOVED lines=8> */
[----:B------:R-:W2:Y:S01]  /*700e0*/  LDL.LU R18, [R1+0x2090] ;  /* 0x0020900001127983 */ /* 0x000ea20000300800 */
[----:B------:R-:W-:Y:S01]  /*700f0*/  ISETP.LT.AND P1, PT, R28, UR18, !P0 ;  /* 0x000000121c007c0c */ /* 0x000fe2000c721270 */
[----:B------:R-:W-:Y:S01]  /*70100*/  ULDC.64 UR36, c[0x0][0x228] ;  /* 0x00008a0000247ab9 */ /* 0x000fe20000000a00 */
[----:B------:R-:W-:Y:S01]  /*70110*/  ISETP.LT.AND P0, PT, R3, UR49, !P0 ;  /* 0x0000003103007c0c */ /* 0x000fe2000c701270 */
[----:B------:R-:W-:Y:S01]  /*70120*/  ULDC UR49, c[0x0][0x228] ;  /* 0x00008a0000317ab9 */ /* 0x000fe20000000800 */
[----:B------:R-:W-:Y:S01]  /*70130*/  VIADD R4, R2, 0xa ;  /* 0x0000000a02047836 */ /* 0x000fe20000000000 */
[----:B------:R-:W-:-:S08]  /*70140*/  ULDC.64 UR38, c[0x0][0x228] ;  /* 0x00008a0000267ab9 */ /* 0x000fd00000000a00 */
        /* <DEDUP_REMOVED lines=17> */
[----:B------:R-:W-:Y:S01]  /*70260*/  ISETP.LT.AND P1, PT, R28, UR22, !P0 ;  /* 0x000000161c007c0c */ /* 0x000fe2000c721270 */
[C---:B------:R-:W-:Y:S01]  /*70270*/  VIADD R7, R2.reuse, 0x7 ;  /* 0x0000000702077836 */ /* 0x040fe20000000000 */
[----:B------:R-:W-:Y:S01]  /*70280*/  ISETP.LT.AND P0, PT, R3, UR49, !P0 ;  /* 0x0000003103007c0c */ /* 0x000fe2000c701270 */
[----:B------:R-:W-:Y:S01]  /*70290*/  VIADD R25, R2, 0x6 ;  /* 0x0000000602197836 */ /* 0x000fe20000000000 */
[----:B------:R-:W-:-:S09]  /*702a0*/  ULDC.64 UR46, c[0x0][0x228] ;  /* 0x00008a00002e7ab9 */ /* 0x000fd20000000a00 */
[----:B------:R-:W-:-:S04]  /*702b0*/  @P1 LOP3.LUT R9, R9, 0x400000, RZ, 0xfc, !PT ;  /* 0x0040000009091812 */ /* 0x000fc800078efcff */
[----:B------:R-:W-:-:S04]  /*702c0*/  LOP3.LUT R9, R9, 0xffdfffff, RZ, 0xc0, !PT ;  /* 0xffdfffff09097812 */ /* 0x000fc800078ec0ff */
[----:B------:R-:W-:Y:S02]  /*702d0*/  @P0 LOP3.LUT R9, R9, 0x200000, RZ, 0xfc, !PT ;  /* 0x0020000009090812 */ /* 0x000fe400078efcff */
[----:B------:R-:W-:-:S04]  /*702e0*/  ISETP.GE.AND P0, PT, R21, UR13, PT ;  /* 0x0000000d15007c0c */ /* 0x000fc8000bf06270 */
[----:B------:R-:W-:Y:S01]  /*702f0*/  ISETP.LT.AND P1, PT, R28, UR24, !P0 ;  /* 0x000000181c007c0c */ /* 0x000fe2000c721270 */
[----:B------:R0:W-:Y:S01]  /*70300*/  STL [R1+0x11cc], R8 ;  /* 0x0011cc0801007387 */ /* 0x0001e20000100800 */
[----:B------:R-:W-:Y:S01]  /*70310*/  ISETP.LT.AND P0, PT, R3, UR12, !P0 ;  /* 0x0000000c03007c0c */ /* 0x000fe2000c701270 */
[----:B------:R-:W-:Y:S01]  /*70320*/  ULDC UR12, c[0x0][0x228] ;  /* 0x00008a00000c7ab9 */ /* 0x000fe20000000800 */
[----:B------:R-:W-:Y:S01]  /*70330*/  LOP3.LUT R9, R9, 0xffefffff, RZ, 0xc0, !PT ;  /* 0xffefffff09097812 */ /* 0x000fe200078ec0ff */
[----:B------:R-:W2:Y:S01]  /*70340*/  LDL.LU R19, [R1+0x208c] ;  /* 0x00208c0001137983 */ /* 0x000ea20000300800 */
[----:B0-----:R-:W-:Y:S01]  /*70350*/  VIADD R8, R8, UR44 ;  /* 0x0000002c08087c36 */ /* 0x001fe20008000000 */
[----:B------:R-:W-:-:S06]  /*70360*/  ULDC.64 UR44, c[0x0][0x228] ;  /* 0x00008a00002c7ab9 */ /* 0x000fcc0000000a00 */
[----:B------:R-:W-:Y:S01]  /*70370*/  @P1 LOP3.LUT R9, R9, 0x100000, RZ, 0xfc, !PT ;  /* 0x0010000009091812 */ /* 0x000fe200078efcff */
[----:B------:R0:W-:Y:S03]  /*70380*/  STL [R1+0x11d0], R8 ;  /* 0x0011d00801007387 */ /* 0x0001e60000100800 */
[----:B------:R-:W-:Y:S01]  /*70390*/  LOP3.LUT R9, R9, 0xfff7ffff, RZ, 0xc0, !PT ;  /* 0xfff7ffff09097812 */ /* 0x000fe200078ec0ff */
[----:B------:R-:W2:Y:S01]  /*703a0*/  LDL.LU R20, [R1+0x2088] ;  /* 0x0020880001147983 */ /* 0x000ea20000300800 */
[----:B0-----:R-:W-:Y:S02]  /*703b0*/  VIADD R8, R8, UR48 ;  /* 0x0000003008087c36 */ /* 0x001fe40008000000 */
[----:B------:R-:W-:Y:S01]  /*703c0*/  @P0 LOP3.LUT R9, R9, 0x80000, RZ, 0xfc, !PT ;  /* 0x0008000009090812 */ /* 0x000fe200078efcff */
[----:B------:R-:W-:Y:S01]  /*703d0*/  VIADD R0, R2, 0x5 ;  /* 0x0000000502007836 */ /* 0x000fe20000000000 */
[----:B------:R-:W-:Y:S01]  /*703e0*/  ULDC.64 UR48, c[0x0][0x228] ;  /* 0x00008a0000307ab9 */ /* 0x000fe20000000a00 */
[----:B------:R0:W-:Y:S01]  /*703f0*/  STL [R1+0x11d4], R8 ;  /* 0x0011d40801007387 */ /* 0x0001e20000100800 */
[----:B------:R-:W-:-:S03]  /*70400*/  ISETP.GE.AND P0, PT, R23, UR15, PT ;  /* 0x0000000f17007c0c */ /* 0x000fc6000bf06270 */
[----:B------:R-:W2:Y:S01]  /*70410*/  LDL.LU R21, [R1+0x2084] ;  /* 0x0020840001157983 */ /* 0x000ea20000300800 */
[----:B0-----:R-:W-:-:S05]  /*70420*/  VIADD R8, R8, UR54 ;  /* 0x0000003608087c36 */ /* 0x001fca0008000000 */
[----:B------:R0:W-:Y:S04]  /*70430*/  STL [R1+0x11d8], R8 ;  /* 0x0011d80801007387 */ /* 0x0001e80000100800 */
[----:B------:R-:W3:Y:S01]  /*70440*/  LDL.LU R23, [R1+0x3f0] ;  /* 0x0003f00001177983 */ /* 0x000ee20000300800 */
[----:B------:R-:W-:Y:S02]  /*70450*/  ISETP.LT.AND P1, PT, R28, UR26, !P0 ;  /* 0x0000001a1c007c0c */ /* 0x000fe4000c721270 */
[----:B------:R-:W-:Y:S01]  /*70460*/  ISETP.LT.AND P0, PT, R3, UR12, !P0 ;  /* 0x0000000c03007c0c */ /* 0x000fe2000c701270 */
[----:B------:R-:W-:Y:S01]  /*70470*/  ULDC UR12, c[0x0][0x228] ;  /* 0x00008a00000c7ab9 */ /* 0x000fe20000000800 */
[----:B------:R-:W-:-:S09]  /*70480*/  LOP3.LUT R9, R9, 0xfffbffff, RZ, 0xc0, !PT ;  /* 0xfffbffff09097812 */ /* 0x000fd200078ec0ff */
[----:B------:R-:W-:-:S04]  /*70490*/  @P1 LOP3.LUT R9, R9, 0x40000, RZ, 0xfc, !PT ;  /* 0x0004000009091812 */ /* 0x000fc800078efcff */
[----:B------:R-:W-:-:S04]  /*704a0*/  LOP3.LUT R9, R9, 0xfffdffff, RZ, 0xc0, !PT ;  /* 0xfffdffff09097812 */ /* 0x000fc800078ec0ff */
[----:B------:R-:W-:Y:S02]  /*704b0*/  @P0 LOP3.LUT R9, R9, 0x20000, RZ, 0xfc, !PT ;  /* 0x0002000009090812 */ /* 0x000fe400078efcff */
[----:B------:R-:W-:Y:S02]  /*704c0*/  ISETP.GE.AND P0, PT, R22, UR17, PT ;  /* 0x0000001116007c0c */ /* 0x000fe4000bf06270 */
[----:B------:R-:W-:Y:S01]  /*704d0*/  LOP3.LUT R9, R9, 0xfffeffff, RZ, 0xc0, !PT ;  /* 0xfffeffff09097812 */ /* 0x000fe200078ec0ff */
[----:B0-----:R-:W-:Y:S01]  /*704e0*/  VIADD R8, R8, UR53 ;  /* 0x0000003508087c36 */ /* 0x001fe20008000000 */
[----:B------:R-:W-:Y:S01]  /*704f0*/  ISETP.LT.AND P1, PT, R28, UR28, !P0 ;  /* 0x0000001c1c007c0c */ /* 0x000fe2000c721270 */
[----:B------:R-:W2:Y:S01]  /*70500*/  LDL.LU R22, [R1+0x2080] ;  /* 0x0020800001167983 */ /* 0x000ea20000300800 */
[----:B------:R-:W-:Y:S01]  /*70510*/  ISETP.LT.AND P0, PT, R3, UR12, !P0 ;  /* 0x0000000c03007c0c */ /* 0x000fe2000c701270 */
[----:B------:R-:W-:-:S10]  /*70520*/  ULDC UR12, c[0x0][0x228] ;  /* 0x00008a00000c7ab9 */ /* 0x000fd40000000800 */
[----:B------:R-:W-:-:S04]  /*70530*/  @P1 LOP3.LUT R9, R9, 0x10000, RZ, 0xfc, !PT ;  /* 0x0001000009091812 */ /* 0x000fc800078efcff */
[----:B------:R-:W-:-:S04]  /*70540*/  LOP3.LUT R9, R9, 0xffff7fff, RZ, 0xc0, !PT ;  /* 0xffff7fff09097812 */ /* 0x000fc800078ec0ff */
[----:B------:R-:W-:Y:S02]  /*70550*/  @P0 LOP3.LUT R9, R9, 0x8000, RZ, 0xfc, !PT ;  /* 0x0000800009090812 */ /* 0x000fe400078efcff */
[----:B------:R-:W-:-:S04]  /*70560*/  ISETP.GE.AND P0, PT, R24, UR19, PT ;  /* 0x0000001318007c0c */ /* 0x000fc8000bf06270 */
[----:B------:R-:W-:Y:S02]  /*70570*/  ISETP.LT.AND P1, PT, R28, UR30, !P0 ;  /* 0x0000001e1c007c0c */ /* 0x000fe4000c721270 */
[----:B------:R-:W-:Y:S01]  /*70580*/  ISETP.LT.AND P0, PT, R3, UR12, !P0 ;  /* 0x0000000c03007c0c */ /* 0x000fe2000c701270 */
[----:B------:R-:W-:Y:S01]  /*70590*/  ULDC UR12, c[0x0][0x228] ;  /* 0x00008a00000c7ab9 */ /* 0x000fe20000000800 */
[----:B------:R-:W-:-:S09]  /*705a0*/  LOP3.LUT R9, R9, 0xffffbfff, RZ, 0xc0, !PT ;  /* 0xffffbfff09097812 */ /* 0x000fd200078ec0ff */
        /* <DEDUP_REMOVED lines=10> */
[----:B------:R-:W-:-:S04]  /*70650*/  ISETP.GE.AND P0, PT, R26, UR23, PT ;  /* 0x000000171a007c0c */ /* 0x000fc8000bf06270 */
[----:B------:R-:W-:Y:S02]  /*70660*/  ISETP.LT.AND P2, PT, R28, UR34, !P0 ;  /* 0x000000221c007c0c */ /* 0x000fe4000c741270 */
[----:B------:R-:W-:Y:S02]  /*70670*/  ISETP.LT.AND P1, PT, R3, UR14, !P0 ;  /* 0x0000000e03007c0c */ /* 0x000fe4000c721270 */
[----:B------:R-:W-:Y:S02]  /*70680*/  LOP3.LUT R9, R9, 0xfffffbff, RZ, 0xc0, !PT ;  /* 0xfffffbff09097812 */ /* 0x000fe400078ec0ff */
[----:B------:R-:W-:-:S07]  /*70690*/  ISETP.GE.AND P0, PT, R29, UR25, PT ;  /* 0x000000191d007c0c */ /* 0x000fce000bf06270 */
[----:B------:R-:W-:Y:S02]  /*706a0*/  @P2 LOP3.LUT R9, R9, 0x400, RZ, 0xfc, !PT ;  /* 0x0000040009092812 */ /* 0x000fe400078efcff */
[----:B------:R-:W-:Y:S02]  /*706b0*/  ISETP.LT.AND P2, PT, R28, UR36, !P0 ;  /* 0x000000241c007c0c */ /* 0x000fe4000c741270 */
[----:B------:R-:W-:-:S04]  /*706c0*/  LOP3.LUT R9, R9, 0xfffffdff, RZ, 0xc0, !PT ;  /* 0xfffffdff09097812 */ /* 0x000fc800078ec0ff */
[----:B------:R-:W-:Y:S02]  /*706d0*/  @P1 LOP3.LUT R9, R9, 0x200, RZ, 0xfc, !PT ;  /* 0x0000020009091812 */ /* 0x000fe400078efcff */
[----:B------:R-:W-:Y:S01]  /*706e0*/  ISETP.LT.AND P1, PT, R3, UR61, !P0 ;  /* 0x0000003d03007c0c */ /* 0x000fe2000c721270 */
[----:B------:R0:W-:Y:S01]  /*706f0*/  STL [R1+0x11dc], R8 ;  /* 0x0011dc0801007387 */ /* 0x0001e20000100800 */
[----:B------:R-:W-:Y:S02]  /*70700*/  LOP3.LUT R9, R9, 0xfffffeff, RZ, 0xc0, !PT ;  /* 0xfffffeff09097812 */ /* 0x000fe400078ec0ff */
[----:B------:R-:W-:Y:S01]  /*70710*/  ISETP.GE.AND P0, PT, R4, UR27, PT ;  /* 0x0000001b04007c0c */ /* 0x000fe2000bf06270 */
[----:B------:R-:W2:Y:S01]  /*70720*/  LDL.LU R24, [R1+0x207c] ;  /* 0x00207c0001187983 */ /* 0x000ea20000300800 */
[----:B------:R-:W-:Y:S01]  /*70730*/  @P2 LOP3.LUT R9, R9, 0x100, RZ, 0xfc, !PT ;  /* 0x0000010009092812 */ /* 0x000fe200078efcff */
[----:B0-----:R-:W-:Y:S01]  /*70740*/  VIADD R8, R8, UR4 ;  /* 0x0000000408087c36 */ /* 0x001fe20008000000 */
[----:B------:R-:W-:-:S02]  /*70750*/  ISETP.LT.AND P2, PT, R28, UR38, !P0 ;  /* 0x000000261c007c0c */ /* 0x000fc4000c741270 */
[----:B------:R-:W-:Y:S02]  /*70760*/  LOP3.LUT R9, R9, 0xffffff7f, RZ, 0xc0, !PT ;  /* 0xffffff7f09097812 */ /* 0x000fe400078ec0ff */
[----:B------:R0:W-:Y:S02]  /*70770*/  STL [R1+0x11e4], R8 ;  /* 0x0011e40801007387 */ /* 0x0001e40000100800 */
[----:B------:R-:W-:Y:S02]  /*70780*/  @P1 LOP3.LUT R9, R9, 0x80, RZ, 0xfc, !PT ;  /* 0x0000008009091812 */ /* 0x000fe400078efcff */
[----:B------:R-:W2:Y:S01]  /*70790*/  LDL.LU R27, [R1+0x2078] ;  /* 0x00207800011b7983 */ /* 0x000ea20000300800 */
[----:B0-----:R-:W-:Y:S01]  /*707a0*/  VIADD R8, R8, UR5 ;  /* 0x0000000508087c36 */ /* 0x001fe20008000000 */
[----:B------:R-:W-:-:S04]  /*707b0*/  ISETP.LT.AND P1, PT, R3, UR60, !P0 ;  /* 0x0000003c03007c0c */ /* 0x000fc8000c721270 */
[----:B------:R0:W-:Y:S01]  /*707c0*/  STL [R1+0x11e8], R8 ;  /* 0x0011e80801007387 */ /* 0x0001e20000100800 */
[----:B------:R-:W-:Y:S02]  /*707d0*/  LOP3.LUT R9, R9, 0xffffffbf, RZ, 0xc0, !PT ;  /* 0xffffffbf09097812 */ /* 0x000fe400078ec0ff */
[----:B------:R-:W-:Y:S01]  /*707e0*/  ISETP.GE.AND P0, PT, R5, UR29, PT ;  /* 0x0000001d05007c0c */ /* 0x000fe2000bf06270 */
[----:B0-----:R-:W-:Y:S01]  /*707f0*/  VIADD R8, R8, UR6 ;  /* 0x0000000608087c36 */ /* 0x001fe20008000000 */
[----:B------:R-:W-:Y:S02]  /*70800*/  @P2 LOP3.LUT R9, R9, 0x40, RZ, 0xfc, !PT ;  /* 0x0000004009092812 */ /* 0x000fe400078efcff */
[----:B------:R-:W-:Y:S02]  /*70810*/  ISETP.LT.AND P2, PT, R28, UR40, !P0 ;  /* 0x000000281c007c0c */ /* 0x000fe4000c741270 */
[----:B------:R-:W-:-:S04]  /*70820*/  LOP3.LUT R9, R9, 0xffffffdf, RZ, 0xc0, !PT ;  /* 0xffffffdf09097812 */ /* 0x000fc800078ec0ff */
[----:B------:R-:W-:Y:S02]  /*70830*/  @P1 LOP3.LUT R9, R9, 0x20, RZ, 0xfc, !PT ;  /* 0x0000002009091812 */ /* 0x000fe400078efcff */
[----:B------:R-:W-:Y:S02]  /*70840*/  ISETP.LT.AND P1, PT, R3, UR57, !P0 ;  /* 0x0000003903007c0c */ /* 0x000fe4000c721270 */
[----:B------:R-:W-:Y:S02]  /*70850*/  LOP3.LUT R9, R9, 0xffffffef, RZ, 0xc0, !PT ;  /* 0xffffffef09097812 */ /* 0x000fe400078ec0ff */
[----:B------:R-:W-:Y:S02]  /*70860*/  ISETP.GE.AND P0, PT, R6, UR31, PT ;  /* 0x0000001f06007c0c */ /* 0x000fe4000bf06270 */
[----:B------:R-:W-:Y:S02]  /*70870*/  @P2 LOP3.LUT R9, R9, 0x10, RZ, 0xfc, !PT ;  /* 0x0000001009092812 */ /* 0x000fe400078efcff */
[----:B------:R-:W-:-:S02]  /*70880*/  ISETP.LT.AND P2, PT, R28, UR42, !P0 ;  /* 0x0000002a1c007c0c */ /* 0x000fc4000c741270 */
[----:B------:R-:W-:-:S04]  /*70890*/  LOP3.LUT R9, R9, 0xfffffff7, RZ, 0xc0, !PT ;  /* 0xfffffff709097812 */ /* 0x000fc800078ec0ff */
[----:B------:R-:W-:Y:S02]  /*708a0*/  @P1 LOP3.LUT R9, R9, 0x8, RZ, 0xfc, !PT ;  /* 0x0000000809091812 */ /* 0x000fe400078efcff */
[----:B------:R-:W-:Y:S02]  /*708b0*/  ISETP.LT.AND P1, PT, R3, UR56, !P0 ;  /* 0x0000003803007c0c */ /* 0x000fe4000c721270 */
[----:B------:R-:W-:Y:S02]  /*708c0*/  ISETP.GE.AND P0, PT, R7, UR33, PT ;  /* 0x0000002107007c0c */ /* 0x000fe4000bf06270 */
[----:B------:R-:W-:-:S04]  /*708d0*/  LOP3.LUT R9, R9, 0xfffffffb, RZ, 0xc0, !PT ;  /* 0xfffffffb09097812 */ /* 0x000fc800078ec0ff */
[----:B------:R-:W-:Y:S02]  /*708e0*/  @P2 LOP3.LUT R9, R9, 0x4, RZ, 0xfc, !PT ;  /* 0x0000000409092812 */ /* 0x000fe400078efcff */
[----:B------:R-:W-:Y:S02]  /*708f0*/  ISETP.GE.AND P2, PT, R25, UR35, PT ;  /* 0x0000002319007c0c */ /* 0x000fe4000bf46270 */
[----:B------:R-:W-:Y:S02]  /*70900*/  ISETP.GE.AND P4, PT, R0, UR37, PT ;  /* 0x0000002500007c0c */ /* 0x000fe4000bf86270 */
[----:B---3--:R-:W-:Y:S02]  /*70910*/  R2UR UR12, R23 ;  /* 0x00000000170c72ca */ /* 0x008fe400000e0000 */
[----:B------:R-:W3:Y:S04]  /*70920*/  LDL.LU R23, [R1+0x2074] ;  /* 0x0020740001177983 */ /* 0x000ee80000300800 */
[----:B------:R-:W3:Y:S04]  /*70930*/  LDL.LU R26, [R1+0x2070] ;  /* 0x00207000011a7983 */ /* 0x000ee80000300800 */
[----:B------:R0:W-:Y:S04]  /*70940*/  STL [R1+0x11ec], R8 ;  /* 0x0011ec0801007387 */ /* 0x0001e80000100800 */
[----:B------:R-:W3:Y:S01]  /*70950*/  LDL.LU R29, [R1+0x206c] ;  /* 0x00206c00011d7983 */ /* 0x000ee20000300800 */
[----:B0-----:R-:W-:-:S05]  /*70960*/  VIADD R8, R8, UR7 ;  /* 0x0000000708087c36 */ /* 0x001fca0008000000 */
[----:B------:R0:W-:Y:S04]  /*70970*/  STL [R1+0x11f4], R8 ;  /* 0x0011f40801007387 */ /* 0x0001e80000100800 */
[----:B------:R-:W4:Y:S01]  /*70980*/  LDL.LU R4, [R1+0x2068] ;  /* 0x0020680001047983 */ /* 0x000f220000300800 */
[----:B0-----:R-:W-:-:S05]  /*70990*/  VIADD R8, R8, UR8 ;  /* 0x0000000808087c36 */ /* 0x001fca0008000000 */
[----:B------:R0:W-:Y:S04]  /*709a0*/  STL [R1+0x1200], R8 ;  /* 0x0012000801007387 */ /* 0x0001e80000100800 */
[----:B------:R-:W4:Y:S01]  /*709b0*/  LDL.LU R5, [R1+0x2064] ;  /* 0x0020640001057983 */ /* 0x000f220000300800 */
[----:B0-----:R-:W-:-:S05]  /*709c0*/  VIADD R8, R8, UR9 ;  /* 0x0000000908087c36 */ /* 0x001fca0008000000 */
[----:B------:R0:W-:Y:S04]  /*709d0*/  STL [R1+0x11fc], R8 ;  /* 0x0011fc0801007387 */ /* 0x0001e80000100800 */
[----:B------:R-:W2:Y:S01]  /*709e0*/  LDL.LU R6, [R1+0x2060] ;  /* 0x0020600001067983 */ /* 0x000ea20000300800 */
[----:B0-----:R-:W-:-:S05]  /*709f0*/  VIADD R8, R8, UR10 ;  /* 0x0000000a08087c36 */ /* 0x001fca0008000000 */
[----:B------:R0:W-:Y:S04]  /*70a00*/  STL [R1+0x11f8], R8 ;  /* 0x0011f80801007387 */ /* 0x0001e80000100800 */
[----:B------:R-:W2:Y:S01]  /*70a10*/  LDL.LU R7, [R1+0x205c] ;  /* 0x00205c0001077983 */ /* 0x000ea20000300800 */
[----:B0-----:R-:W-:-:S05]  /*70a20*/  VIADD R8, R8, UR11 ;  /* 0x0000000b08087c36 */ /* 0x001fca0008000000 */
[----:B------:R0:W-:Y:S04]  /*70a30*/  STL [R1+0x11f0], R8 ;  /* 0x0011f00801007387 */ /* 0x0001e80000100800 */
[----:B------:R-:W3:Y:S01]  /*70a40*/  LDL.LU R25, [R1+0x2058] ;  /* 0x0020580001197983 */ /* 0x000ee20000300800 */
[----:B0-----:R-:W-:-:S05]  /*70a50*/  VIADD R8, R8, UR50 ;  /* 0x0000003208087c36 */ /* 0x001fca0008000000 */
[----:B------:R0:W-:Y:S02]  /*70a60*/  STL [R1+0x11e0], R8 ;  /* 0x0011e00801007387 */ /* 0x0001e40000100800 */
[----:B0-----:R-:W-:-:S05]  /*70a70*/  VIADD R8, R8, UR51 ;  /* 0x0000003308087c36 */ /* 0x001fca0008000000 */
[----:B------:R0:W-:Y:S04]  /*70a80*/  STL [R1+0x1204], R8 ;  /* 0x0012040801007387 */ /* 0x0001e80000100800 */
[----:B0-----:R-:W3:Y:S04]  /*70a90*/  LDL.LU R8, [R1+0x2054] ;  /* 0x0020540001087983 */ /* 0x001ee80000300800 */
[----:B------:R-:W3:Y:S01]  /*70aa0*/  LDL.LU R0, [R1+0x2050] ;  /* 0x0020500001007983 */ /* 0x000ee20000300800 */
[----:B------:R-:W-:-:S04]  /*70ab0*/  LOP3.LUT R9, R9, 0xfffffffd, RZ, 0xc0, !PT ;  /* 0xfffffffd09097812 */ /* 0x000fc800078ec0ff */
[----:B------:R-:W-:Y:S02]  /*70ac0*/  @P1 LOP3.LUT R9, R9, 0x2, RZ, 0xfc, !PT ;  /* 0x0000000209091812 */ /* 0x000fe400078efcff */
[C---:B------:R-:W-:Y:S02]  /*70ad0*/  ISETP.LT.AND P1, PT, R28.reuse, UR44, !P0 ;  /* 0x0000002c1c007c0c */ /* 0x040fe4000c721270 */
[----:B------:R-:W-:Y:S02]  /*70ae0*/  LOP3.LUT R9, R9, 0xfffffffe, RZ, 0xc0, !PT ;  /* 0xfffffffe09097812 */ /* 0x000fe400078ec0ff */
[C---:B------:R-:W-:Y:S02]  /*70af0*/  ISETP.LT.AND P0, PT, R3.reuse, UR55, !P0 ;  /* 0x0000003703007c0c */ /* 0x040fe4000c701270 */
[----:B------:R-:W-:Y:S02]  /*70b00*/  ISETP.GE.AND P5, PT, R3, UR12, PT ;  /* 0x0000000c03007c0c */ /* 0x000fe4000bfa6270 */
[----:B------:R-:W-:-:S05]  /*70b10*/  ISETP.LT.AND P3, PT, R28, UR52, !P4 ;  /* 0x000000341c007c0c */ /* 0x000fca000e761270 */
[----:B------:R-:W-:Y:S02]  /*70b20*/  @P1 LOP3.LUT R9, R9, 0x1, RZ, 0xfc, !PT ;  /* 0x0000000109091812 */ /* 0x000fe400078efcff */
[----:B------:R-:W-:Y:S02]  /*70b30*/  ISETP.LT.AND P1, PT, R28, UR46, !P2 ;  /* 0x0000002e1c007c0c */ /* 0x000fe4000d721270 */
[----:B------:R-:W-:Y:S01]  /*70b40*/  ISETP.LT.AND P2, PT, R3, UR48, !P2 ;  /* 0x0000003003007c0c */ /* 0x000fe2000d741270 */
[----:B----4-:R-:W-:Y:S01]  /*70b50*/  STL.64 [R1+0x21e0], R4 ;  /* 0x0021e00401007387 */ /* 0x010fe20000100a00 */
[----:B------:R-:W-:Y:S01]  /*70b60*/  BAR.SYNC.DEFER_BLOCKING 0x0 ;  /* 0x0000000000007b1d */ /* 0x000fe20000010000 */
[----:B------:R-:W-:-:S05]  /*70b70*/  ISETP.LT.AND P5, PT, R2, UR49, !P5 ;  /* 0x0000003102007c0c */ /* 0x000fca000efa1270 */
[----:B------:R-:W-:Y:S01]  /*70b80*/  ULDC UR4, c[0x0][0x228] ;  /* 0x00008a0000047ab9 */ /* 0x000fe20000000800 */
[----:B------:R-:W-:Y:S01]  /*70b90*/  ULDC UR5, c[0x0][0x228] ;  /* 0x00008a0000057ab9 */ /* 0x000fe20000000800 */
[----:B------:R-:W-:Y:S01]  /*70ba0*/  STL [R1+0x21cc], R9 ;  /* 0x0021cc0901007387 */ /* 0x000fe20000100800 */
[----:B------:R-:W-:-:S03]  /*70bb0*/  ULDC UR6, c[0x0][0x22c] ;  /* 0x00008b0000067ab9 */ /* 0x000fc60000000800 */
[----:B------:R-:W-:Y:S04]  /*70bc0*/  STL [R1+0x2178], R10 ;  /* 0x0021780a01007387 */ /* 0x000fe80000100800 */
[----:B------:R-:W-:Y:S04]  /*70bd0*/  STL [R1+0x2138], R11 ;  /* 0x0021380b01007387 */ /* 0x000fe80000100800 */
[----:B------:R0:W-:Y:S04]  /*70be0*/  STL [R1+0x20dc], R12 ;  /* 0x0020dc0c01007387 */ /* 0x0001e80000100800 */
[----:B------:R1:W-:Y:S04]  /*70bf0*/  STL [R1+0x20d8], R13 ;  /* 0x0020d80d01007387 */ /* 0x0003e80000100800 */
[----:B------:R4:W-:Y:S04]  /*70c00*/  STL [R1+0x20cc], R14 ;  /* 0x0020cc0e01007387 */ /* 0x0009e80000100800 */
[----:B------:R2:W-:Y:S04]  /*70c10*/  STL [R1+0x20c0], R15 ;  /* 0x0020c00f01007387 */ /* 0x0005e80000100800 */
[----:B0-----:R-:W3:Y:S04]  /*70c20*/  LDL.LU R12, [R1+0x70] ;  /* 0x00007000010c7983 */ /* 0x001ee80000300800 */
[----:B-1----:R-:W3:Y:S04]  /*70c30*/  LDL.LU R13, [R1+0x74] ;  /* 0x00007400010d7983 */ /* 0x002ee80000300800 */
[----:B----4-:R-:W4:Y:S04]  /*70c40*/  LDL.LU R14, [R1+0x78] ;  /* 0x00007800010e7983 */ /* 0x010f280000300800 */
[----:B--2---:R-:W4:Y:S04]  /*70c50*/  LDL.LU R15, [R1+0x7c] ;  /* 0x00007c00010f7983 */ /* 0x004f280000300800 */
[----:B------:R-:W2:Y:S04]  /*70c60*/  LDL R5, [R1+0xacc] ;  /* 0x000acc0001057983 */ /* 0x000ea80000100800 */
[----:B------:R-:W-:Y:S04]  /*70c70*/  STL.64 [R1+0x2638], R6 ;  /* 0x0026380601007387 */ /* 0x000fe80000100a00 */
[----:B--2---:R0:W-:Y:S04]  /*70c80*/  STL [R1+0x2630], R5 ;  /* 0x0026300501007387 */ /* 0x0041e80000100800 */
[----:B------:R-:W2:Y:S04]  /*70c90*/  LDL.LU R4, [R1] ;  /* 0x0000000001047983 */ /* 0x000ea80000300800 */
[----:B0-----:R-:W2:Y:S04]  /*70ca0*/  LDL.LU R5, [R1+0x4] ;  /* 0x0000040001057983 */ /* 0x001ea80000300800 */
[----:B------:R-:W2:Y:S04]  /*70cb0*/  LDL.LU R6, [R1+0x8] ;  /* 0x0000080001067983 */ /* 0x000ea80000300800 */
[----:B------:R-:W2:Y:S04]  /*70cc0*/  LDL.LU R7, [R1+0xc] ;  /* 0x00000c0001077983 */ /* 0x000ea80000300800 */
[----:B----4-:R-:W-:Y:S04]  /*70cd0*/  STL.64 [R1+0x2618], R14 ;  /* 0x0026180e01007387 */ /* 0x010fe80000100a00 */
[----:B---3--:R-:W-:Y:S04]  /*70ce0*/  STL.64 [R1+0x2610], R12 ;  /* 0x0026100c01007387 */ /* 0x008fe80000100a00 */
[----:B------:R0:W-:Y:S04]  /*70cf0*/  STL [R1+0x20b4], R16 ;  /* 0x0020b41001007387 */ /* 0x0001e80000100800 */
[----:B------:R1:W-:Y:S04]  /*70d00*/  STL [R1+0x20ac], R17 ;  /* 0x0020ac1101007387 */ /* 0x0003e80000100800 */
[----:B------:R3:W-:Y:S04]  /*70d10*/  STL [R1+0x20a8], R18 ;  /* 0x0020a81201007387 */ /* 0x0007e80000100800 */
[----:B------:R4:W-:Y:S04]  /*70d20*/  STL [R1+0x20a4], R19 ;  /* 0x0020a41301007387 */ /* 0x0009e80000100800 */
[----:B0-----:R-:W2:Y:S04]  /*70d30*/  LDL.LU R16, [R1+0x80] ;  /* 0x0000800001107983 */ /* 0x001ea80000300800 */
[----:B-1----:R-:W2:Y:S04]  /*70d40*/  LDL.LU R17, [R1+0x84] ;  /* 0x0000840001117983 */ /* 0x002ea80000300800 */
[----:B---3--:R-:W3:Y:S04]  /*70d50*/  LDL.LU R18, [R1+0x88] ;  /* 0x0000880001127983 */ /* 0x008ee80000300800 */
[----:B----4-:R-:W3:Y:S04]  /*70d60*/  LDL.LU R19, [R1+0x8c] ;  /* 0x00008c0001137983 */ /* 0x010ee80000300800 */
        /* <DEDUP_REMOVED lines=12> */
[----:B------:R4:W-:Y:S04]  /*70e30*/  STL [R1+0x208c], R22 ;  /* 0x00208c1601007387 */ /* 0x0009e80000100800 */
[----:B------:R4:W-:Y:S04]  /*70e40*/  STL [R1+0x2084], R23 ;  /* 0x0020841701007387 */ /* 0x0009e80000100800 */
[----:B0-----:R-:W3:Y:S04]  /*70e50*/  LDL.LU R20, [R1+0x50] ;  /* 0x0000500001147983 */ /* 0x001ee80000300800 */
[----:B-1----:R-:W3:Y:S04]  /*70e60*/  LDL.LU R21, [R1+0x54] ;  /* 0x0000540001157983 */ /* 0x002ee80000300800 */
[----:B----4-:R-:W4:Y:S04]  /*70e70*/  LDL.LU R22, [R1+0x58] ;  /* 0x0000580001167983 */ /* 0x010f280000300800 */
[----:B------:R-:W4:Y:S04]  /*70e80*/  LDL.LU R23, [R1+0x5c] ;  /* 0x00005c0001177983 */ /* 0x000f280000300800 */
[----:B------:R0:W-:Y:S04]  /*70e90*/  STL [R1+0x2074], R24 ;  /* 0x0020741801007387 */ /* 0x0001e80000100800 */
[----:B------:R1:W-:Y:S04]  /*70ea0*/  STL [R1+0x2070], R25 ;  /* 0x0020701901007387 */ /* 0x0003e80000100800 */
[----:B------:R1:W-:Y:S04]  /*70eb0*/  STL [R1+0x206c], R26 ;  /* 0x00206c1a01007387 */ /* 0x0003e80000100800 */
[----:B------:R1:W-:Y:S04]  /*70ec0*/  STL [R1+0x2060], R27 ;  /* 0x0020601b01007387 */ /* 0x0003e80000100800 */
[----:B0-----:R-:W4:Y:S04]  /*70ed0*/  LDL.LU R24, [R1+0x20] ;  /* 0x0000200001187983 */ /* 0x001f280000300800 */
[----:B-1----:R-:W4:Y:S04]  /*70ee0*/  LDL.LU R25, [R1+0x24] ;  /* 0x0000240001197983 */ /* 0x002f280000300800 */
[----:B------:R-:W4:Y:S04]  /*70ef0*/  LDL.LU R26, [R1+0x28] ;  /* 0x00002800011a7983 */ /* 0x000f280000300800 */
[----:B------:R-:W4:Y:S04]  /*70f00*/  LDL.LU R27, [R1+0x2c] ;  /* 0x00002c00011b7983 */ /* 0x000f280000300800 */
[----:B------:R-:W-:Y:S04]  /*70f10*/  STL [R1+0x2058], R29 ;  /* 0x0020581d01007387 */ /* 0x000fe80000100800 */
[----:B------:R0:W-:Y:S04]  /*70f20*/  STSM.16.M88.4 [R8], R4 ;  /* 0x0000000408007844 */ /* 0x0001e80000000200 */
[----:B0-----:R-:W3:Y:S04]  /*70f30*/  LDL.LU.64 R6, [R1+0x2638] ;  /* 0x0026380001067983 */ /* 0x001ee80000300a00 */
[----:B------:R-:W4:Y:S04]  /*70f40*/  LDL.LU R5, [R1+0x2630] ;  /* 0x0026300001057983 */ /* 0x000f280000300800 */
[----:B--2---:R-:W-:Y:S01]  /*70f50*/  STSM.16.M88.4 [R8+0x200], R16 ;  /* 0x0002001008007844 */ /* 0x004fe20000000200 */
[----:B------:R-:W-:Y:S06]  /*70f60*/  BAR.SYNC.DEFER_BLOCKING 0x0 ;  /* 0x0000000000007b1d */ /* 0x000fec0000010000 */
[----:B------:R-:W0:Y:S04]  /*70f70*/  LDS.128 R16, [R0] ;  /* 0x0000000000107984 */ /* 0x000e280000000c00 */
[----:B---3--:R1:W-:Y:S01]  /*70f80*/  STL.64 [R1+0x21d8], R6 ;  /* 0x0021d80601007387 */ /* 0x0083e20000100a00 */
[----:B----4-:R-:W-:-:S03]  /*70f90*/  IMAD.WIDE R4, R5, 0x2, R6 ;  /* 0x0000000205047825 */ /* 0x010fc600078e0206 */
[----:B0-----:R-:W-:Y:S04]  /*70fa0*/  STL [R1+0x94], R17 ;  /* 0x0000941101007387 */ /* 0x001fe80000100800 */
[----:B------:R-:W-:Y:S01]  /*70fb0*/  STL.64 [R1+0x98], R18 ;  /* 0x0000981201007387 */ /* 0x000fe20000100a00 */
[----:B-1----:R-:W-:-:S03]  /*70fc0*/  IMAD.MOV.U32 R6, RZ, RZ, R16 ;  /* 0x000000ffff067224 */ /* 0x002fc600078e0010 */
[----:B------:R-:W0:Y:S04]  /*70fd0*/  LDS.128 R16, [R0+0x400] ;  /* 0x0004000000107984 */ /* 0x000e280000000c00 */
[----:B------:R-:W-:Y:S04]  /*70fe0*/  STL [R1+0x2250], R6 ;  /* 0x0022500601007387 */ /* 0x000fe80000100800 */
[----:B------:R1:W-:Y:S01]  /*70ff0*/  STL.64 [R1+0x2248], R4 ;  /* 0x0022480401007387 */ /* 0x0003e20000100a00 */
[----:B------:R-:W-:Y:S06]  /*71000*/  BAR.SYNC.DEFER_BLOCKING 0x0 ;  /* 0x0000000000007b1d */ /* 0x000fec0000010000 */
[----:B-1----:R-:W2:Y:S04]  /*71010*/  LDL.LU R4, [R1+0x30] ;  /* 0x0000300001047983 */ /* 0x002ea80000300800 */
[----:B------:R-:W2:Y:S04]  /*71020*/  LDL.LU R5, [R1+0x34] ;  /* 0x0000340001057983 */ /* 0x000ea80000300800 */
[----:B------:R-:W2:Y:S04]  /*71030*/  LDL.LU R6, [R1+0x38] ;  /* 0x0000380001067983 */ /* 0x000ea80000300800 */
[----:B------:R-:W2:Y:S04]  /*71040*/  LDL.LU R7, [R1+0x3c] ;  /* 0x00003c0001077983 */ /* 0x000ea80000300800 */
[----:B------:R-:W-:Y:S04]  /*71050*/  STSM.16.M88.4 [R8], R12 ;  /* 0x0000000c08007844 */ /* 0x000fe80000000200 */
[----:B0-----:R-:W-:Y:S04]  /*71060*/  STL.64 [R1+0x60], R16 ;  /* 0x0000601001007387 */ /* 0x001fe80000100a00 */
[----:B------:R0:W-:Y:S04]  /*71070*/  STL.64 [R1+0x68], R18 ;  /* 0x0000681201007387 */ /* 0x0001e80000100a00 */
[----:B0-----:R-:W3:Y:S04]  /*71080*/  LDL.LU.64 R18, [R1+0x2628] ;  /* 0x0026280001127983 */ /* 0x001ee80000300a00 */
[----:B------:R-:W3:Y:S04]  /*71090*/  LDL.LU.64 R16, [R1+0x2620] ;  /* 0x0026200001107983 */ /* 0x000ee80000300a00 */
[----:B------:R-:W4:Y:S04]  /*710a0*/  LDL.LU.64 R14, [R1+0x2618] ;  /* 0x00261800010e7983 */ /* 0x000f280000300a00 */
[----:B------:R-:W4:Y:S04]  /*710b0*/  LDL.LU.64 R12, [R1+0x2610] ;  /* 0x00261000010c7983 */ /* 0x000f280000300a00 */
[----:B--2---:R-:W-:Y:S01]  /*710c0*/  STSM.16.M88.4 [R8+0x200], R4 ;  /* 0x0002000408007844 */ /* 0x004fe20000000200 */
[----:B------:R-:W-:Y:S06]  /*710d0*/  BAR.SYNC.DEFER_BLOCKING 0x0 ;  /* 0x0000000000007b1d */ /* 0x000fec0000010000 */
[----:B------:R-:W0:Y:S04]  /*710e0*/  LDS.128 R4, [R0] ;  /* 0x0000000000047984 */ /* 0x000e280000000c00 */
[----:B0-----:R-:W-:Y:S01]  /*710f0*/  STL [R1+0x40], R4 ;  /* 0x0000400401007387 */ /* 0x001fe20000100800 */
[----:B------:R-:W-:-:S03]  /*71100*/  IMAD.MOV.U32 R9, RZ, RZ, R5 ;  /* 0x000000ffff097224 */ /* 0x000fc600078e0005 */
[----:B------:R-:W-:Y:S04]  /*71110*/  STL.64 [R1+0x48], R6 ;  /* 0x0000480601007387 */ /* 0x000fe80000100a00 */
[----:B------:R-:W0:Y:S01]  /*71120*/  LDS.128 R4, [R0+0x400] ;  /* 0x0004000000047984 */ /* 0x000e220000000c00 */
[----:B------:R-:W-:Y:S06]  /*71130*/  BAR.SYNC.DEFER_BLOCKING 0x0 ;  /* 0x0000000000007b1d */ /* 0x000fec0000010000 */
[----:B------:R-:W-:Y:S04]  /*71140*/  STSM.16.M88.4 [R8], R24 ;  /* 0x0000001808007844 */ /* 0x000fe80000000200 */
[----:B------:R-:W-:Y:S04]  /*71150*/  STSM.16.M88.4 [R8+0x200], R20 ;  /* 0x0002001408007844 */ /* 0x000fe80000000200 */
[----:B0-----:R-:W-:Y:S04]  /*71160*/  STL.64 [R1+0x30], R4 ;  /* 0x0000300401007387 */ /* 0x001fe80000100a00 */
[----:B------:R-:W-:Y:S01]  /*71170*/  STL.64 [R1+0x38], R6 ;  /* 0x0000380601007387 */ /* 0x000fe20000100a00 */
[----:B------:R-:W-:Y:S06]  /*71180*/  BAR.SYNC.DEFER_BLOCKING 0x0 ;  /* 0x0000000000007b1d */ /* 0x000fec0000010000 */
[----:B------:R-:W0:Y:S04]  /*71190*/  LDS.128 R4, [R0] ;  /* 0x0000000000047984 */ /* 0x000e280000000c00 */
[----:B0-----:R-:W-:Y:S01]  /*711a0*/  STL [R1+0x10], R4 ;  /* 0x0000100401007387 */ /* 0x001fe20000100800 */
[----:B------:R-:W-:-:S03]  /*711b0*/  IMAD.MOV.U32 R10, RZ, RZ, R5 ;  /* 0x000000ffff0a7224 */ /* 0x000fc600078e0005 */
[----:B------:R-:W-:Y:S04]  /*711c0*/  STL.64 [R1+0x18], R6 ;  /* 0x0000180601007387 */ /* 0x000fe80000100a00 */
[----:B------:R-:W0:Y:S01]  /*711d0*/  LDS.128 R4, [R0+0x400] ;  /* 0x0004000000047984 */ /* 0x000e220000000c00 */
[----:B------:R-:W-:Y:S06]  /*711e0*/  BAR.SYNC.DEFER_BLOCKING 0x0 ;  /* 0x0000000000007b1d */ /* 0x000fec0000010000 */
[----:B---3--:R-:W-:Y:S04]  /*711f0*/  STSM.16.M88.4 [R8], R16 ;  /* 0x0000001008007844 */ /* 0x008fe80000000200 */
[----:B----4-:R-:W-:Y:S01]  /*71200*/  STSM.16.M88.4 [R8+0x200], R12 ;  /* 0x0002000c08007844 */ /* 0x010fe20000000200 */
[----:B------:R-:W-:Y:S06]  /*71210*/  BAR.SYNC.DEFER_BLOCKING 0x0 ;  /* 0x0000000000007b1d */ /* 0x000fec0000010000 */
[----:B0-----:R-:W-:Y:S04]  /*71220*/  STL.64 [R1+0x220], R4 ;  /* 0x0002200401007387 */ /* 0x001fe80000100a00 */
[----:B------:R-:W-:Y:S04]  /*71230*/  STL.64 [R1+0x228], R6 ;  /* 0x0002280601007387 */ /* 0x000fe80000100a00 */
[----:B------:R-:W2:Y:S04]  /*71240*/  LDL.LU R24, [R1+0x100] ;  /* 0x0001000001187983 */ /* 0x000ea80000300800 */
[----:B------:R-:W0:Y:S04]  /*71250*/  LDS.128 R12, [R0] ;  /* 0x00000000000c7984 */ /* 0x000e280000000c00 */
[----:B------:R-:W1:Y:S04]  /*71260*/  LDS.128 R4, [R0+0x400] ;  /* 0x0004000000047984 */ /* 0x000e680000000c00 */
[----:B0-----:R0:W-:Y:S04]  /*71270*/  STL.64 [R1], R12 ;  /* 0x0000000c01007387 */ /* 0x0011e80000100a00 */
[----:B------:R3:W-:Y:S04]  /*71280*/  STL.64 [R1+0x8], R14 ;  /* 0x0000080e01007387 */ /* 0x0007e80000100a00 */
[----:B-1----:R-:W-:Y:S04]  /*71290*/  STL.64 [R1+0x50], R4 ;  /* 0x0000500401007387 */ /* 0x002fe80000100a00 */
[----:B------:R-:W-:Y:S04]  /*712a0*/  STL.64 [R1+0x58], R6 ;  /* 0x0000580601007387 */ /* 0x000fe80000100a00 */
[----:B------:R-:W2:Y:S04]  /*712b0*/  LDL.LU R25, [R1+0x104] ;  /* 0x0001040001197983 */ /* 0x000ea80000300800 */
[----:B------:R-:W4:Y:S04]  /*712c0*/  LDL.LU R26, [R1+0x108] ;  /* 0x00010800011a7983 */ /* 0x000f280000300800 */
[----:B------:R-:W4:Y:S04]  /*712d0*/  LDL.LU R27, [R1+0x10c] ;  /* 0x00010c00011b7983 */ /* 0x000f280000300800 */
[----:B0-----:R-:W2:Y:S04]  /*712e0*/  LDL.LU R12, [R1+0xf0] ;  /* 0x0000f000010c7983 */ /* 0x001ea80000300800 */
[----:B------:R-:W2:Y:S04]  /*712f0*/  LDL.LU R13, [R1+0xf4] ;  /* 0x0000f400010d7983 */ /* 0x000ea80000300800 */
[----:B---3--:R-:W3:Y:S04]  /*71300*/  LDL.LU R14, [R1+0xf8] ;  /* 0x0000f800010e7983 */ /* 0x008ee80000300800 */
[----:B------:R-:W3:Y:S01]  /*71310*/  LDL.LU R15, [R1+0xfc] ;  /* 0x0000fc00010f7983 */ /* 0x000ee20000300800 */
[----:B------:R-:W-:Y:S06]  /*71320*/  BAR.SYNC.DEFER_BLOCKING 0x0 ;  /* 0x0000000000007b1d */ /* 0x000fec0000010000 */
        /* <DEDUP_REMOVED lines=42> */
[----:B--2---:R0:W-:Y:S04]  /*715d0*/  STSM.16.M88.4 [R8], R12 ;  /* 0x0000000c08007844 */ /* 0x0041e80000000200 */
[----:B0-----:R-:W2:Y:S04]  /*715e0*/  LDL.LU.64 R14, [R1+0x2608] ;  /* 0x00260800010e7983 */ /* 0x001ea80000300a00 */
[----:B------:R-:W2:Y:S04]  /*715f0*/  LDL.LU.64 R12, [R1+0x2600] ;  /* 0x00260000010c7983 */ /* 0x000ea80000300a00 */
[----:B--2---:R-:W-:Y:S01]  /*71600*/  STSM.16.M88.4 [R8+0x200], R12 ;  /* 0x0002000c08007844 */ /* 0x004fe20000000200 */
[----:B------:R-:W-:Y:S06]  /*71610*/  BAR.SYNC.DEFER_BLOCKING 0x0 ;  /* 0x0000000000007b1d */ /* 0x000fec0000010000 */
[----:B------:R-:W0:Y:S04]  /*71620*/  LDS.128 R12, [R0] ;  /* 0x00000000000c7984 */ /* 0x000e280000000c00 */
[----:B0-----:R-:W-:Y:S01]  /*71630*/  STL [R1+0x80], R12 ;  /* 0x0000800c01007387 */ /* 0x001fe20000100800 */
[----:B------:R-:W-:-:S03]  /*71640*/  IMAD.MOV.U32 R11, RZ, RZ, R13 ;  /* 0x000000ffff0b7224 */ /* 0x000fc600078e000d */
[----:B------:R-:W-:Y:S04]  /*71650*/  STL.64 [R1+0x88], R14 ;  /* 0x0000880e01007387 */ /* 0x000fe80000100a00 */
[----:B------:R-:W0:Y:S04]  /*71660*/  LDS.128 R12, [R0+0x400] ;  /* 0x00040000000c7984 */ /* 0x000e280000000c00 */
[----:B------:R-:W-:Y:S04]  /*71670*/  STL.64 [R1+0x2188], R10 ;  /* 0x0021880a01007387 */ /* 0x000fe80000100a00 */
[----:B------:R-:W-:Y:S04]  /*71680*/  STL.64 [R1+0x21c0], R10 ;  /* 0x0021c00a01007387 */ /* 0x000fe80000100a00 */
[----:B------:R-:W-:Y:S04]  /*71690*/  STL.64 [R1+0x21d0], R10 ;  /* 0x0021d00a01007387 */ /* 0x000fe80000100a00 */
[----:B0-----:R-:W-:Y:S04]  /*716a0*/  STL.64 [R1+0xb0], R12 ;  /* 0x0000b00c01007387 */ /* 0x001fe80000100a00 */
[----:B------:R0:W-:Y:S04]  /*716b0*/  STL.64 [R1+0xb8], R14 ;  /* 0x0000b80e01007387 */ /* 0x0001e80000100a00 */
[----:B0-----:R-:W2:Y:S04]  /*716c0*/  LDL.LU.64 R14, [R1+0x25f8] ;  /* 0x0025f800010e7983 */ /* 0x001ea80000300a00 */
[----:B------:R-:W2:Y:S01]  /*716d0*/  LDL.LU.64 R12, [R1+0x25f0] ;  /* 0x0025f000010c7983 */ /* 0x000ea20000300a00 */
[----:B------:R-:W-:Y:S06]  /*716e0*/  BAR.SYNC.DEFER_BLOCKING 0x0 ;  /* 0x0000000000007b1d */ /* 0x000fec0000010000 */
[----:B--2---:R0:W-:Y:S04]  /*716f0*/  STSM.16.M88.4 [R8], R12 ;  /* 0x0000000c08007844 */ /* 0x0041e80000000200 */
[----:B0-----:R-:W2:Y:S04]  /*71700*/  LDL.LU.64 R14, [R1+0x25e8] ;  /* 0x0025e800010e7983 */ /* 0x001ea80000300a00 */
[----:B------:R-:W2:Y:S04]  /*71710*/  LDL.LU.64 R12, [R1+0x25e0] ;  /* 0x0025e000010c7983 */ /* 0x000ea80000300a00 */
[----:B--2---:R-:W-:Y:S01]  /*71720*/  STSM.16.M88.4 [R8+0x200], R12 ;  /* 0x0002000c08007844 */ /* 0x004fe20000000200 */
[----:B------:R-:W-:Y:S06]  /*71730*/  BAR.SYNC.DEFER_BLOCKING 0x0 ;  /* 0x0000000000007b1d */ /* 0x000fec0000010000 */
[----:B------:R-:W0:Y:S04]  /*71740*/  LDS.128 R12, [R0] ;  /* 0x00000000000c7984 */ /* 0x000e280000000c00 */
[----:B0-----:R-:W-:Y:S04]  /*71750*/  STL.64 [R1+0x70], R12 ;  /* 0x0000700c01007387 */ /* 0x001fe80000100a00 */
[----:B------:R-:W-:Y:S04]  /*71760*/  STL.64 [R1+0x78], R14 ;  /* 0x0000780e01007387 */ /* 0x000fe80000100a00 */
[----:B------:R-:W0:Y:S01]  /*71770*/  LDS.128 R12, [R0+0x400] ;  /* 0x00040000000c7984 */ /* 0x000e220000000c00 */
[----:B------:R-:W-:Y:S06]  /*71780*/  BAR.SYNC.DEFER_BLOCKING 0x0 ;  /* 0x0000000000007b1d */ /* 0x000fec0000010000 */
[----:B0-----:R-:W-:Y:S04]  /*71790*/  STL.64 [R1+0xa0], R12 ;  /* 0x0000a00c01007387 */ /* 0x001fe80000100a00 */
[----:B------:R0:W-:Y:S04]  /*717a0*/  STL.64 [R1+0xa8], R14 ;  /* 0x0000a80e01007387 */ /* 0x0001e80000100a00 */
[----:B0-----:R-:W2:Y:S04]  /*717b0*/  LDL.LU.64 R14, [R1+0x25d8] ;  /* 0x0025d800010e7983 */ /* 0x001ea80000300a00 */
[----:B------:R-:W2:Y:S04]  /*717c0*/  LDL.LU.64 R12, [R1+0x25d0] ;  /* 0x0025d000010c7983 */ /* 0x000ea80000300a00 */
[----:B---3--:R-:W-:Y:S04]  /*717d0*/  STSM.16.M88.4 [R8], R24 ;  /* 0x0000001808007844 */ /* 0x008fe80000000200 */
[----:B--2---:R-:W-:Y:S01]  /*717e0*/  STSM.16.M88.4 [R8+0x200], R12 ;  /* 0x0002000c08007844 */ /* 0x004fe20000000200 */
[----:B------:R-:W-:Y:S06]  /*717f0*/  BAR.SYNC.DEFER_BLOCKING 0x0 ;  /* 0x0000000000007b1d */ /* 0x000fec0000010000 */
[----:B------:R-:W0:Y:S04]  /*71800*/  LDS.128 R12, [R0] ;  /* 0x00000000000c7984 */ /* 0x000e280000000c00 */
[----:B------:R-:W1:Y:S01]  /*71810*/  LDS.128 R24, [R0+0x400] ;  /* 0x0004000000187984 */ /* 0x000e620000000c00 */
[----:B------:R-:W-:Y:S06]  /*71820*/  BAR.SYNC.DEFER_BLOCKING 0x0 ;  /* 0x0000000000007b1d */ /* 0x000fec0000010000 */
[----:B0-----:R-:W-:Y:S04]  /*71830*/  STL [R1+0xd0], R12 ;  /* 0x0000d00c01007387 */ /* 0x001fe80000100800 */
[----:B------:R-:W-:Y:S04]  /*71840*/  STL.64 [R1+0xd8], R14 ;  /* 0x0000d80e01007387 */ /* 0x000fe80000100a00 */
[----:B-1----:R-:W-:Y:S04]  /*71850*/  STL.64 [R1+0xf0], R24 ;  /* 0x0000f01801007387 */ /* 0x002fe80000100a00 */
[----:B------:R0:W-:Y:S04]  /*71860*/  STL.64 [R1+0xf8], R26 ;  /* 0x0000f81a01007387 */ /* 0x0001e80000100a00 */
[----:B0-----:R-:W2:Y:S04]  /*71870*/  LDL.LU.64 R26, [R1+0x25c8] ;  /* 0x0025c800011a7983 */ /* 0x001ea80000300a00 */
[----:B------:R-:W2:Y:S04]  /*71880*/  LDL.LU.64 R24, [R1+0x25c0] ;  /* 0x0025c00001187983 */ /* 0x000ea80000300a00 */
[----:B----4-:R-:W-:Y:S04]  /*71890*/  STSM.16.M88.4 [R8], R4 ;  /* 0x0000000408007844 */ /* 0x010fe80000000200 */
[----:B--2---:R-:W-:Y:S01]  /*718a0*/  STSM.16.M88.4 [R8+0x200], R24 ;  /* 0x0002001808007844 */ /* 0x004fe20000000200 */
[----:B------:R-:W-:Y:S06]  /*718b0*/  BAR.SYNC.DEFER_BLOCKING 0x0 ;  /* 0x0000000000007b1d */ /* 0x000fec0000010000 */
[----:B------:R-:W0:Y:S04]  /*718c0*/  LDS.128 R24, [R0] ;  /* 0x0000000000187984 */ /* 0x000e280000000c00 */
[----:B------:R-:W1:Y:S01]  /*718d0*/  LDS.128 R4, [R0+0x400] ;  /* 0x0004000000047984 */ /* 0x000e620000000c00 */
[----:B------:R-:W-:Y:S06]  /*718e0*/  BAR.SYNC.DEFER_BLOCKING 0x0 ;  /* 0x0000000000007b1d */ /* 0x000fec0000010000 */
[----:B0-----:R0:W-:Y:S04]  /*718f0*/  STL.64 [R1+0xc0], R24 ;  /* 0x0000c01801007387 */ /* 0x0011e80000100a00 */
[----:B------:R2:W-:Y:S04]  /*71900*/  STL.64 [R1+0xc8], R26 ;  /* 0x0000c81a01007387 */ /* 0x0005e80000100a00 */
[----:B-1----:R-:W-:Y:S04]  /*71910*/  STL.64 [R1+0xe0], R4 ;  /* 0x0000e00401007387 */ /* 0x002fe80000100a00 */
[----:B------:R-:W-:Y:S04]  /*71920*/  STL.64 [R1+0xe8], R6 ;  /* 0x0000e80601007387 */ /* 0x000fe80000100a00 */
[----:B------:R-:W-:Y:S04]  /*71930*/  STL [R1+0x25b8], R10 ;  /* 0x0025b80a01007387 */ /* 0x000fe80000100800 */
[----:B------:R-:W-:Y:S04]  /*71940*/  STL.64 [R1+0x25b0], R8 ;  /* 0x0025b00801007387 */ /* 0x000fe80000100a00 */
[----:B0-----:R-:W3:Y:S04]  /*71950*/  LDL.LU R24, [R1+0x180] ;  /* 0x0001800001187983 */ /* 0x001ee80000300800 */
[----:B------:R-:W3:Y:S04]  /*71960*/  LDL.LU R25, [R1+0x184] ;  /* 0x0001840001197983 */ /* 0x000ee80000300800 */
[----:B--2---:R-:W2:Y:S04]  /*71970*/  LDL.LU R26, [R1+0x188] ;  /* 0x00018800011a7983 */ /* 0x004ea80000300800 */
[----:B------:R-:W2:Y:S04]  /*71980*/  LDL.LU R27, [R1+0x18c] ;  /* 0x00018c00011b7983 */ /* 0x000ea80000300800 */
[----:B--2---:R-:W-:Y:S04]  /*71990*/  STL.64 [R1+0x2578], R26 ;  /* 0x0025781a01007387 */ /* 0x004fe80000100a00 */
[----:B---3--:R0:W-:Y:S04]  /*719a0*/  STL.64 [R1+0x2570], R24 ;  /* 0x0025701801007387 */ /* 0x0081e80000100a00 */
        /* <DEDUP_REMOVED lines=10> */
[----:B------:R-:W-:Y:S04]  /*71a50*/  STSM.16.M88.4 [R8], R20 ;  /* 0x0000001408007844 */ /* 0x000fe80000000200 */
[----:B------:R-:W-:Y:S01]  /*71a60*/  STSM.16.M88.4 [R8+0x200], R16 ;  /* 0x0002001008007844 */ /* 0x000fe20000000200 */
[----:B------:R-:W-:Y:S06]  /*71a70*/  BAR.SYNC.DEFER_BLOCKING 0x0 ;  /* 0x0000000000007b1d */ /* 0x000fec0000010000 */
[----:B------:R-:W0:Y:S04]  /*71a80*/  LDS.128 R8, [R0] ;  /* 0x0000000000087984 */ /* 0x000e280000000c00 */
[----:B---3--:R-:W-:Y:S04]  /*71a90*/  STL.64 [R1+0x2598], R26 ;  /* 0x0025981a01007387 */ /* 0x008fe80000100a00 */
[----:B--2---:R1:W-:Y:S04]  /*71aa0*/  STL.64 [R1+0x2590], R24 ;  /* 0x0025901801007387 */ /* 0x0043e80000100a00 */
[----:B-1----:R-:W2:Y:S04]  /*71ab0*/  LDL.LU R24, [R1+0x140] ;  /* 0x0001400001187983 */ /* 0x002ea80000300800 */
[----:B------:R-:W2:Y:S04]  /*71ac0*/  LDL.LU R25, [R1+0x144] ;  /* 0x0001440001197983 */ /* 0x000ea80000300800 */
[----:B------:R-:W3:Y:S04]  /*71ad0*/  LDL.LU R26, [R1+0x148] ;  /* 0x00014800011a7983 */ /* 0x000ee80000300800 */
[----:B------:R-:W3:Y:S01]  /*71ae0*/  LDL.LU R27, [R1+0x14c] ;  /* 0x00014c00011b7983 */ /* 0x000ee20000300800 */
[----:B------:R-:W-:-:S02]  /*71af0*/  IMAD.MOV.U32 R12, RZ, RZ, R13 ;  /* 0x000000ffff0c7224 */ /* 0x000fc400078e000d */
[----:B0-----:R-:W-:Y:S01]  /*71b00*/  IMAD.MOV.U32 R13, RZ, RZ, R9 ;  /* 0x000000ffff0d7224 */ /* 0x001fe200078e0009 */
        /* <DEDUP_REMOVED lines=18> */
[----:B------:R-:W-:Y:S04]  /*71c30*/  STL [R1+0x110], R8 ;  /* 0x0001100801007387 */ /* 0x000fe80000100800 */
[----:B------:R-:W-:Y:S04]  /*71c40*/  STL.64 [R1+0x118], R10 ;  /* 0x0001180a01007387 */ /* 0x000fe80000100a00 */
[----:B------:R-:W0:Y:S04]  /*71c50*/  LDS.128 R8, [R0+0x400] ;  /* 0x0004000000087984 */ /* 0x000e280000000c00 */
[----:B------:R-:W-:Y:S04]  /*71c60*/  STL.64 [R1+0x20e0], R12 ;  /* 0x0020e00c01007387 */ /* 0x000fe80000100a00 */
[----:B------:R-:W-:Y:S04]  /*71c70*/  STL.64 [R1+0x2120], R12 ;  /* 0x0021200c01007387 */ /* 0x000fe80000100a00 */
[----:B------:R-:W-:Y:S04]  /*71c80*/  STL.64 [R1+0x2140], R12 ;  /* 0x0021400c01007387 */ /* 0x000fe80000100a00 */
[----:B------:R-:W-:Y:S04]  /*71c90*/  STL.64 [R1+0x2160], R12 ;  /* 0x0021600c01007387 */ /* 0x000fe80000100a00 */
[----:B------:R-:W-:Y:S04]  /*71ca0*/  STL.64 [R1+0x2180], R12 ;  /* 0x0021800c01007387 */ /* 0x000fe80000100a00 */
[----:B------:R-:W-:Y:S04]  /*71cb0*/  STL.64 [R1+0x21a0], R12 ;  /* 0x0021a00c01007387 */ /* 0x000fe80000100a00 */
[----:B0-----:R-:W-:Y:S04]  /*71cc0*/  STL.64 [R1+0x130], R8 ;  /* 0x0001300801007387 */ /* 0x001fe80000100a00 */
[----:B------:R0:W-:Y:S04]  /*71cd0*/  STL.64 [R1+0x138], R10 ;  /* 0x0001380a01007387 */ /* 0x0001e80000100a00 */
[----:B0-----:R-:W4:Y:S04]  /*71ce0*/  LDL.LU R10, [R1+0x25b8] ;  /* 0x0025b800010a7983 */ /* 0x001f280000300800 */
        /* <DEDUP_REMOVED lines=10> */
[----:B------:R-:W0:Y:S04]  /*71d90*/  LDS.128 R24, [R0+0x400] ;  /* 0x0004000000187984 */ /* 0x000e280000000c00 */
        /* <DEDUP_REMOVED lines=26> */
[----:B----4-:R2:W-:Y:S04]  /*71f40*/  STSM.16.M88.4 [R8], R20 ;  /* 0x0000001408007844 */ /* 0x0105e80000000200 */
[----:B0-----:R-:W-:Y:S04]  /*71f50*/  STL.64 [R1+0x140], R24 ;  /* 0x0001401801007387 */ /* 0x001fe80000100a00 */
[----:B------:R-:W-:Y:S04]  /*71f60*/  STL.64 [R1+0x148], R26 ;  /* 0x0001481a01007387 */ /* 0x000fe80000100a00 */
[----:B-1----:R-:W-:Y:S04]  /*71f70*/  STL.64 [R1+0x160], R4 ;  /* 0x0001600401007387 */ /* 0x002fe80000100a00 */
[----:B------:R-:W-:Y:S04]  /*71f80*/  STL.64 [R1+0x168], R6 ;  /* 0x0001680601007387 */ /* 0x000fe80000100a00 */
[----:B------:R-:W-:Y:S04]  /*71f90*/  STL [R1+0x2568], R10 ;  /* 0x0025680a01007387 */ /* 0x000fe80000100800 */
[----:B------:R-:W-:Y:S04]  /*71fa0*/  STL.64 [R1+0x2560], R8 ;  /* 0x0025600801007387 */ /* 0x000fe80000100a00 */
[----:B--2---:R-:W2:Y:S04]  /*71fb0*/  LDL.LU R20, [R1+0x250] ;  /* 0x0002500001147983 */ /* 0x004ea80000300800 */
[----:B------:R-:W2:Y:S04]  /*71fc0*/  LDL.LU R21, [R1+0x254] ;  /* 0x0002540001157983 */ /* 0x000ea80000300800 */
[----:B------:R-:W3:Y:S04]  /*71fd0*/  LDL.LU R22, [R1+0x258] ;  /* 0x0002580001167983 */ /* 0x000ee80000300800 */
[----:B------:R0:W-:Y:S04]  /*71fe0*/  STSM.16.M88.4 [R8+0x200], R16 ;  /* 0x0002001008007844 */ /* 0x0001e80000000200 */
[----:B------:R-:W3:Y:S01]  /*71ff0*/  LDL.LU R23, [R1+0x25c] ;  /* 0x00025c0001177983 */ /* 0x000ee20000300800 */
[----:B------:R-:W-:Y:S06]  /*72000*/  BAR.SYNC.DEFER_BLOCKING 0x0 ;  /* 0x0000000000007b1d */ /* 0x000fec0000010000 */
[----:B0-----:R-:W4:Y:S04]  /*72010*/  LDL.LU R16, [R1+0x1f0] ;  /* 0x0001f00001107983 */ /* 0x001f280000300800 */
[----:B------:R-:W4:Y:S04]  /*72020*/  LDL.LU R17, [R1+0x1f4] ;  /* 0x0001f40001117983 */ /* 0x000f280000300800 */
[----:B------:R-:W2:Y:S04]  /*72030*/  LDL.LU R18, [R1+0x1f8] ;  /* 0x0001f80001127983 */ /* 0x000ea80000300800 */
[----:B------:R-:W2:Y:S04]  /*72040*/  LDL.LU R19, [R1+0x1fc] ;  /* 0x0001fc0001137983 */ /* 0x000ea80000300800 */
[----:B------:R-:W0:Y:S04]  /*72050*/  LDS.128 R8, [R0] ;  /* 0x0000000000087984 */ /* 0x000e280000000c00 */
[----:B--2---:R-:W-:Y:S04]  /*72060*/  STL.64 [R1+0x2548], R18 ;  /* 0x0025481201007387 */ /* 0x004fe80000100a00 */
[----:B----4-:R1:W-:Y:S04]  /*72070*/  STL.64 [R1+0x2540], R16 ;  /* 0x0025401001007387 */ /* 0x0103e80000100a00 */
[----:B-1----:R-:W2:Y:S04]  /*72080*/  LDL.LU R16, [R1+0x1c0] ;  /* 0x0001c00001107983 */ /* 0x002ea80000300800 */
[----:B------:R-:W2:Y:S04]  /*72090*/  LDL.LU R17, [R1+0x1c4] ;  /* 0x0001c40001117983 */ /* 0x000ea80000300800 */
[----:B------:R-:W4:Y:S04]  /*720a0*/  LDL.LU R18, [R1+0x1c8] ;  /* 0x0001c80001127983 */ /* 0x000f280000300800 */
[----:B------:R-:W4:Y:S01]  /*720b0*/  LDL.LU R19, [R1+0x1cc] ;  /* 0x0001cc0001137983 */ /* 0x000f220000300800 */
[----:B0-----:R-:W-:-:S03]  /*720c0*/  IMAD.MOV.U32 R15, RZ, RZ, R9 ;  /* 0x000000ffff0f7224 */ /* 0x001fc600078e0009 */
[----:B----4-:R-:W-:Y:S04]  /*720d0*/  STL.64 [R1+0x2558], R18 ;  /* 0x0025581201007387 */ /* 0x010fe80000100a00 */
[----:B--2---:R0:W-:Y:S04]  /*720e0*/  STL.64 [R1+0x2550], R16 ;  /* 0x0025501001007387 */ /* 0x0041e80000100a00 */
[----:B0-----:R-:W2:Y:S04]  /*720f0*/  LDL.LU R16, [R1+0x1d0] ;  /* 0x0001d00001107983 */ /* 0x001ea80000300800 */
[----:B------:R-:W2:Y:S04]  /*72100*/  LDL.LU R17, [R1+0x1d4] ;  /* 0x0001d40001117983 */ /* 0x000ea80000300800 */
[----:B------:R-:W2:Y:S04]  /*72110*/  LDL.LU R18, [R1+0x1d8] ;  /* 0x0001d80001127983 */ /* 0x000ea80000300800 */
[----:B------:R-:W2:Y:S04]  /*72120*/  LDL.LU R19, [R1+0x1dc] ;  /* 0x0001dc0001137983 */ /* 0x000ea80000300800 */
[----:B---3--:R-:W-:Y:S04]  /*72130*/  STL.64 [R1+0x2538], R22 ;  /* 0x0025381601007387 */ /* 0x008fe80000100a00 */
        /* <DEDUP_REMOVED lines=16> */
[----:B------:R-:W-:Y:S04]  /*72240*/  STL [R1+0x20c4], R15 ;  /* 0x0020c40f01007387 */ /* 0x000fe80000100800 */
[----:B------:R-:W-:Y:S04]  /*72250*/  STL.64 [R1+0x20e8], R14 ;  /* 0x0020e80e01007387 */ /* 0x000fe80000100a00 */
[----:B------:R-:W-:Y:S04]  /*72260*/  STL [R1+0x2158], R14 ;  /* 0x0021580e01007387 */ /* 0x000fe80000100800 */
[----:B------:R-:W-:Y:S04]  /*72270*/  STL.64 [R1+0x21a8], R14 ;  /* 0x0021a80e01007387 */ /* 0x000fe80000100a00 */
[----:B------:R-:W-:Y:S04]  /*72280*/  STL.64 [R1+0x21f0], R14 ;  /* 0x0021f00e01007387 */ /* 0x000fe80000100a00 */
[----:B------:R1:W-:Y:S04]  /*72290*/  STL [R1+0x21e8], R12 ;  /* 0x0021e80c01007387 */ /* 0x0003e80000100800 */
[----:B-1----:R-:W4:Y:S04]  /*722a0*/  LDL.LU R12, [R1+0x210] ;  /* 0x00021000010c7983 */ /* 0x002f280000300800 */
[----:B------:R-:W4:Y:S04]  /*722b0*/  LDL.LU R13, [R1+0x214] ;  /* 0x00021400010d7983 */ /* 0x000f280000300800 */
[----:B------:R-:W4:Y:S04]  /*722c0*/  LDL.LU R14, [R1+0x218] ;  /* 0x00021800010e7983 */ /* 0x000f280000300800 */
[----:B------:R-:W4:Y:S04]  /*722d0*/  LDL.LU R15, [R1+0x21c] ;  /* 0x00021c00010f7983 */ /* 0x000f280000300800 */
        /* <DEDUP_REMOVED lines=25> */
[----:B----4-:R-:W-:Y:S04]  /*72470*/  STSM.16.M88.4 [R8], R12 ;  /* 0x0000000c08007844 */ /* 0x010fe80000000200 */
[----:B------:R-:W-:Y:S01]  /*72480*/  STSM.16.M88.4 [R8+0x200], R4 ;  /* 0x0002000408007844 */ /* 0x000fe20000000200 */
[----:B------:R-:W-:Y:S06]  /*72490*/  BAR.SYNC.DEFER_BLOCKING 0x0 ;  /* 0x0000000000007b1d */ /* 0x000fec0000010000 */
[----:B------:R-:W2:Y:S04]  /*724a0*/  LDS.128 R12, [R0] ;  /* 0x00000000000c7984 */ /* 0x000ea80000000c00 */
[----:B------:R-:W3:Y:S04]  /*724b0*/  LDS.128 R4, [R0+0x400] ;  /* 0x0004000000047984 */ /* 0x000ee80000000c00 */
[----:B0-----:R0:W-:Y:S04]  /*724c0*/  STL [R1+0x1d0], R16 ;  /* 0x0001d01001007387 */ /* 0x0011e80000100800 */
[----:B------:R-:W-:Y:S01]  /*724d0*/  STL.64 [R1+0x1d8], R18 ;  /* 0x0001d81201007387 */ /* 0x000fe20000100a00 */
[----:B------:R-:W-:Y:S01]  /*724e0*/  BAR.SYNC.DEFER_BLOCKING 0x0 ;  /* 0x0000000000007b1d */ /* 0x000fe20000010000 */
[----:B0-----:R-:W-:-:S05]  /*724f0*/  IMAD.MOV.U32 R16, RZ, RZ, R17 ;  /* 0x000000ffff107224 */ /* 0x001fca00078e0011 */
[----:B------:R-:W-:Y:S04]  /*72500*/  STL [R1+0x20b8], R16 ;  /* 0x0020b81001007387 */ /* 0x000fe80000100800 */
[----:B-1----:R-:W-:Y:S04]  /*72510*/  STL.64 [R1+0x1f0], R20 ;  /* 0x0001f01401007387 */ /* 0x002fe80000100a00 */
[----:B------:R0:W-:Y:S04]  /*72520*/  STL.64 [R1+0x1f8], R22 ;  /* 0x0001f81601007387 */ /* 0x0001e80000100a00 */
[----:B0-----:R-:W4:Y:S04]  /*72530*/  LDL.LU.64 R22, [R1+0x2538] ;  /* 0x0025380001167983 */ /* 0x001f280000300a00 */
[----:B------:R-:W4:Y:S04]  /*72540*/  LDL.LU.64 R20, [R1+0x2530] ;  /* 0x0025300001147983 */ /* 0x000f280000300a00 */
[----:B--2---:R-:W-:Y:S04]  /*72550*/  STL.64 [R1+0x1c0], R12 ;  /* 0x0001c00c01007387 */ /* 0x004fe80000100a00 */
[----:B------:R-:W-:Y:S04]  /*72560*/  STL.64 [R1+0x1c8], R14 ;  /* 0x0001c80e01007387 */ /* 0x000fe80000100a00 */
[----:B---3--:R0:W-:Y:S04]  /*72570*/  STL.64 [R1+0x1e0], R4 ;  /* 0x0001e00401007387 */ /* 0x0081e80000100a00 */
[----:B------:R1:W-:Y:S04]  /*72580*/  STL.64 [R1+0x1e8], R6 ;  /* 0x0001e80601007387 */ /* 0x0003e80000100a00 */
[----:B------:R-:W-:Y:S04]  /*72590*/  STL [R1+0x2528], R10 ;  /* 0x0025280a01007387 */ /* 0x000fe80000100800 */
[----:B------:R-:W-:Y:S04]  /*725a0*/  STL.64 [R1+0x2520], R8 ;  /* 0x0025200801007387 */ /* 0x000fe80000100a00 */
[----:B0-----:R-:W2:Y:S04]  /*725b0*/  LDL.LU R4, [R1+0x2a0] ;  /* 0x0002a00001047983 */ /* 0x001ea80000300800 */
[----:B------:R-:W2:Y:S04]  /*725c0*/  LDL.LU R5, [R1+0x2a4] ;  /* 0x0002a40001057983 */ /* 0x000ea80000300800 */
[----:B-1----:R-:W3:Y:S04]  /*725d0*/  LDL.LU R6, [R1+0x2a8] ;  /* 0x0002a80001067983 */ /* 0x002ee80000300800 */
        /* <DEDUP_REMOVED lines=14> */
[----:B----4-:R-:W-:Y:S01]  /*726c0*/  STSM.16.M88.4 [R8+0x200], R20 ;  /* 0x0002001408007844 */ /* 0x010fe20000000200 */
        /* <DEDUP_REMOVED lines=8> */
[----:B0-----:R-:W-:-:S03]  /*72750*/  IMAD.MOV.U32 R17, RZ, RZ, R9 ;  /* 0x000000ffff117224 */ /* 0x001fc600078e0009 */
        /* <DEDUP_REMOVED lines=23> */
[----:B------:R-:W-:Y:S04]  /*728d0*/  STL.64 [R1+0x2110], R16 ;  /* 0x0021101001007387 */ /* 0x000fe80000100a00 */
[----:B------:R-:W-:Y:S04]  /*728e0*/  STL [R1+0x2148], R16 ;  /* 0x0021481001007387 */ /* 0x000fe80000100800 */
        /* <DEDUP_REMOVED lines=30> */
[----:B------:R-:W-:Y:S01]  /*72ad0*/  STL [R1+0x20bc], R18 ;  /* 0x0020bc1201007387 */ /* 0x000fe20000100800 */
        /* <DEDUP_REMOVED lines=21> */
[----:B------:R0:W-:Y:S04]  /*72c30*/  STSM.16.M88.4 [R8+0x200], R20 ;  /* 0x0002001408007844 */ /* 0x0001e80000000200 */
[----:B------:R-:W2:Y:S01]  /*72c40*/  LDL.LU R15, [R1+0x32c] ;  /* 0x00032c00010f7983 */ /* 0x000ea20000300800 */
[----:B------:R-:W-:Y:S06]  /*72c50*/  BAR.SYNC.DEFER_BLOCKING 0x0 ;  /* 0x0000000000007b1d */ /* 0x000fec0000010000 */
[----:B0-----:R-:W4:Y:S04]  /*72c60*/  LDL.LU R20, [R1+0x310] ;  /* 0x0003100001147983 */ /* 0x001f280000300800 */
[----:B------:R-:W4:Y:S04]  /*72c70*/  LDL.LU R21, [R1+0x314] ;  /* 0x0003140001157983 */ /* 0x000f280000300800 */
[----:B------:R-:W3:Y:S04]  /*72c80*/  LDL.LU R22, [R1+0x318] ;  /* 0x0003180001167983 */ /* 0x000ee80000300800 */
[----:B------:R-:W3:Y:S04]  /*72c90*/  LDL.LU R23, [R1+0x31c] ;  /* 0x00031c0001177983 */ /* 0x000ee80000300800 */
[----:B------:R-:W0:Y:S04]  /*72ca0*/  LDS.128 R8, [R0] ;  /* 0x0000000000087984 */ /* 0x000e280000000c00 */
[----:B---3--:R-:W-:Y:S04]  /*72cb0*/  STL.64 [R1+0x24b8], R22 ;  /* 0x0024b81601007387 */ /* 0x008fe80000100a00 */
[----:B----4-:R1:W-:Y:S04]  /*72cc0*/  STL.64 [R1+0x24b0], R20 ;  /* 0x0024b01401007387 */ /* 0x0103e80000100a00 */
[----:B-1----:R-:W3:Y:S04]  /*72cd0*/  LDL.LU R20, [R1+0x2e0] ;  /* 0x0002e00001147983 */ /* 0x002ee80000300800 */
[----:B------:R-:W3:Y:S04]  /*72ce0*/  LDL.LU R21, [R1+0x2e4] ;  /* 0x0002e40001157983 */ /* 0x000ee80000300800 */
[----:B------:R-:W4:Y:S04]  /*72cf0*/  LDL.LU R22, [R1+0x2e8] ;  /* 0x0002e80001167983 */ /* 0x000f280000300800 */
[----:B------:R-:W4:Y:S01]  /*72d00*/  LDL.LU R23, [R1+0x2ec] ;  /* 0x0002ec0001177983 */ /* 0x000f220000300800 */
[----:B0-----:R-:W-:-:S03]  /*72d10*/  IMAD.MOV.U32 R19, RZ, RZ, R9 ;  /* 0x000000ffff137224 */ /* 0x001fc600078e0009 */
[----:B----4-:R-:W-:Y:S04]  /*72d20*/  STL.64 [R1+0x24c8], R22 ;  /* 0x0024c81601007387 */ /* 0x010fe80000100a00 */
[----:B---3--:R0:W-:Y:S04]  /*72d30*/  STL.64 [R1+0x24c0], R20 ;  /* 0x0024c01401007387 */ /* 0x0081e80000100a00 */
[----:B0-----:R-:W3:Y:S04]  /*72d40*/  LDL.LU R20, [R1+0x2f0] ;  /* 0x0002f00001147983 */ /* 0x001ee80000300800 */
[----:B------:R-:W3:Y:S04]  /*72d50*/  LDL.LU R21, [R1+0x2f4] ;  /* 0x0002f40001157983 */ /* 0x000ee80000300800 */
[----:B------:R-:W3:Y:S04]  /*72d60*/  LDL.LU R22, [R1+0x2f8] ;  /* 0x0002f80001167983 */ /* 0x000ee80000300800 */
[----:B------:R-:W3:Y:S04]  /*72d70*/  LDL.LU R23, [R1+0x2fc] ;  /* 0x0002fc0001177983 */ /* 0x000ee80000300800 */
[----:B--2---:R-:W-:Y:S04]  /*72d80*/  STL.64 [R1+0x24a8], R14 ;  /* 0x0024a80e01007387 */ /* 0x004fe80000100a00 */
[----:B------:R0:W-:Y:S04]  /*72d90*/  STL.64 [R1+0x24a0], R12 ;  /* 0x0024a00c01007387 */ /* 0x0001e80000100a00 */
[----:B0-----:R-:W2:Y:S04]  /*72da0*/  LDL.LU R12, [R1+0x300] ;  /* 0x00030000010c7983 */ /* 0x001ea80000300800 */
[----:B------:R-:W2:Y:S04]  /*72db0*/  LDL.LU R13, [R1+0x304] ;  /* 0x00030400010d7983 */ /* 0x000ea80000300800 */
[----:B------:R-:W2:Y:S04]  /*72dc0*/  LDL.LU R14, [R1+0x308] ;  /* 0x00030800010e7983 */ /* 0x000ea80000300800 */
[----:B------:R-:W2:Y:S04]  /*72dd0*/  LDL.LU R15, [R1+0x30c] ;  /* 0x00030c00010f7983 */ /* 0x000ea80000300800 */
        /* <DEDUP_REMOVED lines=12> */
[----:B------:R-:W-:Y:S04]  /*72ea0*/  STL [R1+0x215c], R19 ;  /* 0x00215c1301007387 */ /* 0x000fe80000100800 */
[----:B------:R-:W-:Y:S04]  /*72eb0*/  STL.64 [R1+0x2190], R18 ;  /* 0x0021901201007387 */ /* 0x000fe80000100a00 */
[----:B------:R-:W-:Y:S04]  /*72ec0*/  STL [R1+0x21fc], R18 ;  /* 0x0021fc1201007387 */ /* 0x000fe80000100800 */
        /* <DEDUP_REMOVED lines=8> */
[----:B------:R-:W3:Y:S01]  /*72f50*/  LDL.LU.64 R8, [R1+0x24d0] ;  /* 0x0024d00001087983 */ /* 0x000ee20000300a00 */
[----:B------:R-:W-:Y:S06]  /*72f60*/  BAR.SYNC.DEFER_BLOCKING 0x0 ;  /* 0x0000000000007b1d */ /* 0x000fec0000010000 */
[----:B---3--:R0:W-:Y:S04]  /*72f70*/  STSM.16.M88.4 [R8], R20 ;  /* 0x0000001408007844 */ /* 0x0081e80000000200 */
[----:B0-----:R-:W3:Y:S04]  /*72f80*/  LDL.LU.64 R22, [R1+0x24c8] ;  /* 0x0024c80001167983 */ /* 0x001ee80000300a00 */
[----:B------:R-:W3:Y:S04]  /*72f90*/  LDL.LU.64 R20, [R1+0x24c0] ;  /* 0x0024c00001147983 */ /* 0x000ee80000300a00 */
[----:B---3--:R-:W-:Y:S01]  /*72fa0*/  STSM.16.M88.4 [R8+0x200], R20 ;  /* 0x0002001408007844 */ /* 0x008fe20000000200 */
        /* <DEDUP_REMOVED lines=8> */
[----:B0-----:R-:W3:Y:S04]  /*73030*/  LDL.LU.64 R22, [R1+0x24b8] ;  /* 0x0024b80001167983 */ /* 0x001ee80000300a00 */
[----:B------:R-:W3:Y:S04]  /*73040*/  LDL.LU.64 R20, [R1+0x24b0] ;  /* 0x0024b00001147983 */ /* 0x000ee80000300a00 */
[----:B--2---:R-:W-:Y:S04]  /*73050*/  STSM.16.M88.4 [R8], R12 ;  /* 0x0000000c08007844 */ /* 0x004fe80000000200 */
[----:B---3--:R-:W-:Y:S01]  /*73060*/  STSM.16.M88.4 [R8+0x200], R20 ;  /* 0x0002001408007844 */ /* 0x008fe20000000200 */
        /* <DEDUP_REMOVED lines=18> */
[----:B------:R-:W-:Y:S04]  /*73190*/  STSM.16.M88.4 [R8], R4 ;  /* 0x0000000408007844 */ /* 0x000fe80000000200 */
[----:B------:R-:W-:Y:S01]  /*731a0*/  STSM.16.M88.4 [R8+0x200], R24 ;  /* 0x0002001808007844 */ /* 0x000fe20000000200 */
[----:B------:R-:W-:Y:S06]  /*731b0*/  BAR.SYNC.DEFER_BLOCKING 0x0 ;  /* 0x0000000000007b1d */ /* 0x000fec0000010000 */
[----:B------:R-:W2:Y:S04]  /*731c0*/  LDS.128 R4, [R0] ;  /* 0x0000000000047984 */ /* 0x000ea80000000c00 */
[----:B0-----:R-:W-:Y:S04]  /*731d0*/  STL.64 [R1+0x2d0], R16 ;  /* 0x0002d01001007387 */ /* 0x001fe80000100a00 */
[----:B------:R-:W-:Y:S04]  /*731e0*/  STL.64 [R1+0x2d8], R18 ;  /* 0x0002d81201007387 */ /* 0x000fe80000100a00 */
[----:B-1----:R0:W-:Y:S04]  /*731f0*/  STL.64 [R1+0x2f0], R12 ;  /* 0x0002f00c01007387 */ /* 0x0021e80000100a00 */
[----:B------:R1:W-:Y:S04]  /*73200*/  STL.64 [R1+0x2f8], R14 ;  /* 0x0002f80e01007387 */ /* 0x0003e80000100a00 */
[----:B------:R-:W3:Y:S04]  /*73210*/  LDS.128 R24, [R0+0x400] ;  /* 0x0004000000187984 */ /* 0x000ee80000000c00 */
[----:B--2---:R-:W-:Y:S04]  /*73220*/  STL [R1+0x320], R4 ;  /* 0x0003200401007387 */ /* 0x004fe80000100800 */
[----:B------:R-:W-:Y:S04]  /*73230*/  STL.64 [R1+0x328], R6 ;  /* 0x0003280601007387 */ /* 0x000fe80000100a00 */
[----:B0-----:R-:W2:Y:S04]  /*73240*/  LDL.LU R12, [R1+0x490] ;  /* 0x00049000010c7983 */ /* 0x001ea80000300800 */
[----:B------:R-:W2:Y:S04]  /*73250*/  LDL.LU R13, [R1+0x494] ;  /* 0x00049400010d7983 */ /* 0x000ea80000300800 */
[----:B-1----:R-:W4:Y:S04]  /*73260*/  LDL.LU R14, [R1+0x498] ;  /* 0x00049800010e7983 */ /* 0x002f280000300800 */
[----:B------:R-:W4:Y:S01]  /*73270*/  LDL.LU R15, [R1+0x49c] ;  /* 0x00049c00010f7983 */ /* 0x000f220000300800 */
[----:B------:R-:W-:Y:S01]  /*73280*/  IMAD.MOV.U32 R21, RZ, RZ, R5 ;  /* 0x000000ffff157224 */ /* 0x000fe200078e0005 */
[----:B------:R-:W-:Y:S06]  /*73290*/  BAR.SYNC.DEFER_BLOCKING 0x0 ;  /* 0x0000000000007b1d */ /* 0x000fec0000010000 */
[----:B----4-:R-:W-:Y:S04]  /*732a0*/  STL.64 [R1+0x2468], R14 ;  /* 0x0024680e01007387 */ /* 0x010fe80000100a00 */
[----:B--2---:R0:W-:Y:S04]  /*732b0*/  STL.64 [R1+0x2460], R12 ;  /* 0x0024600c01007387 */ /* 0x0041e80000100a00 */
[----:B0-----:R-:W2:Y:S04]  /*732c0*/  LDL.LU R12, [R1+0x480] ;  /* 0x00048000010c7983 */ /* 0x001ea80000300800 */
[----:B------:R-:W2:Y:S04]  /*732d0*/  LDL.LU R13, [R1+0x484] ;  /* 0x00048400010d7983 */ /* 0x000ea80000300800 */
[----:B------:R-:W4:Y:S04]  /*732e0*/  LDL.LU R14, [R1+0x488] ;  /* 0x00048800010e7983 */ /* 0x000f280000300800 */
[----:B------:R-:W4:Y:S04]  /*732f0*/  LDL.LU R15, [R1+0x48c] ;  /* 0x00048c00010f7983 */ /* 0x000f280000300800 */
        /* <DEDUP_REMOVED lines=22> */
[----:B------:R-:W-:Y:S04]  /*73460*/  STL [R1+0x2098], R21 ;  /* 0x0020981501007387 */ /* 0x000fe80000100800 */
[----:B------:R-:W-:Y:S04]  /*73470*/  STL [R1+0x2108], R20 ;  /* 0x0021081401007387 */ /* 0x000fe80000100800 */
[----:B------:R-:W-:Y:S04]  /*73480*/  STL [R1+0x2130], R20 ;  /* 0x0021301401007387 */ /* 0x000fe80000100800 */
[----:B------:R-:W-:Y:S04]  /*73490*/  STL [R1+0x2170], R20 ;  /* 0x0021701401007387 */ /* 0x000fe80000100800 */
[----:B------:R-:W4:Y:S04]  /*734a0*/  LDL.LU R4, [R1+0x4b0] ;  /* 0x0004b00001047983 */ /* 0x000f280000300800 */
[----:B---3--:R0:W-:Y:S04]  /*734b0*/  STL.64 [R1+0x340], R24 ;  /* 0x0003401801007387 */ /* 0x0081e80000100a00 */
[----:B------:R1:W-:Y:S04]  /*734c0*/  STL.64 [R1+0x348], R26 ;  /* 0x0003481a01007387 */ /* 0x0003e80000100a00 */
[----:B------:R-:W3:Y:S04]  /*734d0*/  LDL.LU R5, [R1+0x4b4] ;  /* 0x0004b40001057983 */ /* 0x000ee80000300800 */
[----:B------:R-:W3:Y:S04]  /*734e0*/  LDL.LU R6, [R1+0x4b8] ;  /* 0x0004b80001067983 */ /* 0x000ee80000300800 */
[----:B------:R-:W3:Y:S04]  /*734f0*/  LDL.LU R7, [R1+0x4bc] ;  /* 0x0004bc0001077983 */ /* 0x000ee80000300800 */
[----:B0-----:R-:W3:Y:S04]  /*73500*/  LDL.LU R24, [R1+0x4c0] ;  /* 0x0004c00001187983 */ /* 0x001ee80000300800 */
[----:B------:R-:W3:Y:S04]  /*73510*/  LDL.LU R25, [R1+0x4c4] ;  /* 0x0004c40001197983 */ /* 0x000ee80000300800 */
[----:B-1----:R-:W3:Y:S04]  /*73520*/  LDL.LU R26, [R1+0x4c8] ;  /* 0x0004c800011a7983 */ /* 0x002ee80000300800 */
[----:B------:R-:W3:Y:S04]  /*73530*/  LDL.LU R27, [R1+0x4cc] ;  /* 0x0004cc00011b7983 */ /* 0x000ee80000300800 */
        /* <DEDUP_REMOVED lines=26> */
[----:B0-----:R-:W-:Y:S01]  /*736e0*/  STL [R1+0x380], R12 ;  /* 0x0003800c01007387 */ /* 0x001fe20000100800 */
[----:B------:R-:W-:-:S03]  /*736f0*/  IMAD.MOV.U32 R23, RZ, RZ, R13 ;  /* 0x000000ffff177224 */ /* 0x000fc600078e000d */
[----:B------:R0:W-:Y:S04]  /*73700*/  STL.64 [R1+0x388], R14 ;  /* 0x0003880e01007387 */ /* 0x0001e80000100a00 */
[----:B0-----:R-:W2:Y:S04]  /*73710*/  LDL.LU.64 R14, [R1+0x2468] ;  /* 0x00246800010e7983 */ /* 0x001ea80000300a00 */
[----:B------:R-:W2:Y:S04]  /*73720*/  LDL.LU.64 R12, [R1+0x2460] ;  /* 0x00246000010c7983 */ /* 0x000ea80000300a00 */
[----:B----4-:R-:W-:Y:S04]  /*73730*/  STSM.16.M88.4 [R8], R16 ;  /* 0x0000001008007844 */ /* 0x010fe80000000200 */
[----:B------:R-:W-:Y:S04]  /*73740*/  STL [R1+0x2088], R23 ;  /* 0x0020881701007387 */ /* 0x000fe80000100800 */
[----:B--2---:R-:W-:Y:S01]  /*73750*/  STSM.16.M88.4 [R8+0x200], R12 ;  /* 0x0002000c08007844 */ /* 0x004fe20000000200 */
[----:B------:R-:W-:Y:S06]  /*73760*/  BAR.SYNC.DEFER_BLOCKING 0x0 ;  /* 0x0000000000007b1d */ /* 0x000fec0000010000 */
[----:B------:R-:W0:Y:S04]  /*73770*/  LDS.128 R12, [R0] ;  /* 0x00000000000c7984 */ /* 0x000e280000000c00 */
[----:B0-----:R-:W-:Y:S01]  /*73780*/  STL.64 [R1+0x350], R12 ;  /* 0x0003500c01007387 */ /* 0x001fe20000100a00 */
[----:B------:R-:W-:-:S03]  /*73790*/  IMAD.MOV.U32 R23, RZ, RZ, R15 ;  /* 0x000000ffff177224 */ /* 0x000fc600078e000f */
[----:B------:R-:W-:Y:S04]  /*737a0*/  STL [R1+0x358], R14 ;  /* 0x0003580e01007387 */ /* 0x000fe80000100800 */
[----:B------:R-:W0:Y:S01]  /*737b0*/  LDS.128 R12, [R0+0x400] ;  /* 0x00040000000c7984 */ /* 0x000e220000000c00 */
[----:B------:R-:W-:Y:S06]  /*737c0*/  BAR.SYNC.DEFER_BLOCKING 0x0 ;  /* 0x0000000000007b1d */ /* 0x000fec0000010000 */
[----:B---3--:R-:W-:Y:S04]  /*737d0*/  STSM.16.M88.4 [R8], R4 ;  /* 0x0000000408007844 */ /* 0x008fe80000000200 */
[----:B------:R-:W-:Y:S01]  /*737e0*/  STSM.16.M88.4 [R8+0x200], R24 ;  /* 0x0002001808007844 */ /* 0x000fe20000000200 */
[----:B------:R-:W-:Y:S06]  /*737f0*/  BAR.SYNC.DEFER_BLOCKING 0x0 ;  /* 0x0000000000007b1d */ /* 0x000fec0000010000 */
[----:B------:R-:W1:Y:S04]  /*73800*/  LDS.128 R4, [R0] ;  /* 0x0000000000047984 */ /* 0x000e680000000c00 */
[----:B------:R-:W-:Y:S04]  /*73810*/  STL [R1+0x20d0], R23 ;  /* 0x0020d01701007387 */ /* 0x000fe80000100800 */
[----:B------:R-:W-:Y:S04]  /*73820*/  STL [R1+0x2134], R22 ;  /* 0x0021341601007387 */ /* 0x000fe80000100800 */
[----:B------:R-:W-:Y:S04]  /*73830*/  STL [R1+0x2174], R22 ;  /* 0x0021741601007387 */ /* 0x000fe80000100800 */
[----:B------:R-:W-:Y:S04]  /*73840*/  STL [R1+0x21c8], R22 ;  /* 0x0021c81601007387 */ /* 0x000fe80000100800 */
[----:B------:R2:W-:Y:S04]  /*73850*/  STL.64 [R1+0x2210], R20 ;  /* 0x0022101401007387 */ /* 0x0005e80000100a00 */
[----:B0-----:R-:W-:Y:S04]  /*73860*/  STL.64 [R1+0x370], R12 ;  /* 0x0003700c01007387 */ /* 0x001fe80000100a00 */
[----:B------:R-:W-:Y:S04]  /*73870*/  STL.64 [R1+0x378], R14 ;  /* 0x0003780e01007387 */ /* 0x000fe80000100a00 */
[----:B--2---:R-:W2:Y:S04]  /*73880*/  LDL.LU R20, [R1+0x520] ;  /* 0x0005200001147983 */ /* 0x004ea80000300800 */
[----:B------:R-:W0:Y:S04]  /*73890*/  LDS.128 R24, [R0+0x400] ;  /* 0x0004000000187984 */ /* 0x000e280000000c00 */
[----:B-1----:R-:W-:Y:S04]  /*738a0*/  STL.64 [R1+0x3a0], R4 ;  /* 0x0003a00401007387 */ /* 0x002fe80000100a00 */
[----:B------:R-:W-:Y:S04]  /*738b0*/  STL.64 [R1+0x3a8], R6 ;  /* 0x0003a80601007387 */ /* 0x000fe80000100a00 */
[----:B------:R-:W2:Y:S04]  /*738c0*/  LDL.LU R21, [R1+0x524] ;  /* 0x0005240001157983 */ /* 0x000ea80000300800 */
[----:B------:R-:W3:Y:S04]  /*738d0*/  LDL.LU R22, [R1+0x528] ;  /* 0x0005280001167983 */ /* 0x000ee80000300800 */
[----:B------:R-:W3:Y:S01]  /*738e0*/  LDL.LU R23, [R1+0x52c] ;  /* 0x00052c0001177983 */ /* 0x000ee20000300800 */
[----:B------:R-:W-:Y:S06]  /*738f0*/  BAR.SYNC.DEFER_BLOCKING 0x0 ;  /* 0x0000000000007b1d */ /* 0x000fec0000010000 */
        /* <DEDUP_REMOVED lines=30> */
[----:B0-----:R0:W-:Y:S04]  /*73ae0*/  STL [R1+0x3d0], R24 ;  /* 0x0003d01801007387 */ /* 0x0011e80000100800 */
[----:B------:R-:W-:Y:S01]  /*73af0*/  STL.64 [R1+0x3d8], R26 ;  /* 0x0003d81a01007387 */ /* 0x000fe20000100a00 */
[----:B0-----:R-:W-:-:S05]  /*73b00*/  IMAD.MOV.U32 R24, RZ, RZ, R25 ;  /* 0x000000ffff187224 */ /* 0x001fca00078e0019 */
[----:B------:R0:W-:Y:S04]  /*73b10*/  STL [R1+0x2078], R24 ;  /* 0x0020781801007387 */ /* 0x0001e80000100800 */
[----:B0-----:R-:W2:Y:S04]  /*73b20*/  LDL.LU R24, [R1+0x4e0] ;  /* 0x0004e00001187983 */ /* 0x001ea80000300800 */
[----:B------:R-:W2:Y:S04]  /*73b30*/  LDL.LU R25, [R1+0x4e4] ;  /* 0x0004e40001197983 */ /* 0x000ea80000300800 */
[----:B------:R-:W2:Y:S04]  /*73b40*/  LDL.LU R26, [R1+0x4e8] ;  /* 0x0004e800011a7983 */ /* 0x000ea80000300800 */
[----:B------:R-:W2:Y:S04]  /*73b50*/  LDL.LU R27, [R1+0x4ec] ;  /* 0x0004ec00011b7983 */ /* 0x000ea80000300800 */
[----:B--2---:R-:W-:Y:S04]  /*73b60*/  STSM.16.M88.4 [R8], R24 ;  /* 0x0000001808007844 */ /* 0x004fe80000000200 */
[----:B------:R-:W-:Y:S01]  /*73b70*/  STSM.16.M88.4 [R8+0x200], R20 ;  /* 0x0002001408007844 */ /* 0x000fe20000000200 */
[----:B------:R-:W-:Y:S06]  /*73b80*/  BAR.SYNC.DEFER_BLOCKING 0x0 ;  /* 0x0000000000007b1d */ /* 0x000fec0000010000 */
[----:B------:R-:W0:Y:S04]  /*73b90*/  LDS.128 R20, [R0] ;  /* 0x0000000000147984 */ /* 0x000e280000000c00 */
[----:B0-----:R-:W-:Y:S01]  /*73ba0*/  STL.64 [R1+0x390], R20 ;  /* 0x0003901401007387 */ /* 0x001fe20000100a00 */
[----:B------:R-:W-:-:S03]  /*73bb0*/  IMAD.MOV.U32 R24, RZ, RZ, R23 ;  /* 0x000000ffff187224 */ /* 0x000fc600078e0017 */
[----:B------:R-:W-:Y:S04]  /*73bc0*/  STL [R1+0x398], R22 ;  /* 0x0003981601007387 */ /* 0x000fe80000100800 */
[----:B------:R-:W0:Y:S04]  /*73bd0*/  LDS.128 R20, [R0+0x400] ;  /* 0x0004000000147984 */ /* 0x000e280000000c00 */
[----:B------:R-:W-:Y:S04]  /*73be0*/  STL [R1+0x207c], R24 ;  /* 0x00207c1801007387 */ /* 0x000fe80000100800 */
        /* <DEDUP_REMOVED lines=15> */
[----:B------:R-:W-:Y:S04]  /*73ce0*/  STL [R1+0x2080], R25 ;  /* 0x0020801901007387 */ /* 0x000fe80000100800 */
[----:B------:R-:W-:Y:S04]  /*73cf0*/  STL [R1+0x20f8], R25 ;  /* 0x0020f81901007387 */ /* 0x000fe80000100800 */
[----:B0-----:R-:W-:Y:S04]  /*73d00*/  STL.64 [R1+0x410], R20 ;  /* 0x0004101401007387 */ /* 0x001fe80000100a00 */
[----:B------:R0:W-:Y:S04]  /*73d10*/  STL.64 [R1+0x418], R22 ;  /* 0x0004181601007387 */ /* 0x0001e80000100a00 */
[----:B0-----:R-:W2:Y:S04]  /*73d20*/  LDL.LU.64 R22, [R1+0x2438] ;  /* 0x0024380001167983 */ /* 0x001ea80000300a00 */
[----:B------:R-:W2:Y:S01]  /*73d30*/  LDL.LU.64 R20, [R1+0x2430] ;  /* 0x0024300001147983 */ /* 0x000ea20000300a00 */
[----:B------:R-:W-:Y:S06]  /*73d40*/  BAR.SYNC.DEFER_BLOCKING 0x0 ;  /* 0x0000000000007b1d */ /* 0x000fec0000010000 */
[----:B--2---:R-:W-:Y:S04]  /*73d50*/  STSM.16.M88.4 [R8], R20 ;  /* 0x0000001408007844 */ /* 0x004fe80000000200 */
[----:B---3--:R-:W-:Y:S01]  /*73d60*/  STSM.16.M88.4 [R8+0x200], R16 ;  /* 0x0002001008007844 */ /* 0x008fe20000000200 */
[----:B------:R-:W-:Y:S06]  /*73d70*/  BAR.SYNC.DEFER_BLOCKING 0x0 ;  /* 0x0000000000007b1d */ /* 0x000fec0000010000 */
[----:B------:R-:W0:Y:S04]  /*73d80*/  LDS.128 R16, [R0] ;  /* 0x0000000000107984 */ /* 0x000e280000000c00 */
[----:B0-----:R-:W-:Y:S01]  /*73d90*/  STL.64 [R1+0x3e0], R16 ;  /* 0x0003e01001007387 */ /* 0x001fe20000100a00 */
[----:B------:R-:W-:-:S03]  /*73da0*/  IMAD.MOV.U32 R26, RZ, RZ, R18 ;  /* 0x000000ffff1a7224 */ /* 0x000fc600078e0012 */
[----:B------:R-:W-:Y:S04]  /*73db0*/  STL [R1+0x3ec], R19 ;  /* 0x0003ec1301007387 */ /* 0x000fe80000100800 */
[----:B------:R-:W0:Y:S01]  /*73dc0*/  LDS.128 R16, [R0+0x400] ;  /* 0x0004000000107984 */ /* 0x000e220000000c00 */
[----:B------:R-:W-:Y:S06]  /*73dd0*/  BAR.SYNC.DEFER_BLOCKING 0x0 ;  /* 0x0000000000007b1d */ /* 0x000fec0000010000 */
[----:B----4-:R-:W-:Y:S04]  /*73de0*/  STSM.16.M88.4 [R8], R12 ;  /* 0x0000000c08007844 */ /* 0x010fe80000000200 */
[----:B------:R-:W-:Y:S01]  /*73df0*/  STSM.16.M88.4 [R8+0x200], R4 ;  /* 0x0002000408007844 */ /* 0x000fe20000000200 */
[----:B------:R-:W-:Y:S06]  /*73e00*/  BAR.SYNC.DEFER_BLOCKING 0x0 ;  /* 0x0000000000007b1d */ /* 0x000fec0000010000 */
[----:B------:R-:W1:Y:S04]  /*73e10*/  LDS.128 R4, [R0] ;  /* 0x0000000000047984 */ /* 0x000e680000000c00 */
[----:B------:R-:W-:Y:S04]  /*73e20*/  STL [R1+0x2428], R26 ;  /* 0x0024281a01007387 */ /* 0x000fe80000100800 */
[----:B------:R-:W-:Y:S04]  /*73e30*/  STL.64 [R1+0x2420], R24 ;  /* 0x0024201801007387 */ /* 0x000fe80000100a00 */
[----:B0-----:R-:W-:Y:S04]  /*73e40*/  STL.64 [R1+0x400], R16 ;  /* 0x0004001001007387 */ /* 0x001fe80000100a00 */
[----:B------:R-:W-:Y:S04]  /*73e50*/  STL.64 [R1+0x408], R18 ;  /* 0x0004081201007387 */ /* 0x000fe80000100a00 */
[----:B------:R-:W2:Y:S04]  /*73e60*/  LDL.LU R20, [R1+0x6d0] ;  /* 0x0006d00001147983 */ /* 0x000ea80000300800 */
        /* <DEDUP_REMOVED lines=37> */
[----:B0-----:R-:W-:Y:S04]  /*740c0*/  STL [R1+0x450], R24 ;  /* 0x0004501801007387 */ /* 0x001fe80000100800 */
[----:B------:R0:W-:Y:S02]  /*740d0*/  STL.64 [R1+0x458], R26 ;  /* 0x0004581a01007387 */ /* 0x0001e40000100a00 */
[----:B0-----:R-:W-:-:S02]  /*740e0*/  IMAD.MOV.U32 R27, RZ, RZ, R25 ;  /* 0x000000ffff1b7224 */ /* 0x001fc400078e0019 */
[----:B------:R-:W3:Y:S04]  /*740f0*/  LDL.LU R26, [R1+0x2428] ;  /* 0x00242800011a7983 */ /* 0x000ee80000300800 */
[----:B------:R-:W4:Y:S04]  /*74100*/  LDL.LU.64 R24, [R1+0x2420] ;  /* 0x0024200001187983 */ /* 0x000f280000300a00 */
[----:B------:R-:W-:Y:S04]  /*74110*/  STL [R1+0x2064], R27 ;  /* 0x0020641b01007387 */ /* 0x000fe80000100800 */
[----:B--2---:R0:W-:Y:S04]  /*74120*/  STSM.16.M88.4 [R8], R20 ;  /* 0x0000001408007844 */ /* 0x0041e80000000200 */
[----:B0-----:R-:W2:Y:S04]  /*74130*/  LDL.LU.64 R22, [R1+0x2418] ;  /* 0x0024180001167983 */ /* 0x001ea80000300a00 */
[----:B------:R-:W2:Y:S04]  /*74140*/  LDL.LU.64 R20, [R1+0x2410] ;  /* 0x0024100001147983 */ /* 0x000ea80000300a00 */
[----:B--2---:R-:W-:Y:S01]  /*74150*/  STSM.16.M88.4 [R8+0x200], R20 ;  /* 0x0002001408007844 */ /* 0x004fe20000000200 */
[----:B------:R-:W-:Y:S06]  /*74160*/  BAR.SYNC.DEFER_BLOCKING 0x0 ;  /* 0x0000000000007b1d */ /* 0x000fec0000010000 */
[----:B------:R-:W0:Y:S04]  /*74170*/  LDS.128 R20, [R0] ;  /* 0x0000000000147984 */ /* 0x000e280000000c00 */
[----:B0-----:R-:W-:Y:S01]  /*74180*/  STL.64 [R1+0x420], R20 ;  /* 0x0004201401007387 */ /* 0x001fe20000100a00 */
[----:B------:R-:W-:-:S03]  /*74190*/  IMAD.MOV.U32 R27, RZ, RZ, R23 ;  /* 0x000000ffff1b7224 */ /* 0x000fc600078e0017 */
[----:B------:R-:W-:Y:S04]  /*741a0*/  STL [R1+0x428], R22 ;  /* 0x0004281601007387 */ /* 0x000fe80000100800 */
[----:B------:R-:W0:Y:S04]  /*741b0*/  LDS.128 R20, [R0+0x400] ;  /* 0x0004000000147984 */ /* 0x000e280000000c00 */
[----:B------:R-:W-:Y:S04]  /*741c0*/  STL [R1+0x2068], R27 ;  /* 0x0020681b01007387 */ /* 0x000fe80000100800 */
[----:B---3--:R-:W-:Y:S04]  /*741d0*/  STL [R1+0x20d4], R26 ;  /* 0x0020d41a01007387 */ /* 0x008fe80000100800 */
[----:B------:R-:W-:Y:S04]  /*741e0*/  STL [R1+0x2198], R26 ;  /* 0x0021981a01007387 */ /* 0x000fe80000100800 */
[----:B----4-:R1:W-:Y:S04]  /*741f0*/  STL.64 [R1+0x2258], R24 ;  /* 0x0022581801007387 */ /* 0x0103e80000100a00 */
[----:B-1----:R-:W2:Y:S04]  /*74200*/  LDL.LU R24, [R1+0x6b0] ;  /* 0x0006b00001187983 */ /* 0x002ea80000300800 */
[----:B------:R-:W2:Y:S04]  /*74210*/  LDL.LU R25, [R1+0x6b4] ;  /* 0x0006b40001197983 */ /* 0x000ea80000300800 */
[----:B------:R-:W2:Y:S04]  /*74220*/  LDL.LU R26, [R1+0x6b8] ;  /* 0x0006b800011a7983 */ /* 0x000ea80000300800 */
[----:B------:R-:W2:Y:S04]  /*74230*/  LDL.LU R27, [R1+0x6bc] ;  /* 0x0006bc00011b7983 */ /* 0x000ea80000300800 */
[----:B0-----:R-:W-:Y:S04]  /*74240*/  STL.64 [R1+0x440], R20 ;  /* 0x0004401401007387 */ /* 0x001fe80000100a00 */
[----:B------:R0:W-:Y:S04]  /*74250*/  STL.64 [R1+0x448], R22 ;  /* 0x0004481601007387 */ /* 0x0001e80000100a00 */
[----:B0-----:R-:W3:Y:S04]  /*74260*/  LDL.LU.64 R22, [R1+0x2408] ;  /* 0x0024080001167983 */ /* 0x001ee80000300a00 */
[----:B------:R-:W3:Y:S01]  /*74270*/  LDL.LU.64 R20, [R1+0x2400] ;  /* 0x0024000001147983 */ /* 0x000ee20000300a00 */
[----:B------:R-:W-:Y:S06]  /*74280*/  BAR.SYNC.DEFER_BLOCKING 0x0 ;  /* 0x0000000000007b1d */ /* 0x000fec0000010000 */
[----:B---3--:R0:W-:Y:S04]  /*74290*/  STSM.16.M88.4 [R8], R20 ;  /* 0x0000001408007844 */ /* 0x0081e80000000200 */
[----:B0-----:R-:W3:Y:S04]  /*742a0*/  LDL.LU.64 R22, [R1+0x23f8] ;  /* 0x0023f80001167983 */ /* 0x001ee80000300a00 */
[----:B------:R-:W3:Y:S04]  /*742b0*/  LDL.LU.64 R20, [R1+0x23f0] ;  /* 0x0023f00001147983 */ /* 0x000ee80000300a00 */
        /* <DEDUP_REMOVED lines=8> */
[----:B------:R-:W-:Y:S04]  /*74340*/  STL.64 [R1+0x4b8], R26 ;  /* 0x0004b81a01007387 */ /* 0x000fe80000100a00 */
[----:B---3--:R-:W-:Y:S04]  /*74350*/  STSM.16.M88.4 [R8], R20 ;  /* 0x0000001408007844 */ /* 0x008fe80000000200 */
[----:B------:R-:W-:Y:S01]  /*74360*/  STSM.16.M88.4 [R8+0x200], R16 ;  /* 0x0002001008007844 */ /* 0x000fe20000000200 */
[----:B------:R-:W-:Y:S06]  /*74370*/  BAR.SYNC.DEFER_BLOCKING 0x0 ;  /* 0x0000000000007b1d */ /* 0x000fec0000010000 */
[----:B------:R-:W0:Y:S04]  /*74380*/  LDS.128 R16, [R0] ;  /* 0x0000000000107984 */ /* 0x000e280000000c00 */
[----:B0-----:R-:W-:Y:S01]  /*74390*/  STL.64 [R1+0x470], R16 ;  /* 0x0004701001007387 */ /* 0x001fe20000100a00 */
[----:B------:R-:W-:-:S03]  /*743a0*/  IMAD.MOV.U32 R29, RZ, RZ, R18 ;  /* 0x000000ffff1d7224 */ /* 0x000fc600078e0012 */
[----:B------:R-:W-:Y:S04]  /*743b0*/  STL [R1+0x47c], R19 ;  /* 0x00047c1301007387 */ /* 0x000fe80000100800 */
[----:B------:R-:W0:Y:S01]  /*743c0*/  LDS.128 R16, [R0+0x400] ;  /* 0x0004000000107984 */ /* 0x000e220000000c00 */
[----:B------:R-:W-:Y:S06]  /*743d0*/  BAR.SYNC.DEFER_BLOCKING 0x0 ;  /* 0x0000000000007b1d */ /* 0x000fec0000010000 */
[----:B------:R-:W-:Y:S04]  /*743e0*/  STSM.16.M88.4 [R8], R12 ;  /* 0x0000000c08007844 */ /* 0x000fe80000000200 */
[----:B------:R-:W-:Y:S01]  /*743f0*/  STSM.16.M88.4 [R8+0x200], R4 ;  /* 0x0002000408007844 */ /* 0x000fe20000000200 */
[----:B------:R-:W-:Y:S06]  /*74400*/  BAR.SYNC.DEFER_BLOCKING 0x0 ;  /* 0x0000000000007b1d */ /* 0x000fec0000010000 */
[----:B------:R-:W1:Y:S04]  /*74410*/  LDS.128 R12, [R0] ;  /* 0x00000000000c7984 */ /* 0x000e680000000c00 */
[----:B------:R-:W2:Y:S04]  /*74420*/  LDS.128 R4, [R0+0x400] ;  /* 0x0004000000047984 */ /* 0x000ea80000000c00 */
[----:B------:R-:W-:Y:S04]  /*74430*/  STL [R1+0x205c], R29 ;  /* 0x00205c1d01007387 */ /* 0x000fe80000100800 */
[----:B0-----:R-:W-:Y:S04]  /*74440*/  STL.64 [R1+0x4a0], R16 ;  /* 0x0004a01001007387 */ /* 0x001fe80000100a00 */
[----:B------:R-:W-:Y:S04]  /*74450*/  STL.64 [R1+0x4a8], R18 ;  /* 0x0004a81201007387 */ /* 0x000fe80000100a00 */
[----:B------:R-:W3:Y:S04]  /*74460*/  LDL.LU R20, [R1+0x8e0] ;  /* 0x0008e00001147983 */ /* 0x000ee80000300800 */
[----:B-1----:R-:W-:Y:S04]  /*74470*/  STL.64 [R1+0x4d0], R12 ;  /* 0x0004d00c01007387 */ /* 0x002fe80000100a00 */
[----:B------:R-:W-:Y:S04]  /*74480*/  STL.64 [R1+0x4d8], R14 ;  /* 0x0004d80e01007387 */ /* 0x000fe80000100a00 */
[----:B--2---:R-:W-:Y:S04]  /*74490*/  STL.64 [R1+0x4f0], R4 ;  /* 0x0004f00401007387 */ /* 0x004fe80000100a00 */
[----:B------:R-:W-:Y:S04]  /*744a0*/  STL.64 [R1+0x4f8], R6 ;  /* 0x0004f80601007387 */ /* 0x000fe80000100a00 */
[----:B------:R-:W3:Y:S04]  /*744b0*/  LDL.LU R21, [R1+0x8e4] ;  /* 0x0008e40001157983 */ /* 0x000ee80000300800 */
[----:B------:R-:W2:Y:S04]  /*744c0*/  LDL.LU R22, [R1+0x8e8] ;  /* 0x0008e80001167983 */ /* 0x000ea80000300800 */
[----:B------:R-:W2:Y:S01]  /*744d0*/  LDL.LU R23, [R1+0x8ec] ;  /* 0x0008ec0001177983 */ /* 0x000ea20000300800 */
[----:B------:R-:W-:Y:S06]  /*744e0*/  BAR.SYNC.DEFER_BLOCKING 0x0 ;  /* 0x0000000000007b1d */ /* 0x000fec0000010000 */
        /* <DEDUP_REMOVED lines=105> */
[----:B0-----:R-:W-:Y:S04]  /*74b80*/  STL.64 [R1+0x550], R24 ;  /* 0x0005501801007387 */ /* 0x001fe80000100a00 */
[----:B------:R-:W-:Y:S04]  /*74b90*/  STL.64 [R1+0x558], R26 ;  /* 0x0005581a01007387 */ /* 0x000fe80000100a00 */
[----:B-1----:R-:W-:Y:S04]  /*74ba0*/  STL.64 [R1+0x570], R20 ;  /* 0x0005701401007387 */ /* 0x002fe80000100a00 */
[----:B------:R-:W-:Y:S01]  /*74bb0*/  STL.64 [R1+0x578], R22 ;  /* 0x0005781601007387 */ /* 0x000fe20000100a00 */
[----:B------:R-:W-:Y:S06]  /*74bc0*/  BAR.SYNC.DEFER_BLOCKING 0x0 ;  /* 0x0000000000007b1d */ /* 0x000fec0000010000 */
[----:B--2---:R0:W-:Y:S04]  /*74bd0*/  STL.64 [R1+0x540], R16 ;  /* 0x0005401001007387 */ /* 0x0041e80000100a00 */
[----:B------:R1:W-:Y:S04]  /*74be0*/  STL.64 [R1+0x548], R18 ;  /* 0x0005481201007387 */ /* 0x0003e80000100a00 */
[----:B---3--:R-:W-:Y:S04]  /*74bf0*/  STL.64 [R1+0x560], R12 ;  /* 0x0005600c01007387 */ /* 0x008fe80000100a00 */
        /* <DEDUP_REMOVED lines=41> */
[----:B------:R0:W-:Y:S04]  /*74e90*/  STSM.16.M88.4 [R8], R4 ;  /* 0x0000000408007844 */ /* 0x0001e80000000200 */
        /* <DEDUP_REMOVED lines=15> */
[----:B------:R-:W4:Y:S04]  /*74f90*/  LDL.LU R7, [R1+0xb4c] ;  /* 0x000b4c0001077983 */ /* 0x000f280000300800 */
        /* <DEDUP_REMOVED lines=42> */
[----:B---3--:R-:W-:Y:S01]  /*75240*/  STSM.16.M88.4 [R8+0x200], R24 ;  /* 0x0002001808007844 */ /* 0x008fe20000000200 */
[----:B------:R-:W-:Y:S06]  /*75250*/  BAR.SYNC.DEFER_BLOCKING 0x0 ;  /* 0x0000000000007b1d */ /* 0x000fec0000010000 */
[----:B------:R-:W0:Y:S04]  /*75260*/  LDS.128 R24, [R0] ;  /* 0x0000000000187984 */ /* 0x000e280000000c00 */
[----:B0-----:R-:W-:Y:S04]  /*75270*/  STL.64 [R1+0x5c0], R24 ;  /* 0x0005c01801007387 */ /* 0x001fe80000100a00 */
[----:B------:R-:W-:Y:S04]  /*75280*/  STL.64 [R1+0x5c8], R26 ;  /* 0x0005c81a01007387 */ /* 0x000fe80000100a00 */
[----:B------:R-:W0:Y:S01]  /*75290*/  LDS.128 R24, [R0+0x400] ;  /* 0x0004000000187984 */ /* 0x000e220000000c00 */
[----:B------:R-:W-:Y:S06]  /*752a0*/  BAR.SYNC.DEFER_BLOCKING 0x0 ;  /* 0x0000000000007b1d */ /* 0x000fec0000010000 */
[----:B----4-:R-:W-:Y:S04]  /*752b0*/  STSM.16.M88.4 [R8], R20 ;  /* 0x0000001408007844 */ /* 0x010fe80000000200 */
[----:B0-----:R-:W-:Y:S04]  /*752c0*/  STL.64 [R1+0x5e0], R24 ;  /* 0x0005e01801007387 */ /* 0x001fe80000100a00 */
[----:B------:R-:W-:Y:S04]  /*752d0*/  STL.64 [R1+0x5e8], R26 ;  /* 0x0005e81a01007387 */ /* 0x000fe80000100a00 */
        /* <DEDUP_REMOVED lines=9> */
[----:B------:R-:W3:Y:S04]  /*75370*/  LDS.128 R4, [R0+0x400] ;  /* 0x0004000000047984 */ /* 0x000ee80000000c00 */
[----:B0-----:R0:W-:Y:S04]  /*75380*/  STL.64 [R1+0x610], R20 ;  /* 0x0006101401007387 */ /* 0x0011e80000100a00 */
[----:B------:R4:W-:Y:S04]  /*75390*/  STL.64 [R1+0x618], R22 ;  /* 0x0006181601007387 */ /* 0x0009e80000100a00 */
[----:B-1----:R-:W-:Y:S04]  /*753a0*/  STL.64 [R1+0x630], R16 ;  /* 0x0006301001007387 */ /* 0x002fe80000100a00 */
[----:B------:R-:W-:Y:S04]  /*753b0*/  STL.64 [R1+0x638], R18 ;  /* 0x0006381201007387 */ /* 0x000fe80000100a00 */
[----:B0-----:R-:W4:Y:S04]  /*753c0*/  LDL.LU R20, [R1+0xe20] ;  /* 0x000e200001147983 */ /* 0x001f280000300800 */
[----:B--2---:R-:W-:Y:S04]  /*753d0*/  STL.64 [R1+0x600], R12 ;  /* 0x0006000c01007387 */ /* 0x004fe80000100a00 */
[----:B------:R-:W-:Y:S04]  /*753e0*/  STL.64 [R1+0x608], R14 ;  /* 0x0006080e01007387 */ /* 0x000fe80000100a00 */
[----:B---3--:R-:W-:Y:S04]  /*753f0*/  STL.64 [R1+0x620], R4 ;  /* 0x0006200401007387 */ /* 0x008fe80000100a00 */
[----:B------:R-:W-:Y:S04]  /*75400*/  STL.64 [R1+0x628], R6 ;  /* 0x0006280601007387 */ /* 0x000fe80000100a00 */
[----:B------:R-:W2:Y:S04]  /*75410*/  LDL.LU R21, [R1+0xe24] ;  /* 0x000e240001157983 */ /* 0x000ea80000300800 */
[----:B----4-:R-:W3:Y:S04]  /*75420*/  LDL.LU R22, [R1+0xe28] ;  /* 0x000e280001167983 */ /* 0x010ee80000300800 */
        /* <DEDUP_REMOVED lines=230> */
[----:B------:R2:W-:Y:S04]  /*76290*/  STSM.16.M88.4 [R8], R12 ;  /* 0x0000000c08007844 */ /* 0x0005e80000000200 */
[----:B------:R-:W-:Y:S01]  /*762a0*/  STSM.16.M88.4 [R8+0x200], R4 ;  /* 0x0002000408007844 */ /* 0x000fe20000000200 */
[----:B------:R-:W-:Y:S06]  /*762b0*/  BAR.SYNC.DEFER_BLOCKING 0x0 ;  /* 0x0000000000007b1d */ /* 0x000fec0000010000 */
[----:B0-----:R-:W-:Y:S04]  /*762c0*/  STL.64 [R1+0x750], R20 ;  /* 0x0007501401007387 */ /* 0x001fe80000100a00 */
[----:B------:R-:W-:Y:S04]  /*762d0*/  STL.64 [R1+0x758], R22 ;  /* 0x0007581601007387 */ /* 0x000fe80000100a00 */
[----:B-1----:R-:W-:Y:S04]  /*762e0*/  STL.64 [R1+0x770], R16 ;  /* 0x0007701001007387 */ /* 0x002fe80000100a00 */
[----:B------:R-:W-:Y:S04]  /*762f0*/  STL.64 [R1+0x778], R18 ;  /* 0x0007781201007387 */ /* 0x000fe80000100a00 */
[----:B------:R-:W0:Y:S04]  /*76300*/  LDS.128 R16, [R0] ;  /* 0x0000000000107984 */ /* 0x000e280000000c00 */
[----:B------:R-:W1:Y:S04]  /*76310*/  LDS.128 R4, [R0+0x400] ;  /* 0x0004000000047984 */ /* 0x000e680000000c00 */
[----:B--2---:R-:W2:Y:S04]  /*76320*/  LDL.LU R12, [R1+0x1310] ;  /* 0x00131000010c7983 */ /* 0x004ea80000300800 */
[----:B0-----:R-:W-:Y:S04]  /*76330*/  STL.64 [R1+0x790], R16 ;  /* 0x0007901001007387 */ /* 0x001fe80000100a00 */
[----:B------:R-:W-:Y:S04]  /*76340*/  STL.64 [R1+0x798], R18 ;  /* 0x0007981201007387 */ /* 0x000fe80000100a00 */
[----:B-1----:R0:W-:Y:S04]  /*76350*/  STL.64 [R1+0x7a0], R4 ;  /* 0x0007a00401007387 */ /* 0x0021e80000100a00 */
[----:B------:R1:W-:Y:S04]  /*76360*/  STL.64 [R1+0x7a8], R6 ;  /* 0x0007a80601007387 */ /* 0x0003e80000100a00 */
[----:B------:R-:W2:Y:S04]  /*76370*/  LDL.LU R13, [R1+0x1314] ;  /* 0x00131400010d7983 */ /* 0x000ea80000300800 */
[----:B------:R-:W3:Y:S04]  /*76380*/  LDL.LU R14, [R1+0x1318] ;  /* 0x00131800010e7983 */ /* 0x000ee80000300800 */
[----:B------:R-:W3:Y:S04]  /*76390*/  LDL.LU R15, [R1+0x131c] ;  /* 0x00131c00010f7983 */ /* 0x000ee80000300800 */
[----:B------:R-:W4:Y:S04]  /*763a0*/  LDL.LU R20, [R1+0x12f0] ;  /* 0x0012f00001147983 */ /* 0x000f280000300800 */
[----:B------:R-:W4:Y:S04]  /*763b0*/  LDL.LU R21, [R1+0x12f4] ;  /* 0x0012f40001157983 */ /* 0x000f280000300800 */
[----:B------:R-:W2:Y:S04]  /*763c0*/  LDL.LU R22, [R1+0x12f8] ;  /* 0x0012f80001167983 */ /* 0x000ea80000300800 */
[----:B------:R-:W2:Y:S04]  /*763d0*/  LDL.LU R23, [R1+0x12fc] ;  /* 0x0012fc0001177983 */ /* 0x000ea80000300800 */
[----:B0-----:R-:W3:Y:S04]  /*763e0*/  LDL.LU R4, [R1+0x12b0] ;  /* 0x0012b00001047983 */ /* 0x001ee80000300800 */
[----:B------:R-:W3:Y:S04]  /*763f0*/  LDL.LU R5, [R1+0x12b4] ;  /* 0x0012b40001057983 */ /* 0x000ee80000300800 */
[----:B-1----:R-:W4:Y:S04]  /*76400*/  LDL.LU R6, [R1+0x12b8] ;  /* 0x0012b80001067983 */ /* 0x002f280000300800 */
[----:B------:R-:W4:Y:S01]  /*76410*/  LDL.LU R7, [R1+0x12bc] ;  /* 0x0012bc0001077983 */ /* 0x000f220000300800 */
[----:B------:R-:W-:Y:S06]  /*76420*/  BAR.SYNC.DEFER_BLOCKING 0x0 ;  /* 0x0000000000007b1d */ /* 0x000fec0000010000 */
[----:B----4-:R-:W-:Y:S04]  /*76430*/  STL.64 [R1+0x2268], R6 ;  /* 0x0022680601007387 */ /* 0x010fe80000100a00 */
[----:B---3--:R0:W-:Y:S04]  /*76440*/  STL.64 [R1+0x2260], R4 ;  /* 0x0022600401007387 */ /* 0x0081e80000100a00 */
        /* <DEDUP_REMOVED lines=8> */
[----:B--2---:R-:W-:Y:S04]  /*764d0*/  STL.64 [R1+0x2220], R22 ;  /* 0x0022201601007387 */ /* 0x004fe80000100a00 */
[----:B------:R0:W-:Y:S04]  /*764e0*/  STL.64 [R1+0x2218], R20 ;  /* 0x0022181401007387 */ /* 0x0001e80000100a00 */
        /* <DEDUP_REMOVED lines=18> */
[----:B------:R-:W2:Y:S04]  /*76610*/  LDL.LU R22, [R1+0x12c8] ;  /* 0x0012c80001167983 */ /* 0x000ea80000300800 */
[----:B------:R-:W2:Y:S04]  /*76620*/  LDL.LU R23, [R1+0x12cc] ;  /* 0x0012cc0001177983 */ /* 0x000ea80000300800 */
[----:B------:R-:W-:Y:S04]  /*76630*/  STL.64 [R1+0x2208], R14 ;  /* 0x0022080e01007387 */ /* 0x000fe80000100a00 */
[----:B------:R1:W-:Y:S04]  /*76640*/  STL.64 [R1+0x2200], R12 ;  /* 0x0022000c01007387 */ /* 0x0003e80000100a00 */
[----:B-1----:R-:W3:Y:S04]  /*76650*/  LDL.LU R12, [R1+0x1300] ;  /* 0x00130000010c7983 */ /* 0x002ee80000300800 */
[----:B------:R-:W3:Y:S04]  /*76660*/  LDL.LU R13, [R1+0x1304] ;  /* 0x00130400010d7983 */ /* 0x000ee80000300800 */
[----:B------:R-:W3:Y:S04]  /*76670*/  LDL.LU R14, [R1+0x1308] ;  /* 0x00130800010e7983 */ /* 0x000ee80000300800 */
[----:B------:R-:W3:Y:S04]  /*76680*/  LDL.LU R15, [R1+0x130c] ;  /* 0x00130c00010f7983 */ /* 0x000ee80000300800 */
[----:B------:R-:W4:Y:S04]  /*76690*/  LDL.LU R16, [R1+0x1320] ;  /* 0x0013200001107983 */ /* 0x000f280000300800 */
[----:B------:R-:W4:Y:S04]  /*766a0*/  LDL.LU R17, [R1+0x1324] ;  /* 0x0013240001117983 */ /* 0x000f280000300800 */
[----:B------:R-:W4:Y:S04]  /*766b0*/  LDL.LU R18, [R1+0x1328] ;  /* 0x0013280001127983 */ /* 0x000f280000300800 */
[----:B------:R-:W4:Y:S04]  /*766c0*/  LDL.LU R19, [R1+0x132c] ;  /* 0x00132c0001137983 */ /* 0x000f280000300800 */
[----:B------:R-:W2:Y:S04]  /*766d0*/  LDL.LU.64 R6, [R1+0x2268] ;  /* 0x0022680001067983 */ /* 0x000ea80000300a00 */
[----:B------:R-:W2:Y:S04]  /*766e0*/  LDL.LU.64 R4, [R1+0x2260] ;  /* 0x0022600001047983 */ /* 0x000ea80000300a00 */
[----:B0-----:R-:W-:Y:S04]  /*766f0*/  STL.64 [R1+0x490], R24 ;  /* 0x0004901801007387 */ /* 0x001fe80000100a00 */
[----:B------:R-:W-:Y:S04]  /*76700*/  STL.64 [R1+0x498], R26 ;  /* 0x0004981a01007387 */ /* 0x000fe80000100a00 */
[----:B------:R-:W0:Y:S01]  /*76710*/  LDS.128 R24, [R0+0x400] ;  /* 0x0004000000187984 */ /* 0x000e220000000c00 */
[----:B------:R-:W-:Y:S06]  /*76720*/  BAR.SYNC.DEFER_BLOCKING 0x0 ;  /* 0x0000000000007b1d */ /* 0x000fec0000010000 */
[----:B0-----:R0:W-:Y:S04]  /*76730*/  STL.64 [R1+0x7c0], R24 ;  /* 0x0007c01801007387 */ /* 0x0011e80000100a00 */
[----:B------:R-:W-:Y:S04]  /*76740*/  STL.64 [R1+0x7c8], R26 ;  /* 0x0007c81a01007387 */ /* 0x000fe80000100a00 */
[----:B0-----:R-:W4:Y:S04]  /*76750*/  LDL.LU.64 R24, [R1+0x2258] ;  /* 0x0022580001187983 */ /* 0x001f280000300a00 */
[----:B--2---:R0:W-:Y:S04]  /*76760*/  STSM.16.M88.4 [R8], R4 ;  /* 0x0000000408007844 */ /* 0x0041e80000000200 */
[----:B------:R-:W-:Y:S01]  /*76770*/  STSM.16.M88.4 [R8+0x200], R20 ;  /* 0x0002001408007844 */ /* 0x000fe20000000200 */
[----:B------:R-:W-:Y:S06]  /*76780*/  BAR.SYNC.DEFER_BLOCKING 0x0 ;  /* 0x0000000000007b1d */ /* 0x000fec0000010000 */
[----:B0-----:R-:W2:Y:S04]  /*76790*/  LDL.LU R6, [R1+0x2250] ;  /* 0x0022500001067983 */ /* 0x001ea80000300800 */
[----:B------:R-:W2:Y:S04]  /*767a0*/  LDL.LU.64 R4, [R1+0x2248] ;  /* 0x0022480001047983 */ /* 0x000ea80000300a00 */
[----:B------:R-:W2:Y:S04]  /*767b0*/  LDL.LU R7, [R1+0xacc] ;  /* 0x000acc0001077983 */ /* 0x000ea80000300800 */
[----:B------:R-:W2:Y:S04]  /*767c0*/  LDL.LU R27, [R1+0x9c8] ;  /* 0x0009c800011b7983 */ /* 0x000ea80000300800 */
[----:B------:R-:W0:Y:S04]  /*767d0*/  LDS.128 R20, [R0] ;  /* 0x0000000000147984 */ /* 0x000e280000000c00 */
[----:B0-----:R-:W-:Y:S04]  /*767e0*/  STL.64 [R1+0x7d0], R20 ;  /* 0x0007d01401007387 */ /* 0x001fe80000100a00 */
[----:B------:R-:W-:Y:S04]  /*767f0*/  STL.64 [R1+0x7d8], R22 ;  /* 0x0007d81601007387 */ /* 0x000fe80000100a00 */
[----:B------:R-:W0:Y:S04]  /*76800*/  LDS.128 R20, [R0+0x400] ;  /* 0x0004000000147984 */ /* 0x000e280000000c00 */
        /* <DEDUP_REMOVED lines=8> */
[----:B------:R-:W2:Y:S04]  /*76890*/  LDL.LU R26, [R1+0x40] ;  /* 0x00004000011a7983 */ /* 0x000ea80000300800 */
[----:B---3--:R-:W-:Y:S01]  /*768a0*/  STSM.16.M88.4 [R8+0x200], R20 ;  /* 0x0002001408007844 */ /* 0x008fe20000000200 */
[----:B------:R-:W-:Y:S06]  /*768b0*/  BAR.SYNC.DEFER_BLOCKING 0x0 ;  /* 0x0000000000007b1d */ /* 0x000fec0000010000 */
        /* <DEDUP_REMOVED lines=10> */
[----:B------:R-:W-:Y:S01]  /*76960*/  STSM.16.M88.4 [R8+0x200], R12 ;  /* 0x0002000c08007844 */ /* 0x000fe20000000200 */
[----:B------:R-:W-:Y:S06]  /*76970*/  BAR.SYNC.DEFER_BLOCKING 0x0 ;  /* 0x0000000000007b1d */ /* 0x000fec0000010000 */
[----:B0-----:R-:W3:Y:S04]  /*76980*/  LDL.LU.64 R20, [R1+0x2210] ;  /* 0x0022100001147983 */ /* 0x001ee80000300a00 */
[----:B------:R-:W3:Y:S04]  /*76990*/  LDL.LU R23, [R1+0x884] ;  /* 0x0008840001177983 */ /* 0x000ee80000300800 */
        /* <DEDUP_REMOVED lines=9> */
[----:B----4-:R0:W-:Y:S04]  /*76a30*/  STSM.16.M88.4 [R8], R16 ;  /* 0x0000001008007844 */ /* 0x0101e80000000200 */
[----:B------:R-:W3:Y:S04]  /*76a40*/  LDL.LU R22, [R1+0x94] ;  /* 0x0000940001167983 */ /* 0x000ee80000300800 */
[----:B0-----:R-:W4:Y:S04]  /*76a50*/  LDL.LU R18, [R1+0x21fc] ;  /* 0x0021fc0001127983 */ /* 0x001f280000300800 */
[----:B------:R-:W4:Y:S04]  /*76a60*/  LDL.LU R16, [R1+0x21f8] ;  /* 0x0021f80001107983 */ /* 0x000f280000300800 */
[----:B--2---:R0:W-:Y:S01]  /*76a70*/  STSM.16.M88.4 [R8+0x200], R12 ;  /* 0x0002000c08007844 */ /* 0x0041e20000000200 */
[----:B------:R-:W-:Y:S06]  /*76a80*/  BAR.SYNC.DEFER_BLOCKING 0x0 ;  /* 0x0000000000007b1d */ /* 0x000fec0000010000 */
[----:B0-----:R-:W2:Y:S04]  /*76a90*/  LDL.LU.64 R14, [R1+0x21f0] ;  /* 0x0021f000010e7983 */ /* 0x001ea80000300a00 */
[----:B------:R-:W4:Y:S04]  /*76aa0*/  LDL.LU R12, [R1+0x21e8] ;  /* 0x0021e800010c7983 */ /* 0x000f280000300800 */
[----:B------:R0:W-:Y:S04]  /*76ab0*/  @P5 STG.E.U16 desc[UR58][R4.64], R6 ;  /* 0x0000000604005986 */ /* 0x0001e8000c10153a */
[----:B0-----:R-:W3:Y:S01]  /*76ac0*/  LDL.LU.64 R4, [R1+0x21e0] ;  /* 0x0021e00001047983 */ /* 0x001ee20000300a00 */
[----:B------:R-:W-:-:S02]  /*76ad0*/  ISETP.GE.AND P5, PT, R2, UR47, PT ;  /* 0x0000002f02007c0c */ /* 0x000fc4000bfa6270 */
[----:B------:R-:W-:Y:S01]  /*76ae0*/  PRMT R10, R6, 0x7632, R10 ;  /* 0x00007632060a7816 */ /* 0x000fe2000000000a */
[----:B------:R-:W2:Y:S01]  /*76af0*/  LDL.LU R13, [R1+0x748] ;  /* 0x00074800010d7983 */ /* 0x000ea20000300800 */
[----:B------:R-:W-:Y:S01]  /*76b00*/  ISETP.LT.AND P5, PT, R28, UR4, !P5 ;  /* 0x000000041c007c0c */ /* 0x000fe2000efa1270 */
[----:B------:R-:W-:Y:S02]  /*76b10*/  VIADD R17, R2, 0x1 ;  /* 0x0000000102117836 */ /* 0x000fe40000000000 */
[----:B---3--:R-:W-:-:S10]  /*76b20*/  IMAD.WIDE R6, R7, 0x2, R4 ;  /* 0x0000000207067825 */ /* 0x008fd400078e0204 */
[----:B------:R0:W-:Y:S04]  /*76b30*/  @P5 STG.E.U16 desc[UR58][R6.64], R10 ;  /* 0x0000000a06005986 */ /* 0x0001e8000c10153a */
[----:B0-----:R-:W3:Y:S01]  /*76b40*/  LDL.LU.64 R6, [R1+0x21d8] ;  /* 0x0021d80001067983 */ /* 0x001ee20000300a00 */
[----:B------:R-:W-:-:S03]  /*76b50*/  ISETP.GE.AND P5, PT, R17, UR45, PT ;  /* 0x0000002d11007c0c */ /* 0x000fc6000bfa6270 */
[----:B------:R-:W4:Y:S01]  /*76b60*/  LDL.LU R17, [R1+0x74c] ;  /* 0x00074c0001117983 */ /* 0x000f220000300800 */
[----:B------:R-:W-:Y:S01]  /*76b70*/  ISETP.LT.AND P6, PT, R3, UR5, !P5 ;  /* 0x0000000503007c0c */ /* 0x000fe2000efc1270 */
[----:B------:R-:W-:Y:S02]  /*76b80*/  ULDC UR5, c[0x0][0x228] ;  /* 0x00008a0000057ab9 */ /* 0x000fe40000000800 */
[----:B------:R-:W-:Y:S01]  /*76b90*/  ISETP.LT.AND P5, PT, R28, UR5, !P5 ;  /* 0x000000051c007c0c */ /* 0x000fe2000efa1270 */
[----:B------:R-:W-:Y:S01]  /*76ba0*/  ULDC UR5, c[0x0][0x228] ;  /* 0x00008a0000057ab9 */ /* 0x000fe20000000800 */
[----:B------:R-:W-:Y:S02]  /*76bb0*/  PRMT R25, R26, 0x7632, R25 ;  /* 0x000076321a197816 */ /* 0x000fe40000000019 */
[----:B------:R-:W-:Y:S01]  /*76bc0*/  PRMT R20, R22, 0x7632, R20 ;  /* 0x0000763216147816 */ /* 0x000fe20000000014 */
[----:B---3--:R-:W-:-:S05]  /*76bd0*/  IMAD.WIDE R10, R27, 0x2, R6 ;  /* 0x000000021b0a7825 */ /* 0x008fca00078e0206 */
[----:B------:R0:W-:Y:S04]  /*76be0*/  @P6 STG.E.U16 desc[UR58][R10.64], R26 ;  /* 0x0000001a0a006986 */ /* 0x0001e8000c10153a */
[----:B0-----:R-:W3:Y:S01]  /*76bf0*/  LDL.LU.64 R10, [R1+0x21d0] ;  /* 0x0021d000010a7983 */ /* 0x001ee20000300a00 */
[----:B------:R-:W-:-:S03]  /*76c00*/  IMAD.WIDE R26, R27, 0x2, R4 ;  /* 0x000000021b1a7825 */ /* 0x000fc600078e0204 */
[----:B------:R-:W4:Y:S04]  /*76c10*/  LDL.LU R19, [R1+0x98] ;  /* 0x0000980001137983 */ /* 0x000f280000300800 */
[----:B------:R0:W-:Y:S02]  /*76c20*/  @P5 STG.E.U16 desc[UR58][R26.64], R25 ;  /* 0x000000191a005986 */ /* 0x0001e4000c10153a */
[----:B0-----:R-:W-:-:S05]  /*76c30*/  VIADD R25, R2, 0x2 ;  /* 0x0000000202197836 */ /* 0x001fca0000000000 */
[----:B------:R-:W-:-:S04]  /*76c40*/  ISETP.GE.AND P5, PT, R25, UR43, PT ;  /* 0x0000002b19007c0c */ /* 0x000fc8000bfa6270 */
[----:B------:R-:W-:Y:S01]  /*76c50*/  ISETP.LT.AND P6, PT, R3, UR5, !P5 ;  /* 0x0000000503007c0c */ /* 0x000fe2000efc1270 */
[----:B------:R-:W-:Y:S02]  /*76c60*/  ULDC UR5, c[0x0][0x228] ;  /* 0x00008a0000057ab9 */ /* 0x000fe40000000800 */
[----:B------:R-:W-:Y:S01]  /*76c70*/  ISETP.LT.AND P5, PT, R28, UR5, !P5 ;  /* 0x000000051c007c0c */ /* 0x000fe2000efa1270 */
[----:B------:R-:W-:Y:S01]  /*76c80*/  IMAD.WIDE R26, R23, 0x2, R6 ;  /* 0x00000002171a7825 */ /* 0x000fe200078e0206 */
[----:B------:R-:W-:-:S08]  /*76c90*/  ULDC UR5, c[0x0][0x228] ;  /* 0x00008a0000057ab9 */ /* 0x000fd00000000800 */
[----:B------:R0:W-:Y:S02]  /*76ca0*/  @P6 STG.E.U16 desc[UR58][R26.64], R22 ;  /* 0x000000161a006986 */ /* 0x0001e4000c10153a */
[----:B0-----:R-:W-:-:S05]  /*76cb0*/  IMAD.WIDE R22, R23, 0x2, R4 ;  /* 0x0000000217167825 */ /* 0x001fca00078e0204 */
[----:B------:R0:W-:Y:S02]  /*76cc0*/  @P5 STG.E.U16 desc[UR58][R22.64], R20 ;  /* 0x0000001416005986 */ /* 0x0001e4000c10153a */
[----:B0-----:R-:W-:-:S05]  /*76cd0*/  VIADD R20, R2, 0x3 ;  /* 0x0000000302147836 */ /* 0x001fca0000000000 */
[----:B------:R-:W-:-:S04]  /*76ce0*/  ISETP.GE.AND P5, PT, R20, UR41, PT ;  /* 0x0000002914007c0c */ /* 0x000fc8000bfa6270 */
[----:B------:R-:W-:Y:S01]  /*76cf0*/  ISETP.LT.AND P6, PT, R3, UR5, !P5 ;  /* 0x0000000503007c0c */ /* 0x000fe2000efc1270 */
[----:B------:R-:W-:Y:S02]  /*76d00*/  ULDC UR5, c[0x0][0x228] ;  /* 0x00008a0000057ab9 */ /* 0x000fe40000000800 */
[----:B------:R-:W-:Y:S01]  /*76d10*/  ISETP.LT.AND P5, PT, R28, UR5, !P5 ;  /* 0x000000051c007c0c */ /* 0x000fe2000efa1270 */
[----:B--2---:R-:W-:Y:S01]  /*76d20*/  IMAD.WIDE R22, R13, 0x2, R6 ;  /* 0x000000020d167825 */ /* 0x004fe200078e0206 */
[----:B------:R-:W-:-:S08]  /*76d30*/  ULDC UR5, c[0x0][0x228] ;  /* 0x00008a0000057ab9 */ /* 0x000fd00000000800 */
[----:B------:R0:W-:Y:S02]  /*76d40*/  @P6 STG.E.U16 desc[UR58][R22.64], R9 ;  /* 0x0000000916006986 */ /* 0x0001e4000c10153a */
[----:B0-----:R-:W-:Y:S01]  /*76d50*/  IMAD.WIDE R22, R13, 0x2, R4 ;  /* 0x000000020d167825 */ /* 0x001fe200078e0204 */
[----:B---3--:R-:W-:Y:S02]  /*76d60*/  PRMT R11, R9, 0x7632, R11 ;  /* 0x00007632090b7816 */ /* 0x008fe4000000000b */
[----:B------:R-:W2:Y:S04]  /*76d70*/  LDL.LU R9, [R1+0x21cc] ;  /* 0x0021cc0001097983 */ /* 0x000ea80000300800 */
[----:B------:R0:W-:Y:S04]  /*76d80*/  @P5 STG.E.U16 desc[UR58][R22.64], R11 ;  /* 0x0000000b16005986 */ /* 0x0001e8000c10153a */
[----:B------:R-:W3:Y:S01]  /*76d90*/  LDL.LU R13, [R1+0x800] ;  /* 0x00080000010d7983 */ /* 0x000ee20000300800 */
[----:B0-----:R-:W-:-:S05]  /*76da0*/  VIADD R11, R2, 0x4 ;  /* 0x00000004020b7836 */ /* 0x001fca0000000000 */
[----:B------:R-:W-:Y:S02]  /*76db0*/  ISETP.GE.AND P5, PT, R11, UR39, PT ;  /* 0x000000270b007c0c */ /* 0x000fe4000bfa6270 */
[----:B------:R-:W2:Y:S04]  /*76dc0*/  LDL.LU R11, [R1+0x48] ;  /* 0x00004800010b7983 */ /* 0x000ea80000300800 */
[----:B------:R-:W2:Y:S04]  /*76dd0*/  LDL.LU R29, [R1+0x804] ;  /* 0x00080400011d7983 */ /* 0x000ea80000300800 */
[----:B------:R-:W2:Y:S01]  /*76de0*/  LDL.LU R25, [R1+0x9c] ;  /* 0x00009c0001197983 */ /* 0x000ea20000300800 */
[----:B------:R-:W-:Y:S01]  /*76df0*/  ISETP.LT.AND P6, PT, R3, UR5, !P5 ;  /* 0x0000000503007c0c */ /* 0x000fe2000efc1270 */
[----:B------:R-:W-:-:S02]  /*76e00*/  ULDC UR5, c[0x0][0x228] ;  /* 0x00008a0000057ab9 */ /* 0x000fc40000000800 */
[----:B------:R-:W-:Y:S01]  /*76e10*/  ISETP.LT.AND P5, PT, R28, UR5, !P5 ;  /* 0x000000051c007c0c */ /* 0x000fe2000efa1270 */
[----:B----4-:R-:W-:Y:S01]  /*76e20*/  IMAD.WIDE R22, R17, 0x2, R6 ;  /* 0x0000000211167825 */ /* 0x010fe200078e0206 */
[----:B------:R-:W-:Y:S02]  /*76e30*/  ULDC UR5, c[0x0][0x228] ;  /* 0x00008a0000057ab9 */ /* 0x000fe40000000800 */
[----:B------:R-:W-:Y:S02]  /*76e40*/  ISETP.LT.AND P4, PT, R3, UR5, !P4 ;  /* 0x0000000503007c0c */ /* 0x000fe4000e781270 */
[----:B------:R-:W-:Y:S01]  /*76e50*/  PRMT R15, R19, 0x7632, R15 ;  /* 0x00007632130f7816 */ /* 0x000fe2000000000f */
[----:B------:R-:W-:Y:S01]  /*76e60*/  STL [R1+0x2118], R28 ;  /* 0x0021181c01007387 */ /* 0x000fe20000100800 */
[----:B------:R-:W-:Y:S01]  /*76e70*/  LOP3.LUT R8, R8, 0xffdfffff, RZ, 0xc0, !PT ;  /* 0xffdfffff08087812 */ /* 0x000fe200078ec0ff */
[----:B------:R-:W-:Y:S02]  /*76e80*/  ULDC UR5, c[0x0][0x22c] ;  /* 0x00008b0000057ab9 */ /* 0x000fe40000000800 */
[----:B------:R0:W-:Y:S02]  /*76e90*/  @P6 STG.E.U16 desc[UR58][R22.64], R19 ;  /* 0x0000001316006986 */ /* 0x0001e4000c10153a */
[----:B0-----:R-:W-:-:S05]  /*76ea0*/  IMAD.WIDE R22, R17, 0x2, R4 ;  /* 0x0000000211167825 */ /* 0x001fca00078e0204 */
[----:B------:R0:W-:Y:S04]  /*76eb0*/  @P5 STG.E.U16 desc[UR58][R22.64], R15 ;  /* 0x0000000f16005986 */ /* 0x0001e8000c10153a */
[----:B------:R-:W-:Y:S04]  /*76ec0*/  STL [R1+0x21b8], R28 ;  /* 0x0021b81c01007387 */ /* 0x000fe80000100800 */
[----:B------:R-:W4:Y:S04]  /*76ed0*/  LDL.LU R20, [R1+0x808] ;  /* 0x0008080001147983 */ /* 0x000f280000300800 */
[----:B------:R-:W4:Y:S04]  /*76ee0*/  LDL.LU R19, [R1+0x4c] ;  /* 0x00004c0001137983 */ /* 0x000f280000300800 */
[----:B------:R-:W4:Y:S04]  /*76ef0*/  LDL.LU R17, [R1+0x80c] ;  /* 0x00080c0001117983 */ /* 0x000f280000300800 */
[----:B------:R-:W4:Y:S04]  /*76f00*/  LDL.LU R26, [R1+0x60] ;  /* 0x00006000011a7983 */ /* 0x000f280000300800 */
[----:B------:R-:W-:Y:S04]  /*76f10*/  STL.64 [R1+0x2100], R2 ;  /* 0x0021000201007387 */ /* 0x000fe80000100a00 */
[----:B------:R-:W-:Y:S04]  /*76f20*/  STL.64 [R1+0x2128], R2 ;  /* 0x0021280201007387 */ /* 0x000fe80000100a00 */
[----:B------:R-:W-:Y:S04]  /*76f30*/  STL.64 [R1+0x2150], R2 ;  /* 0x0021500201007387 */ /* 0x000fe80000100a00 */
[----:B------:R-:W-:Y:S04]  /*76f40*/  STL.64 [R1+0x2168], R2 ;  /* 0x0021680201007387 */ /* 0x000fe80000100a00 */
[----:B0-----:R-:W4:Y:S01]  /*76f50*/  LDL.LU R15, [R1+0x810] ;  /* 0x00081000010f7983 */ /* 0x001f220000300800 */
[----:B---3--:R-:W-:-:S05]  /*76f60*/  IMAD.WIDE R22, R13, 0x2, R6 ;  /* 0x000000020d167825 */ /* 0x008fca00078e0206 */
[----:B--2---:R0:W-:Y:S01]  /*76f70*/  @P4 STG.E.U16 desc[UR58][R22.64], R11 ;  /* 0x0000000b16004986 */ /* 0x0041e2000c10153a */
[----:B------:R-:W-:Y:S01]  /*76f80*/  PRMT R10, R11, 0x7632, R10 ;  /* 0x000076320b0a7816 */ /* 0x000fe2000000000a */
[----:B0-----:R-:W-:Y:S02]  /*76f90*/  IMAD.WIDE R22, R13, 0x2, R4 ;  /* 0x000000020d167825 */ /* 0x001fe400078e0204 */
[----:B------:R-:W2:Y:S04]  /*76fa0*/  LDL.LU R13, [R1+0x30] ;  /* 0x00003000010d7983 */ /* 0x000ea80000300800 */
[----:B------:R0:W-:Y:S02]  /*76fb0*/  @P3 STG.E.U16 desc[UR58][R22.64], R10 ;  /* 0x0000000a16003986 */ /* 0x0001e4000c10153a */
[----:B0-----:R-:W-:-:S02]  /*76fc0*/  IMAD.WIDE R10, R29, 0x2, R6 ;  /* 0x000000021d0a7825 */ /* 0x001fc400078e0206 */
[----:B------:R-:W3:Y:S04]  /*76fd0*/  LDL.LU R22, [R1+0x21c8] ;  /* 0x0021c80001167983 */ /* 0x000ee80000300800 */
[----:B------:R-:W3:Y:S04]  /*76fe0*/  LDL.LU R27, [R1+0x814] ;  /* 0x00081400011b7983 */ /* 0x000ee80000300800 */
[----:B------:R-:W3:Y:S04]  /*76ff0*/  LDL.LU R23, [R1+0x64] ;  /* 0x0000640001177983 */ /* 0x000ee80000300800 */
[----:B------:R0:W-:Y:S04]  /*77000*/  @P2 STG.E.U16 desc[UR58][R10.64], R25 ;  /* 0x000000190a002986 */ /* 0x0001e8000c10153a */
[----:B0-----:R-:W2:Y:S01]  /*77010*/  LDL.LU.64 R10, [R1+0x21c0] ;  /* 0x0021c000010a7983 */ /* 0x001ea20000300a00 */
[----:B------:R-:W-:Y:S01]  /*77020*/  IMAD.WIDE R28, R29, 0x2, R4 ;  /* 0x000000021d1c7825 */ /* 0x000fe200078e0204 */
[----:B------:R-:W-:-:S13]  /*77030*/  LOP3.LUT P6, RZ, R9, 0x20, RZ, 0xc0, !PT ;  /* 0x0000002009ff7812 */ /* 0x000fda00078cc0ff */
[----:B------:R-:W-:Y:S02]  /*77040*/  @P6 LOP3.LUT R8, R8, 0x200000, RZ, 0xfc, !PT ;  /* 0x0020000008086812 */ /* 0x000fe400078efcff */
[----:B------:R-:W-:Y:S02]  /*77050*/  LOP3.LUT P6, RZ, R9, 0x4, RZ, 0xc0, !PT ;  /* 0x0000000409ff7812 */ /* 0x000fe400078cc0ff */
[----:B------:R-:W-:-:S11]  /*77060*/  LOP3.LUT R8, R8, 0xffbfffff, RZ, 0xc0, !PT ;  /* 0xffbfffff08087812 */ /* 0x000fd600078ec0ff */
[----:B------:R-:W-:Y:S02]  /*77070*/  @P6 LOP3.LUT R8, R8, 0x400000, RZ, 0xfc, !PT ;  /* 0x0040000008086812 */ /* 0x000fe400078efcff */
[----:B------:R-:W-:Y:S02]  /*77080*/  LOP3.LUT P6, RZ, R9, 0x2, RZ, 0xc0, !PT ;  /* 0x0000000209ff7812 */ /* 0x000fe400078cc0ff */
[----:B------:R-:W-:Y:S02]  /*77090*/  LOP3.LUT R8, R8, 0xff7fffff, RZ, 0xc0, !PT ;  /* 0xff7fffff08087812 */ /* 0x000fe400078ec0ff */
[----:B----4-:R-:W-:-:S09]  /*770a0*/  PRMT R16, R19, 0x7632, R16 ;  /* 0x0000763213107816 */ /* 0x010fd20000000010 */
[----:B------:R-:W-:Y:S02]  /*770b0*/  @P6 LOP3.LUT R8, R8, 0x800000, RZ, 0xfc, !PT ;  /* 0x0080000008086812 */ /* 0x000fe400078efcff */
[----:B------:R-:W-:Y:S02]  /*770c0*/  LOP3.LUT P6, RZ, R9, 0x1, RZ, 0xc0, !PT ;  /* 0x0000000109ff7812 */ /* 0x000fe400078cc0ff */
[----:B------:R-:W-:Y:S02]  /*770d0*/  PRMT R14, R26, 0x7632, R14 ;  /* 0x000076321a0e7816 */ /* 0x000fe4000000000e */
[----:B--2---:R-:W-:-:S05]  /*770e0*/  PRMT R11, R25, 0x7632, R11 ;  /* 0x00007632190b7816 */ /* 0x004fca000000000b */
[----:B------:R0:W-:Y:S04]  /*770f0*/  @P1 STG.E.U16 desc[UR58][R28.64], R11 ;  /* 0x0000000b1c001986 */ /* 0x0001e8000c10153a */
[----:B0-----:R-:W2:Y:S04]  /*77100*/  LDL.LU R11, [R1+0x81c] ;  /* 0x00081c00010b7983 */ /* 0x001ea80000300800 */
[----:B------:R-:W4:Y:S01]  /*77110*/  LDL.LU R25, [R1+0x34] ;  /* 0x0000340001197983 */ /* 0x000f220000300800 */
[----:B------:R-:W-:-:S05]  /*77120*/  IMAD.WIDE R28, R20, 0x2, R6 ;  /* 0x00000002141c7825 */ /* 0x000fca00078e0206 */
[----:B------:R0:W-:Y:S02]  /*77130*/  @P0 STG.E.U16 desc[UR58][R28.64], R19 ;  /* 0x000000131c000986 */ /* 0x0001e4000c10153a */
[----:B0-----:R-:W-:Y:S01]  /*77140*/  IMAD.WIDE R28, R20, 0x2, R4 ;  /* 0x00000002141c7825 */ /* 0x001fe200078e0204 */
[----:B------:R-:W-:Y:S01]  /*77150*/  LOP3.LUT P0, RZ, R9, 0x8, RZ, 0xc0, !PT ;  /* 0x0000000809ff7812 */ /* 0x000fe2000780c0ff */
[----:B------:R-:W4:Y:S04]  /*77160*/  LDL.LU R20, [R1+0x824] ;  /* 0x0008240001147983 */ /* 0x000f280000300800 */
[----:B------:R0:W-:Y:S01]  /*77170*/  @P6 STG.E.U16 desc[UR58][R28.64], R16 ;  /* 0x000000101c006986 */ /* 0x0001e2000c10153a */
[----:B------:R-:W-:-:S03]  /*77180*/  LOP3.LUT P6, RZ, R8, 0x800000, RZ, 0xc0, !PT ;  /* 0x0080000008ff7812 */ /* 0x000fc600078cc0ff */
[----:B------:R-:W4:Y:S01]  /*77190*/  LDL.LU R19, [R1+0x68] ;  /* 0x0000680001137983 */ /* 0x000f220000300800 */
[----:B0-----:R-:W-:-:S09]  /*771a0*/  IMAD.WIDE R28, R17, 0x2, R6 ;  /* 0x00000002111c7825 */ /* 0x001fd200078e0206 */
[----:B------:R0:W-:Y:S01]  /*771b0*/  @P6 STG.E.U16 desc[UR58][R28.64], R26 ;  /* 0x0000001a1c006986 */ /* 0x0001e2000c10153a */
[----:B------:R-:W-:Y:S01]  /*771c0*/  LOP3.LUT P6, RZ, R8, 0x400000, RZ, 0xc0, !PT ;  /* 0x0040000008ff7812 */ /* 0x000fe200078cc0ff */
[----:B------:R-:W-:Y:S02]  /*771d0*/  IMAD.WIDE R16, R17, 0x2, R4 ;  /* 0x0000000211107825 */ /* 0x000fe400078e0204 */
[----:B0-----:R-:W4:Y:S10]  /*771e0*/  LDL.LU R28, [R1+0x21b8] ;  /* 0x0021b800011c7983 */ /* 0x001f340000300800 */
[----:B------:R0:W-:Y:S02]  /*771f0*/  @P6 STG.E.U16 desc[UR58][R16.64], R14 ;  /* 0x0000000e10006986 */ /* 0x0001e4000c10153a */
[----:B0-----:R-:W-:-:S05]  /*77200*/  IMAD.WIDE R16, R15, 0x2, R6 ;  /* 0x000000020f107825 */ /* 0x001fca00078e0206 */
[----:B------:R0:W-:Y:S04]  /*77210*/  @P0 STG.E.U16 desc[UR58][R16.64], R13 ;  /* 0x0000000d10000986 */ /* 0x0001e8000c10153a */
[----:B0-----:R-:W4:Y:S01]  /*77220*/  LDL.LU.64 R16, [R1+0x21b0] ;  /* 0x0021b00001107983 */ /* 0x001f220000300a00 */
[----:B------:R-:W-:Y:S02]  /*77230*/  LOP3.LUT P3, RZ, R9, 0x10, RZ, 0xc0, !PT ;  /* 0x0000001009ff7812 */ /* 0x000fe4000786c0ff */
[----:B------:R-:W-:Y:S01]  /*77240*/  LOP3.LUT P6, RZ, R8, 0x200000, RZ, 0xc0, !PT ;  /* 0x0020000008ff7812 */ /* 0x000fe200078cc0ff */
[----:B------:R-:W-:Y:S01]  /*77250*/  IMAD.WIDE R14, R15, 0x2, R4 ;  /* 0x000000020f0e7825 */ /* 0x000fe200078e0204 */
[----:B------:R-:W-:-:S09]  /*77260*/  PRMT R12, R13, 0x7632, R12 ;  /* 0x000076320d0c7816 */ /* 0x000fd2000000000c */
[----:B------:R3:W-:Y:S01]  /*77270*/  @P3 STG.E.U16 desc[UR58][R14.64], R12 ;  /* 0x0000000c0e003986 */ /* 0x0007e2000c10153a */
[----:B------:R-:W-:Y:S01]  /*77280*/  LOP3.LUT P1, RZ, R9, 0x40, RZ, 0xc0, !PT ;  /* 0x0000004009ff7812 */ /* 0x000fe2000782c0ff */
[----:B---3--:R-:W-:Y:S02]  /*77290*/  IMAD.WIDE R12, R27, 0x2, R6 ;  /* 0x000000021b0c7825 */ /* 0x008fe400078e0206 */
[----:B------:R-:W3:Y:S04]  /*772a0*/  LDL.LU.64 R14, [R1+0x21a8] ;  /* 0x0021a800010e7983 */ /* 0x000ee80000300a00 */
[----:B------:R0:W-:Y:S01]  /*772b0*/  @P6 STG.E.U16 desc[UR58][R12.64], R23 ;  /* 0x000000170c006986 */ /* 0x0001e2000c10153a */
[----:B------:R-:W-:Y:S01]  /*772c0*/  LOP3.LUT P4, RZ, R9, 0x80, RZ, 0xc0, !PT ;  /* 0x0000008009ff7812 */ /* 0x000fe2000788c0ff */
[----:B------:R-:W-:Y:S01]  /*772d0*/  IMAD.WIDE R26, R27, 0x2, R4 ;  /* 0x000000021b1a7825 */ /* 0x000fe200078e0204 */
[----:B------:R-:W-:Y:S01]  /*772e0*/  PRMT R22, R23, 0x7632, R22 ;  /* 0x0000763217167816 */ /* 0x000fe20000000016 */
[----:B0-----:R-:W3:Y:S04]  /*772f0*/  LDL.LU.64 R12, [R1+0x21a0] ;  /* 0x0021a000010c7983 */ /* 0x001ee80000300a00 */
[----:B------:R2:W-:Y:S02]  /*77300*/  @P1 STG.E.U16 desc[UR58][R26.64], R22 ;  /* 0x000000161a001986 */ /* 0x0005e4000c10153a */
[----:B--2---:R-:W-:-:S05]  /*77310*/  IMAD.WIDE R22, R11, 0x2, R6 ;  /* 0x000000020b167825 */ /* 0x004fca00078e0206 */
[----:B----4-:R0:W-:Y:S02]  /*77320*/  @P4 STG.E.U16 desc[UR58][R22.64], R25 ;  /* 0x0000001916004986 */ /* 0x0101e4000c10153a */
[--C-:B0-----:R-:W-:Y:S02]  /*77330*/  IMAD.WIDE R22, R11, 0x2, R4.reuse ;  /* 0x000000020b167825 */ /* 0x101fe400078e0204 */
[----:B------:R-:W2:Y:S04]  /*77340*/  LDL.LU R11, [R1+0x82c] ;  /* 0x00082c00010b7983 */ /* 0x000ea80000300800 */
[----:B------:R-:W4:Y:S01]  /*77350*/  LDL.LU R29, [R1+0x38] ;  /* 0x00003800011d7983 */ /* 0x000f220000300800 */
[C---:B------:R-:W-:Y:S02]  /*77360*/  LOP3.LUT P2, RZ, R9.reuse, 0x100, RZ, 0xc0, !PT ;  /* 0x0000010009ff7812 */ /* 0x040fe4000784c0ff */
[C---:B------:R-:W-:Y:S01]  /*77370*/  LOP3.LUT P5, RZ, R9.reuse, 0x200, RZ, 0xc0, !PT ;  /* 0x0000020009ff7812 */ /* 0x040fe200078ac0ff */
[----:B------:R-:W-:Y:S01]  /*77380*/  IMAD.WIDE R26, R20, 0x2, R4 ;  /* 0x00000002141a7825 */ /* 0x000fe200078e0204 */
[----:B------:R-:W-:-:S02]  /*77390*/  LOP3.LUT P6, RZ, R9, 0x400, RZ, 0xc0, !PT ;  /* 0x0000040009ff7812 */ /* 0x000fc400078cc0ff */
[----:B------:R-:W-:-:S07]  /*773a0*/  PRMT R17, R25, 0x7632, R17 ;  /* 0x0000763219117816 */ /* 0x000fce0000000011 */
[----:B------:R0:W-:Y:S02]  /*773b0*/  @P2 STG.E.U16 desc[UR58][R22.64], R17 ;  /* 0x0000001116002986 */ /* 0x0001e4000c10153a */
[----:B0-----:R-:W-:-:S05]  /*773c0*/  IMAD.WIDE R22, R20, 0x2, R6 ;  /* 0x0000000214167825 */ /* 0x001fca00078e0206 */
[----:B------:R0:W-:Y:S04]  /*773d0*/  @P5 STG.E.U16 desc[UR58][R22.64], R19 ;  /* 0x0000001316005986 */ /* 0x0001e8000c10153a */
[----:B0-----:R-:W4:Y:S04]  /*773e0*/  LDL.LU R22, [R1+0x830] ;  /* 0x0008300001167983 */ /* 0x001f280000300800 */
[----:B------:R-:W4:Y:S04]  /*773f0*/  LDL.LU R17, [R1+0x6c] ;  /* 0x00006c0001117983 */ /* 0x000f280000300800 */
[----:B------:R-:W4:Y:S04]  /*77400*/  LDL.LU R23, [R1+0x834] ;  /* 0x0008340001177983 */ /* 0x000f280000300800 */
[----:B------:R-:W4:Y:S01]  /*77410*/  LDL.LU R25, [R1+0x3c] ;  /* 0x00003c0001197983 */ /* 0x000f220000300800 */
[----:B---3--:R-:W-:-:S03]  /*77420*/  PRMT R13, R19, 0x7632, R13 ;  /* 0x00007632130d7816 */ /* 0x008fc6000000000d */
[----:B------:R-:W3:Y:S04]  /*77430*/  LDL.LU R19, [R1+0x838] ;  /* 0x0008380001137983 */ /* 0x000ee80000300800 */
[----:B------:R-:W3:Y:S01]  /*77440*/  LDL.LU R20, [R1+0x10] ;  /* 0x0000100001147983 */ /* 0x000ee20000300800 */
[----:B------:R-:W-:-:S03]  /*77450*/  LOP3.LUT P3, RZ, R9, 0x800, RZ, 0xc0, !PT ;  /* 0x0000080009ff7812 */ /* 0x000fc6000786c0ff */
[----:B------:R2:W-:Y:S02]  /*77460*/  @P6 STG.E.U16 desc[UR58][R26.64], R13 ;  /* 0x0000000d1a006986 */ /* 0x0005e4000c10153a */
[----:B--2---:R-:W-:-:S08]  /*77470*/  IMAD.WIDE R26, R11, 0x2, R6 ;  /* 0x000000020b1a7825 */ /* 0x004fd000078e0206 */
[----:B----4-:R0:W-:Y:S02]  /*77480*/  @P3 STG.E.U16 desc[UR58][R26.64], R29 ;  /* 0x0000001d1a003986 */ /* 0x0101e4000c10153a */
[----:B0-----:R-:W-:Y:S02]  /*77490*/  IMAD.WIDE R26, R11, 0x2, R4 ;  /* 0x000000020b1a7825 */ /* 0x001fe400078e0204 */
[----:B------:R-:W2:Y:S04]  /*774a0*/  LDL.LU R11, [R1+0x83c] ;  /* 0x00083c00010b7983 */ /* 0x000ea80000300800 */
[----:B------:R-:W4:Y:S01]  /*774b0*/  LDL.LU R13, [R1] ;  /* 0x00000000010d7983 */ /* 0x000f220000300800 */
[----:B------:R-:W-:Y:S02]  /*774c0*/  LOP3.LUT P0, RZ, R9, 0x80000, RZ, 0xc0, !PT ;  /* 0x0008000009ff7812 */ /* 0x000fe4000780c0ff */
[----:B------:R-:W-:-:S11]  /*774d0*/  LOP3.LUT R8, R8, 0xfffdffff, RZ, 0xc0, !PT ;  /* 0xfffdffff08087812 */ /* 0x000fd600078ec0ff */
[----:B------:R-:W-:Y:S02]  /*774e0*/  @P0 LOP3.LUT R8, R8, 0x20000, RZ, 0xfc, !PT ;  /* 0x0002000008080812 */ /* 0x000fe400078efcff */
[----:B------:R-:W-:Y:S02]  /*774f0*/  LOP3.LUT P0, RZ, R9, 0x40000, RZ, 0xc0, !PT ;  /* 0x0004000009ff7812 */ /* 0x000fe4000780c0ff */
[----:B------:R-:W-:-:S11]  /*77500*/  LOP3.LUT R8, R8, 0xfffbffff, RZ, 0xc0, !PT ;  /* 0xfffbffff08087812 */ /* 0x000fd600078ec0ff */
[----:B------:R-:W-:Y:S02]  /*77510*/  @P0 LOP3.LUT R8, R8, 0x40000, RZ, 0xfc, !PT ;  /* 0x0004000008080812 */ /* 0x000fe400078efcff */
[C---:B------:R-:W-:Y:S02]  /*77520*/  LOP3.LUT P0, RZ, R9.reuse, 0x20000, RZ, 0xc0, !PT ;  /* 0x0002000009ff7812 */ /* 0x040fe4000780c0ff */
[----:B------:R-:W-:Y:S02]  /*77530*/  LOP3.LUT R8, R8, 0xfff7ffff, RZ, 0xc0, !PT ;  /* 0xfff7ffff08087812 */ /* 0x000fe400078ec0ff */
[C---:B------:R-:W-:Y:S02]  /*77540*/  LOP3.LUT P4, RZ, R9.reuse, 0x1000, RZ, 0xc0, !PT ;  /* 0x0000100009ff7812 */ /* 0x040fe4000788c0ff */
[----:B------:R-:W-:Y:S02]  /*77550*/  LOP3.LUT P1, RZ, R9, 0x2000, RZ, 0xc0, !PT ;  /* 0x0000200009ff7812 */ /* 0x000fe4000782c0ff */
[----:B------:R-:W-:-:S05]  /*77560*/  PRMT R21, R29, 0x7632, R21 ;  /* 0x000076321d157816 */ /* 0x000fca0000000015 */
[----:B------:R-:W-:Y:S02]  /*77570*/  @P0 LOP3.LUT R8, R8, 0x80000, RZ, 0xfc, !PT ;  /* 0x0008000008080812 */ /* 0x000fe400078efcff */
[C---:B------:R-:W-:Y:S02]  /*77580*/  LOP3.LUT P0, RZ, R9.reuse, 0x10000, RZ, 0xc0, !PT ;  /* 0x0001000009ff7812 */ /* 0x040fe4000780c0ff */
[----:B------:R-:W-:Y:S01]  /*77590*/  LOP3.LUT P5, RZ, R9, 0x4000, RZ, 0xc0, !PT ;  /* 0x0000400009ff7812 */ /* 0x000fe200078ac0ff */
[----:B------:R0:W-:Y:S01]  /*775a0*/  @P4 STG.E.U16 desc[UR58][R26.64], R21 ;  /* 0x000000151a004986 */ /* 0x0001e2000c10153a */
[----:B------:R-:W-:-:S09]  /*775b0*/  LOP3.LUT R8, R8, 0xffefffff, RZ, 0xc0, !PT ;  /* 0xffefffff08087812 */ /* 0x000fd200078ec0ff */
[----:B------:R-:W-:Y:S02]  /*775c0*/  @P0 LOP3.LUT R8, R8, 0x100000, RZ, 0xfc, !PT ;  /* 0x0010000008080812 */ /* 0x000fe400078efcff */
[----:B------:R-:W-:Y:S01]  /*775d0*/  LOP3.LUT P0, RZ, R9, 0x8000, RZ, 0xc0, !PT ;  /* 0x0000800009ff7812 */ /* 0x000fe2000780c0ff */
[----:B0-----:R-:W4:Y:S01]  /*775e0*/  LDL.LU R21, [R1+0x818] ;  /* 0x0008180001157983 */ /* 0x001f220000300800 */
[----:B------:R-:W-:Y:S01]  /*775f0*/  IMAD.WIDE R26, R22, 0x2, R6 ;  /* 0x00000002161a7825 */ /* 0x000fe200078e0206 */
[----:B------:R-:W-:-:S04]  /*77600*/  PRMT R15, R17, 0x7632, R15 ;  /* 0x00007632110f7816 */ /* 0x000fc8000000000f */
[----:B------:R0:W-:Y:S02]  /*77610*/  @P1 STG.E.U16 desc[UR58][R26.64], R17 ;  /* 0x000000111a001986 */ /* 0x0001e4000c10153a */
[----:B0-----:R-:W-:Y:S01]  /*77620*/  IMAD.WIDE R26, R22, 0x2, R4 ;  /* 0x00000002161a7825 */ /* 0x001fe200078e0204 */
[----:B------:R-:W-:Y:S01]  /*77630*/  PRMT R18, R25, 0x7632, R18 ;  /* 0x0000763219127816 */ /* 0x000fe20000000012 */
[----:B------:R-:W4:Y:S04]  /*77640*/  LDL.LU R17, [R1+0x820] ;  /* 0x0008200001117983 */ /* 0x000f280000300800 */
[----:B------:R0:W-:Y:S02]  /*77650*/  @P5 STG.E.U16 desc[UR58][R26.64], R15 ;  /* 0x0000000f1a005986 */ /* 0x0001e4000c10153a */
[C---:B0-----:R-:W-:Y:S01]  /*77660*/  IMAD.WIDE R26, R23.reuse, 0x2, R6 ;  /* 0x00000002171a7825 */ /* 0x041fe200078e0206 */
[----:B---3--:R-:W-:Y:S01]  /*77670*/  PRMT R10, R20, 0x7632, R10 ;  /* 0x00007632140a7816 */ /* 0x008fe2000000000a */
[----:B------:R-:W3:Y:S04]  /*77680*/  LDL.LU R15, [R1+0x4] ;  /* 0x00000400010f7983 */ /* 0x000ee80000300800 */
[----:B------:R0:W-:Y:S01]  /*77690*/  @P0 STG.E.U16 desc[UR58][R26.64], R25 ;  /* 0x000000191a000986 */ /* 0x0001e2000c10153a */
[----:B------:R-:W-:Y:S01]  /*776a0*/  LOP3.LUT P0, RZ, R8, 0x100000, RZ, 0xc0, !PT ;  /* 0x0010000008ff7812 */ /* 0x000fe2000780c0ff */
[----:B------:R-:W-:-:S12]  /*776b0*/  IMAD.WIDE R22, R23, 0x2, R4 ;  /* 0x0000000217167825 */ /* 0x000fd800078e0204 */
[----:B------:R1:W-:Y:S01]  /*776c0*/  @P0 STG.E.U16 desc[UR58][R22.64], R18 ;  /* 0x0000001216000986 */ /* 0x0003e2000c10153a */
[C---:B------:R-:W-:Y:S01]  /*776d0*/  LOP3.LUT P0, RZ, R8.reuse, 0x80000, RZ, 0xc0, !PT ;  /* 0x0008000008ff7812 */ /* 0x040fe2000780c0ff */
[----:B0-----:R-:W-:Y:S01]  /*776e0*/  IMAD.WIDE R26, R19, 0x2, R6 ;  /* 0x00000002131a7825 */ /* 0x001fe200078e0206 */
[----:B------:R-:W-:Y:S01]  /*776f0*/  LOP3.LUT P2, RZ, R9, 0x100000, RZ, 0xc0, !PT ;  /* 0x0010000009ff7812 */ /* 0x000fe2000784c0ff */
[----:B-1----:R-:W3:Y:S10]  /*77700*/  LDL.LU R23, [R1+0x828] ;  /* 0x0008280001177983 */ /* 0x002ef40000300800 */
[----:B------:R0:W-:Y:S01]  /*77710*/  @P0 STG.E.U16 desc[UR58][R26.64], R20 ;  /* 0x000000141a000986 */ /* 0x0001e2000c10153a */
[----:B------:R-:W-:Y:S01]  /*77720*/  LOP3.LUT P0, RZ, R8, 0x40000, RZ, 0xc0, !PT ;  /* 0x0004000008ff7812 */ /* 0x000fe2000780c0ff */
[----:B------:R-:W-:-:S02]  /*77730*/  IMAD.WIDE R18, R19, 0x2, R4 ;  /* 0x0000000213127825 */ /* 0x000fc400078e0204 */
[----:B------:R-:W3:Y:S04]  /*77740*/  LDL.LU R25, [R1+0x18] ;  /* 0x0000180001197983 */ /* 0x000ee80000300800 */
[----:B0-----:R-:W3:Y:S06]  /*77750*/  LDL.LU R26, [R1+0x2198] ;  /* 0x00219800011a7983 */ /* 0x001eec0000300800 */
[----:B------:R2:W-:Y:S01]  /*77760*/  @P0 STG.E.U16 desc[UR58][R18.64], R10 ;  /* 0x0000000a12000986 */ /* 0x0005e2000c10153a */
[----:B------:R-:W-:Y:S01]  /*77770*/  LOP3.LUT P0, RZ, R8, 0x20000, RZ, 0xc0, !PT ;  /* 0x0002000008ff7812 */ /* 0x000fe2000780c0ff */
[----:B--2---:R-:W-:-:S04]  /*77780*/  IMAD.WIDE R18, R11, 0x2, R6 ;  /* 0x000000020b127825 */ /* 0x004fc800078e0206 */
[----:B------:R-:W-:Y:S01]  /*77790*/  IMAD.WIDE R10, R11, 0x2, R4 ;  /* 0x000000020b0a7825 */ /* 0x000fe200078e0204 */
[----:B----4-:R-:W-:-:S07]  /*777a0*/  PRMT R12, R13, 0x7632, R12 ;  /* 0x000076320d0c7816 */ /* 0x010fce000000000c */
[----:B------:R0:W-:Y:S04]  /*777b0*/  @P0 STG.E.U16 desc[UR58][R18.64], R13 ;  /* 0x0000000d12000986 */ /* 0x0001e8000c10153a */
[----:B------:R1:W-:Y:S04]  /*777c0*/  @P2 STG.E.U16 desc[UR58][R10.64], R12 ;  /* 0x0000000c0a002986 */ /* 0x0003e8000c10153a */
[----:B0-----:R-:W2:Y:S04]  /*777d0*/  LDL.LU.64 R18, [R1+0x2190] ;  /* 0x0021900001127983 */ /* 0x001ea80000300a00 */
[----:B-1----:R-:W4:Y:S01]  /*777e0*/  LDL.LU.64 R10, [R1+0x2188] ;  /* 0x00218800010a7983 */ /* 0x002f220000300a00 */
[----:B------:R-:W-:Y:S01]  /*777f0*/  LOP3.LUT P6, RZ, R9, 0x200000, RZ, 0xc0, !PT ;  /* 0x0020000009ff7812 */ /* 0x000fe200078cc0ff */
[----:B------:R-:W-:-:S12]  /*77800*/  IMAD.WIDE R12, R21, 0x2, R6 ;  /* 0x00000002150c7825 */ /* 0x000fd800078e0206 */
[----:B----4-:R0:W-:Y:S04]  /*77810*/  @P6 STG.E.U16 desc[UR58][R12.64], R10 ;  /* 0x0000000a0c006986 */ /* 0x0101e8000c10153a */
[----:B0-----:R-:W4:Y:S01]  /*77820*/  LDL.LU.64 R12, [R1+0x2180] ;  /* 0x00218000010c7983 */ /* 0x001f220000300a00 */
[----:B--2---:R-:W-:-:S03]  /*77830*/  PRMT R18, R10, 0x7632, R18 ;  /* 0x000076320a127816 */ /* 0x004fc60000000012 */
[----:B------:R-:W2:Y:S01]  /*77840*/  LDL.LU R10, [R1+0x2178] ;  /* 0x00217800010a7983 */ /* 0x000ea20000300800 */
[C---:B------:R-:W-:Y:S02]  /*77850*/  LOP3.LUT P3, RZ, R9.reuse, 0x400000, RZ, 0xc0, !PT ;  /* 0x0040000009ff7812 */ /* 0x040fe4000786c0ff */
[----:B------:R-:W-:Y:S01]  /*77860*/  LOP3.LUT P4, RZ, R9, 0x800000, RZ, 0xc0, !PT ;  /* 0x0080000009ff7812 */ /* 0x000fe2000788c0ff */
[----:B------:R-:W-:Y:S01]  /*77870*/  IMAD.WIDE R20, R21, 0x2, R4 ;  /* 0x0000000215147825 */ /* 0x000fe200078e0204 */
[C---:B------:R-:W-:Y:S02]  /*77880*/  LOP3.LUT P1, RZ, R9.reuse, 0x1000000, RZ, 0xc0, !PT ;  /* 0x0100000009ff7812 */ /* 0x040fe4000782c0ff */
[----:B------:R-:W-:-:S07]  /*77890*/  LOP3.LUT P5, RZ, R9, 0x2000000, RZ, 0xc0, !PT ;  /* 0x0200000009ff7812 */ /* 0x000fce00078ac0ff */
[----:B------:R0:W-:Y:S02]  /*778a0*/  @P3 STG.E.U16 desc[UR58][R20.64], R18 ;  /* 0x0000001214003986 */ /* 0x0001e4000c10153a */
[C---:B0-----:R-:W-:Y:S02]  /*778b0*/  IMAD.WIDE R20, R17.reuse, 0x2, R6 ;  /* 0x0000000211147825 */ /* 0x041fe400078e0206 */
[----:B------:R-:W2:Y:S04]  /*778c0*/  LDL.LU R18, [R1+0x840] ;  /* 0x0008400001127983 */ /* 0x000ea80000300800 */
[----:B---3--:R0:W-:Y:S02]  /*778d0*/  @P4 STG.E.U16 desc[UR58][R20.64], R15 ;  /* 0x0000000f14004986 */ /* 0x0081e4000c10153a */
[----:B0-----:R-:W-:-:S02]  /*778e0*/  IMAD.WIDE R20, R17, 0x2, R4 ;  /* 0x0000000211147825 */ /* 0x001fc400078e0204 */
[----:B------:R-:W3:Y:S01]  /*778f0*/  LDL.LU R17, [R1+0x8] ;  /* 0x0000080001117983 */ /* 0x000ee20000300800 */
[----:B------:R-:W-:Y:S02]  /*77900*/  LOP3.LUT P6, RZ, R9, 0x4000000, RZ, 0xc0, !PT ;  /* 0x0400000009ff7812 */ /* 0x000fe400078cc0ff */
[----:B----4-:R-:W-:Y:S02]  /*77910*/  PRMT R12, R15, 0x7632, R12 ;  /* 0x000076320f0c7816 */ /* 0x010fe4000000000c */
[----:B------:R-:W4:Y:S04]  /*77920*/  LDL.LU R15, [R1+0x844] ;  /* 0x00084400010f7983 */ /* 0x000f280000300800 */
[----:B------:R0:W-:Y:S02]  /*77930*/  @P1 STG.E.U16 desc[UR58][R20.64], R12 ;  /* 0x0000000c14001986 */ /* 0x0001e4000c10153a */
[----:B0-----:R-:W-:-:S05]  /*77940*/  IMAD.WIDE R20, R23, 0x2, R6 ;  /* 0x0000000217147825 */ /* 0x001fca00078e0206 */
[----:B------:R0:W-:Y:S04]  /*77950*/  @P5 STG.E.U16 desc[UR58][R20.64], R25 ;  /* 0x0000001914005986 */ /* 0x0001e8000c10153a */
[----:B0-----:R-:W4:Y:S04]  /*77960*/  LDL.LU R20, [R1+0x1c] ;  /* 0x00001c0001147983 */ /* 0x001f280000300800 */
[----:B------:R-:W4:Y:S04]  /*77970*/  LDL.LU R21, [R1+0x848] ;  /* 0x0008480001157983 */ /* 0x000f280000300800 */
[----:B------:R-:W4:Y:S01]  /*77980*/  LDL.LU R12, [R1+0xc] ;  /* 0x00000c00010c7983 */ /* 0x000f220000300800 */
[----:B------:R-:W-:Y:S01]  /*77990*/  IMAD.WIDE R22, R23, 0x2, R4 ;  /* 0x0000000217167825 */ /* 0x000fe200078e0204 */
[----:B------:R-:W-:-:S05]  /*779a0*/  PRMT R13, R25, 0x7632, R13 ;  /* 0x00007632190d7816 */ /* 0x000fca000000000d */
[----:B------:R0:W-:Y:S04]  /*779b0*/  @P6 STG.E.U16 desc[UR58][R22.64], R13 ;  /* 0x0000000d16006986 */ /* 0x0001e8000c10153a */
[----:B0-----:R-:W4:Y:S04]  /*779c0*/  LDL.LU R13, [R1+0x84c] ;  /* 0x00084c00010d7983 */ /* 0x001f280000300800 */
[----:B------:R-:W4:Y:S01]  /*779d0*/  LDL.LU R29, [R1+0x220] ;  /* 0x00022000011d7983 */ /* 0x000f220000300800 */
[----:B--2---:R-:W-:Y:S02]  /*779e0*/  LOP3.LUT P0, RZ, R10, 0x8, RZ, 0xc0, !PT ;  /* 0x000000080aff7812 */ /* 0x004fe4000780c0ff */
[----:B------:R-:W-:-:S02]  /*779f0*/  LOP3.LUT R8, R8, 0xffffdfff, RZ, 0xc0, !PT ;  /* 0xffffdfff08087812 */ /* 0x000fc400078ec0ff */
[C---:B------:R-:W-:Y:S02]  /*77a00*/  LOP3.LUT P2, RZ, R9.reuse, 0x8000000, RZ, 0xc0, !PT ;  /* 0x0800000009ff7812 */ /* 0x040fe4000784c0ff */
[C---:B------:R-:W-:Y:S01]  /*77a10*/  LOP3.LUT P4, RZ, R9.reuse, 0x10000000, RZ, 0xc0, !PT ;  /* 0x1000000009ff7812 */ /* 0x040fe2000788c0ff */
[----:B------:R-:W-:Y:S01]  /*77a20*/  IMAD.WIDE R22, R18, 0x2, R6 ;  /* 0x0000000212167825 */ /* 0x000fe200078e0206 */
[----:B------:R-:W-:Y:S01]  /*77a30*/  LOP3.LUT P3, RZ, R9, 0x20000000, RZ, 0xc0, !PT ;  /* 0x2000000009ff7812 */ /* 0x000fe2000786c0ff */
[----:B------:R-:W2:Y:S04]  /*77a40*/  LDL.LU R27, [R1+0x850] ;  /* 0x00085000011b7983 */ /* 0x000ea80000300800 */
[----:B------:R-:W-:Y:S01]  /*77a50*/  @P0 LOP3.LUT R8, R8, 0x2000, RZ, 0xfc, !PT ;  /* 0x0000200008080812 */ /* 0x000fe200078efcff */
[----:B------:R-:W2:Y:S01]  /*77a60*/  LDL.LU R25, [R1+0x50] ;  /* 0x0000500001197983 */ /* 0x000ea20000300800 */
[----:B------:R-:W-:-:S02]  /*77a70*/  LOP3.LUT P0, RZ, R10, 0x4, RZ, 0xc0, !PT ;  /* 0x000000040aff7812 */ /* 0x000fc4000780c0ff */
[----:B------:R-:W-:-:S11]  /*77a80*/  LOP3.LUT R8, R8, 0xffffbfff, RZ, 0xc0, !PT ;  /* 0xffffbfff08087812 */ /* 0x000fd600078ec0ff */
[----:B------:R-:W-:Y:S02]  /*77a90*/  @P0 LOP3.LUT R8, R8, 0x4000, RZ, 0xfc, !PT ;  /* 0x0000400008080812 */ /* 0x000fe400078efcff */
[----:B------:R-:W-:Y:S02]  /*77aa0*/  LOP3.LUT P0, RZ, R10, 0x2, RZ, 0xc0, !PT ;  /* 0x000000020aff7812 */ /* 0x000fe4000780c0ff */
[----:B------:R-:W-:Y:S01]  /*77ab0*/  LOP3.LUT R8, R8, 0xffff7fff, RZ, 0xc0, !PT ;  /* 0xffff7fff08087812 */ /* 0x000fe200078ec0ff */
[----:B---3--:R0:W-:Y:S10]  /*77ac0*/  @P2 STG.E.U16 desc[UR58][R22.64], R17 ;  /* 0x0000001116002986 */ /* 0x0081f4000c10153a */
[----:B------:R-:W-:-:S02]  /*77ad0*/  @P0 LOP3.LUT R8, R8, 0x8000, RZ, 0xfc, !PT ;  /* 0x0000800008080812 */ /* 0x000fc400078efcff */
[----:B------:R-:W-:Y:S01]  /*77ae0*/  LOP3.LUT P0, RZ, R10, 0x1, RZ, 0xc0, !PT ;  /* 0x000000010aff7812 */ /* 0x000fe2000780c0ff */
[----:B0-----:R-:W-:Y:S01]  /*77af0*/  IMAD.WIDE R22, R18, 0x2, R4 ;  /* 0x0000000212167825 */ /* 0x001fe200078e0204 */
[----:B------:R-:W-:Y:S01]  /*77b00*/  LOP3.LUT R8, R8, 0xfffeffff, RZ, 0xc0, !PT ;  /* 0xfffeffff08087812 */ /* 0x000fe200078ec0ff */
[----:B------:R-:W3:Y:S01]  /*77b10*/  LDL.LU R18, [R1+0x854] ;  /* 0x0008540001127983 */ /* 0x000ee20000300800 */
[----:B------:R-:W-:Y:S02]  /*77b20*/  PRMT R14, R17, 0x7632, R14 ;  /* 0x00007632110e7816 */ /* 0x000fe4000000000e */
[----:B------:R-:W-:Y:S01]  /*77b30*/  LOP3.LUT P5, RZ, R9, 0x40000000, RZ, 0xc0, !PT ;  /* 0x4000000009ff7812 */ /* 0x000fe200078ac0ff */
[----:B------:R-:W3:Y:S04]  /*77b40*/  LDL.LU R17, [R1+0x224] ;  /* 0x0002240001117983 */ /* 0x000ee80000300800 */
[----:B------:R4:W-:Y:S02]  /*77b50*/  @P4 STG.E.U16 desc[UR58][R22.64], R14 ;  /* 0x0000000e16004986 */ /* 0x0009e4000c10153a */
[----:B------:R-:W-:-:S02]  /*77b60*/  @P0 LOP3.LUT R8, R8, 0x10000, RZ, 0xfc, !PT ;  /* 0x0001000008080812 */ /* 0x000fc400078efcff */
[----:B------:R-:W-:Y:S01]  /*77b70*/  LOP3.LUT P0, RZ, R9, 0x80000000, RZ, 0xc0, !PT ;  /* 0x8000000009ff7812 */ /* 0x000fe2000780c0ff */
[----:B----4-:R-:W-:-:S04]  /*77b80*/  IMAD.WIDE R22, R15, 0x2, R6 ;  /* 0x000000020f167825 */ /* 0x010fc800078e0206 */
[----:B------:R-:W-:Y:S01]  /*77b90*/  IMAD.WIDE R14, R15, 0x2, R4 ;  /* 0x000000020f0e7825 */ /* 0x000fe200078e0204 */
[----:B------:R0:W-:Y:S01]  /*77ba0*/  @P3 STG.E.U16 desc[UR58][R22.64], R20 ;  /* 0x0000001416003986 */ /* 0x0001e2000c10153a */
[----:B------:R-:W-:-:S05]  /*77bb0*/  PRMT R3, R20, 0x7632, R3 ;  /* 0x0000763214037816 */ /* 0x000fca0000000003 */
[----:B------:R1:W-:Y:S01]  /*77bc0*/  @P5 STG.E.U16 desc[UR58][R14.64], R3 ;  /* 0x000000030e005986 */ /* 0x0003e2000c10153a */
[----:B0-----:R-:W-:-:S05]  /*77bd0*/  IMAD.WIDE R22, R21, 0x2, R6 ;  /* 0x0000000215167825 */ /* 0x001fca00078e0206 */
[----:B------:R0:W-:Y:S01]  /*77be0*/  @P0 STG.E.U16 desc[UR58][R22.64], R12 ;  /* 0x0000000c16000986 */ /* 0x0001e2000c10153a */
[----:B------:R-:W-:Y:S01]  /*77bf0*/  LOP3.LUT P0, RZ, R8, 0x10000, RZ, 0xc0, !PT ;  /* 0x0001000008ff7812 */ /* 0x000fe2000780c0ff */
[----:B------:R-:W-:Y:S01]  /*77c00*/  IMAD.WIDE R20, R21, 0x2, R4 ;  /* 0x0000000215147825 */ /* 0x000fe200078e0204 */
[----:B------:R-:W-:Y:S01]  /*77c10*/  PRMT R2, R12, 0x7632, R2 ;  /* 0x000076320c027816 */ /* 0x000fe20000000002 */
[----:B-1----:R-:W4:Y:S04]  /*77c20*/  LDL.LU R14, [R1+0x858] ;  /* 0x00085800010e7983 */ /* 0x002f280000300800 */
[----:B------:R-:W4:Y:S04]  /*77c30*/  LDL.LU R15, [R1+0x54] ;  /* 0x00005400010f7983 */ /* 0x000f280000300800 */
[----:B0-----:R-:W4:Y:S04]  /*77c40*/  LDL.LU R22, [R1+0x2174] ;  /* 0x0021740001167983 */ /* 0x001f280000300800 */
[----:B------:R0:W-:Y:S01]  /*77c50*/  @P0 STG.E.U16 desc[UR58][R20.64], R2 ;  /* 0x0000000214000986 */ /* 0x0001e2000c10153a */
[----:B------:R-:W-:-:S03]  /*77c60*/  LOP3.LUT P0, RZ, R8, 0x8000, RZ, 0xc0, !PT ;  /* 0x0000800008ff7812 */ /* 0x000fc6000780c0ff */
[----:B0-----:R-:W4:Y:S01]  /*77c70*/  LDL.LU R20, [R1+0x2170] ;  /* 0x0021700001147983 */ /* 0x001f220000300800 */
[----:B------:R-:W-:Y:S01]  /*77c80*/  IMAD.WIDE R2, R13, 0x2, R6 ;  /* 0x000000020d027825 */ /* 0x000fe200078e0206 */
[----:B------:R-:W-:Y:S02]  /*77c90*/  PRMT R28, R29, 0x7632, R28 ;  /* 0x000076321d1c7816 */ /* 0x000fe4000000001c */
[----:B------:R-:W4:Y:S06]  /*77ca0*/  LDL.LU R21, [R1+0x85c] ;  /* 0x00085c0001157983 */ /* 0x000f2c0000300800 */
[----:B------:R0:W-:Y:S01]  /*77cb0*/  @P0 STG.E.U16 desc[UR58][R2.64], R29 ;  /* 0x0000001d02000986 */ /* 0x0001e2000c10153a */
[----:B------:R-:W-:Y:S01]  /*77cc0*/  LOP3.LUT P0, RZ, R8, 0x4000, RZ, 0xc0, !PT ;  /* 0x0000400008ff7812 */ /* 0x000fe2000780c0ff */
[----:B------:R-:W-:-:S02]  /*77cd0*/  IMAD.WIDE R12, R13, 0x2, R4 ;  /* 0x000000020d0c7825 */ /* 0x000fc400078e0204 */
[----:B------:R-:W4:Y:S04]  /*77ce0*/  LDL.LU R23, [R1+0x228] ;  /* 0x0002280001177983 */ /* 0x000f280000300800 */
[----:B0-----:R-:W4:Y:S06]  /*77cf0*/  LDL.LU.64 R2, [R1+0x2168] ;  /* 0x0021680001027983 */ /* 0x001f2c0000300a00 */
[----:B------:R0:W-:Y:S04]  /*77d00*/  @P0 STG.E.U16 desc[UR58][R12.64], R28 ;  /* 0x0000001c0c000986 */ /* 0x0001e8000c10153a */
[----:B0-----:R-:W4:Y:S01]  /*77d10*/  LDL.LU.64 R12, [R1+0x2160] ;  /* 0x00216000010c7983 */ /* 0x001f220000300a00 */
[----:B------:R-:W-:-:S02]  /*77d20*/  LOP3.LUT P0, RZ, R8, 0x2000, RZ, 0xc0, !PT ;  /* 0x0000200008ff7812 */ /* 0x000fc4000780c0ff */
[C---:B------:R-:W-:Y:S01]  /*77d30*/  LOP3.LUT P1, RZ, R10.reuse, 0x10, RZ, 0xc0, !PT ;  /* 0x000000100aff7812 */ /* 0x040fe2000782c0ff */
[----:B--2---:R-:W-:Y:S01]  /*77d40*/  IMAD.WIDE R28, R27, 0x2, R6 ;  /* 0x000000021b1c7825 */ /* 0x004fe200078e0206 */
[C---:B------:R-:W-:Y:S02]  /*77d50*/  LOP3.LUT P6, RZ, R10.reuse, 0x20, RZ, 0xc0, !PT ;  /* 0x000000200aff7812 */ /* 0x040fe400078cc0ff */
[----:B------:R-:W-:-:S07]  /*77d60*/  LOP3.LUT P2, RZ, R10, 0x40, RZ, 0xc0, !PT ;  /* 0x000000400aff7812 */ /* 0x000fce000784c0ff */
[----:B------:R0:W-:Y:S01]  /*77d70*/  @P0 STG.E.U16 desc[UR58][R28.64], R25 ;  /* 0x000000191c000986 */ /* 0x0001e2000c10153a */
[C---:B------:R-:W-:Y:S01]  /*77d80*/  LOP3.LUT P4, RZ, R10.reuse, 0x80, RZ, 0xc0, !PT ;  /* 0x000000800aff7812 */ /* 0x040fe2000788c0ff */
[----:B0-----:R-:W-:Y:S01]  /*77d90*/  IMAD.WIDE R28, R27, 0x2, R4 ;  /* 0x000000021b1c7825 */ /* 0x001fe200078e0204 */
[----:B---3--:R-:W-:Y:S02]  /*77da0*/  PRMT R16, R17, 0x7632, R16 ;  /* 0x0000763211107816 */ /* 0x008fe40000000010 */
[C---:B------:R-:W-:Y:S02]  /*77db0*/  LOP3.LUT P3, RZ, R10.reuse, 0x100, RZ, 0xc0, !PT ;  /* 0x000001000aff7812 */ /* 0x040fe4000786c0ff */
[----:B------:R-:W-:Y:S02]  /*77dc0*/  LOP3.LUT P5, RZ, R10, 0x200, RZ, 0xc0, !PT ;  /* 0x000002000aff7812 */ /* 0x000fe400078ac0ff */
[----:B----4-:R-:W-:-:S05]  /*77dd0*/  PRMT R20, R25, 0x7632, R20 ;  /* 0x0000763219147816 */ /* 0x010fca0000000014 */
[----:B------:R0:W-:Y:S02]  /*77de0*/  @P1 STG.E.U16 desc[UR58][R28.64], R20 ;  /* 0x000000141c001986 */ /* 0x0001e4000c10153a */
[----:B0-----:R-:W-:-:S05]  /*77df0*/  IMAD.WIDE R28, R18, 0x2, R6 ;  /* 0x00000002121c7825 */ /* 0x001fca00078e0206 */
[----:B------:R0:W-:Y:S02]  /*77e00*/  @P6 STG.E.U16 desc[UR58][R28.64], R17 ;  /* 0x000000111c006986 */ /* 0x0001e4000c10153a */
[----:B0-----:R-:W-:Y:S02]  /*77e10*/  IMAD.WIDE R28, R18, 0x2, R4 ;  /* 0x00000002121c7825 */ /* 0x001fe400078e0204 */
[----:B------:R-:W2:Y:S04]  /*77e20*/  LDL.LU R18, [R1+0x860] ;  /* 0x0008600001127983 */ /* 0x000ea80000300800 */
[----:B------:R0:W-:Y:S01]  /*77e30*/  @P2 STG.E.U16 desc[UR58][R28.64], R16 ;  /* 0x000000101c002986 */ /* 0x0001e2000c10153a */
[----:B------:R-:W-:Y:S01]  /*77e40*/  PRMT R13, R15, 0x7632, R13 ;  /* 0x000076320f0d7816 */ /* 0x000fe2000000000d */
[----:B0-----:R-:W-:-:S05]  /*77e50*/  IMAD.WIDE R16, R14, 0x2, R6 ;  /* 0x000000020e107825 */ /* 0x001fca00078e0206 */
[----:B------:R0:W-:Y:S02]  /*77e60*/  @P4 STG.E.U16 desc[UR58][R16.64], R15 ;  /* 0x0000000f10004986 */ /* 0x0001e4000c10153a */
[----:B0-----:R-:W-:Y:S02]  /*77e70*/  IMAD.WIDE R16, R14, 0x2, R4 ;  /* 0x000000020e107825 */ /* 0x001fe400078e0204 */
[----:B------:R-:W3:Y:S04]  /*77e80*/  LDL.LU R14, [R1+0x58] ;  /* 0x00005800010e7983 */ /* 0x000ee80000300800 */
[----:B------:R0:W-:Y:S04]  /*77e90*/  @P3 STG.E.U16 desc[UR58][R16.64], R13 ;  /* 0x0000000d10003986 */ /* 0x0001e8000c10153a */
[----:B------:R-:W4:Y:S01]  /*77ea0*/  LDL.LU R15, [R1+0x864] ;  /* 0x00086400010f7983 */ /* 0x000f220000300800 */
[----:B0-----:R-:W-:-:S05]  /*77eb0*/  IMAD.WIDE R16, R21, 0x2, R6 ;  /* 0x0000000215107825 */ /* 0x001fca00078e0206 */
[----:B------:R0:W-:Y:S04]  /*77ec0*/  @P5 STG.E.U16 desc[UR58][R16.64], R23 ;  /* 0x0000001710005986 */ /* 0x0001e8000c10153a */
[----:B0-----:R-:W4:Y:S04]  /*77ed0*/  LDL.LU R16, [R1+0x22c] ;  /* 0x00022c0001107983 */ /* 0x001f280000300800 */
[----:B------:R-:W4:Y:S04]  /*77ee0*/  LDL.LU R17, [R1+0x868] ;  /* 0x0008680001117983 */ /* 0x000f280000300800 */
[----:B------:R-:W4:Y:S04]  /*77ef0*/  LDL.LU R13, [R1+0x5c] ;  /* 0x00005c00010d7983 */ /* 0x000f280000300800 */
[----:B------:R-:W4:Y:S04]  /*77f00*/  LDL.LU R29, [R1+0x86c] ;  /* 0x00086c00011d7983 */ /* 0x000f280000300800 */
[----:B------:R-:W4:Y:S01]  /*77f10*/  LDL.LU R27, [R1+0x80] ;  /* 0x00008000011b7983 */ /* 0x000f220000300800 */
[----:B------:R-:W-:-:S02]  /*77f20*/  LOP3.LUT P0, RZ, R10, 0x80000, RZ, 0xc0, !PT ;  /* 0x000800000aff7812 */ /* 0x000fc4000780c0ff */
[----:B------:R-:W-:Y:S02]  /*77f30*/  LOP3.LUT R8, R8, 0xfffffdff, RZ, 0xc0, !PT ;  /* 0xfffffdff08087812 */ /* 0x000fe400078ec0ff */
[C---:B------:R-:W-:Y:S02]  /*77f40*/  LOP3.LUT P6, RZ, R10.reuse, 0x400, RZ, 0xc0, !PT ;  /* 0x000004000aff7812 */ /* 0x040fe400078cc0ff */
[C---:B------:R-:W-:Y:S01]  /*77f50*/  LOP3.LUT P1, RZ, R10.reuse, 0x800, RZ, 0xc0, !PT ;  /* 0x000008000aff7812 */ /* 0x040fe2000782c0ff */
[----:B------:R-:W-:Y:S01]  /*77f60*/  IMAD.WIDE R20, R21, 0x2, R4 ;  /* 0x0000000215147825 */ /* 0x000fe200078e0204 */
[----:B------:R-:W-:Y:S01]  /*77f70*/  LOP3.LUT P4, RZ, R10, 0x1000, RZ, 0xc0, !PT ;  /* 0x000010000aff7812 */ /* 0x000fe2000788c0ff */
[----:B------:R-:W4:Y:S04]  /*77f80*/  LDL.LU R25, [R1+0x870] ;  /* 0x0008700001197983 */ /* 0x000f280000300800 */
[----:B------:R-:W-:-:S02]  /*77f90*/  @P0 LOP3.LUT R8, R8, 0x200, RZ, 0xfc, !PT ;  /* 0x0000020008080812 */ /* 0x000fc400078efcff */
[----:B------:R-:W-:Y:S02]  /*77fa0*/  LOP3.LUT P0, RZ, R10, 0x40000, RZ, 0xc0, !PT ;  /* 0x000400000aff7812 */ /* 0x000fe4000780c0ff */
[----:B------:R-:W-:Y:S02]  /*77fb0*/  LOP3.LUT R8, R8, 0xfffffbff, RZ, 0xc0, !PT ;  /* 0xfffffbff08087812 */ /* 0x000fe400078ec0ff */
[----:B------:R-:W-:Y:S02]  /*77fc0*/  PRMT R19, R23, 0x7632, R19 ;  /* 0x0000763217137816 */ /* 0x000fe40000000013 */
[----:B------:R-:W-:Y:S01]  /*77fd0*/  LOP3.LUT P2, RZ, R10, 0x2000, RZ, 0xc0, !PT ;  /* 0x000020000aff7812 */ /* 0x000fe2000784c0ff */
[----:B------:R-:W4:Y:S06]  /*77fe0*/  LDL.LU R23, [R1+0x70] ;  /* 0x0000700001177983 */ /* 0x000f2c0000300800 */
[----:B------:R-:W-:-:S02]  /*77ff0*/  @P0 LOP3.LUT R8, R8, 0x400, RZ, 0xfc, !PT ;  /* 0x0000040008080812 */ /* 0x000fc400078efcff */
[----:B------:R-:W-:Y:S01]  /*78000*/  LOP3.LUT P0, RZ, R10, 0x20000, RZ, 0xc0, !PT ;  /* 0x000200000aff7812 */ /* 0x000fe2000780c0ff */
[----:B------:R2:W-:Y:S01]  /*78010*/  @P6 STG.E.U16 desc[UR58][R20.64], R19 ;  /* 0x0000001314006986 */ /* 0x0005e2000c10153a */
[----:B------:R-:W-:Y:S02]  /*78020*/  LOP3.LUT R8, R8, 0xfffff7ff, RZ, 0xc0, !PT ;  /* 0xfffff7ff08087812 */ /* 0x000fe400078ec0ff */
[----:B------:R-:W-:-:S09]  /*78030*/  LOP3.LUT P5, RZ, R10, 0x4000, RZ, 0xc0, !PT ;  /* 0x000040000aff7812 */ /* 0x000fd200078ac0ff */
[----:B------:R-:W-:Y:S02]  /*78040*/  @P0 LOP3.LUT R8, R8, 0x800, RZ, 0xfc, !PT ;  /* 0x0000080008080812 */ /* 0x000fe400078efcff */
[----:B------:R-:W-:Y:S02]  /*78050*/  LOP3.LUT P0, RZ, R10, 0x10000, RZ, 0xc0, !PT ;  /* 0x000100000aff7812 */ /* 0x000fe4000780c0ff */
[----:B------:R-:W-:-:S11]  /*78060*/  LOP3.LUT R8, R8, 0xffffefff, RZ, 0xc0, !PT ;  /* 0xffffefff08087812 */ /* 0x000fd600078ec0ff */
[----:B------:R-:W-:Y:S02]  /*78070*/  @P0 LOP3.LUT R8, R8, 0x1000, RZ, 0xfc, !PT ;  /* 0x0000100008080812 */ /* 0x000fe400078efcff */
[----:B------:R-:W-:Y:S01]  /*78080*/  LOP3.LUT P0, RZ, R10, 0x8000, RZ, 0xc0, !PT ;  /* 0x000080000aff7812 */ /* 0x000fe2000780c0ff */
[----:B--2---:R-:W-:-:S04]  /*78090*/  IMAD.WIDE R20, R18, 0x2, R6 ;  /* 0x0000000212147825 */ /* 0x004fc800078e0206 */
[----:B------:R-:W-:Y:S01]  /*780a0*/  IMAD.WIDE R18, R18, 0x2, R4 ;  /* 0x0000000212127825 */ /* 0x000fe200078e0204 */
[----:B---3--:R-:W-:Y:S01]  /*780b0*/  PRMT R3, R14, 0x7632, R3 ;  /* 0x000076320e037816 */ /* 0x008fe20000000003 */
[----:B------:R0:W-:Y:S04]  /*780c0*/  @P1 STG.E.U16 desc[UR58][R20.64], R14 ;  /* 0x0000000e14001986 */ /* 0x0001e8000c10153a */
[----:B------:R4:W-:Y:S04]  /*780d0*/  @P4 STG.E.U16 desc[UR58][R18.64], R3 ;  /* 0x0000000312004986 */ /* 0x0009e8000c10153a */
[----:B0-----:R-:W2:Y:S01]  /*780e0*/  LDL.LU R21, [R1+0x874] ;  /* 0x0008740001157983 */ /* 0x001ea20000300800 */
[----:B----4-:R-:W-:-:S05]  /*780f0*/  IMAD.WIDE R18, R15, 0x2, R6 ;  /* 0x000000020f127825 */ /* 0x010fca00078e0206 */
[----:B------:R0:W-:Y:S04]  /*78100*/  @P2 STG.E.U16 desc[UR58][R18.64], R16 ;  /* 0x0000001012002986 */ /* 0x0001e8000c10153a */
[----:B0-----:R-:W3:Y:S01]  /*78110*/  LDL.LU R19, [R1+0x215c] ;  /* 0x00215c0001137983 */ /* 0x001ee20000300800 */
[----:B------:R-:W-:Y:S01]  /*78120*/  IMAD.WIDE R14, R15, 0x2, R4 ;  /* 0x000000020f0e7825 */ /* 0x000fe200078e0204 */
[----:B------:R-:W-:-:S05]  /*78130*/  PRMT R2, R16, 0x7632, R2 ;  /* 0x0000763210027816 */ /* 0x000fca0000000002 */
[----:B------:R0:W-:Y:S02]  /*78140*/  @P5 STG.E.U16 desc[UR58][R14.64], R2 ;  /* 0x000000020e005986 */ /* 0x0001e4000c10153a */
[----:B0-----:R-:W-:Y:S01]  /*78150*/  IMAD.WIDE R2, R17, 0x2, R6 ;  /* 0x0000000211027825 */ /* 0x001fe200078e0206 */
[----:B------:R-:W-:Y:S01]  /*78160*/  PRMT R12, R13, 0x7632, R12 ;  /* 0x000076320d0c7816 */ /* 0x000fe2000000000c */
[----:B------:R-:W4:Y:S04]  /*78170*/  LDL.LU R14, [R1+0x2158] ;  /* 0x00215800010e7983 */ /* 0x000f280000300800 */
[----:B------:R0:W-:Y:S01]  /*78180*/  @P0 STG.E.U16 desc[UR58][R2.64], R13 ;  /* 0x0000000d02000986 */ /* 0x0001e2000c10153a */
[----:B------:R-:W-:Y:S01]  /*78190*/  LOP3.LUT P0, RZ, R8, 0x1000, RZ, 0xc0, !PT ;  /* 0x0000100008ff7812 */ /* 0x000fe2000780c0ff */
[----:B------:R-:W-:-:S02]  /*781a0*/  IMAD.WIDE R16, R17, 0x2, R4 ;  /* 0x0000000211107825 */ /* 0x000fc400078e0204 */
[----:B------:R-:W4:Y:S04]  /*781b0*/  LDL.LU R18, [R1+0x878] ;  /* 0x0008780001127983 */ /* 0x000f280000300800 */
[----:B------:R-:W4:Y:S04]  /*781c0*/  LDL.LU R15, [R1+0x74] ;  /* 0x00007400010f7983 */ /* 0x000f280000300800 */
[----:B0-----:R-:W4:Y:S04]  /*781d0*/  LDL.LU.64 R2, [R1+0x2150] ;  /* 0x0021500001027983 */ /* 0x001f280000300a00 */
[----:B------:R0:W-:Y:S01]  /*781e0*/  @P0 STG.E.U16 desc[UR58][R16.64], R12 ;  /* 0x0000000c10000986 */ /* 0x0001e2000c10153a */
[----:B------:R-:W-:Y:S01]  /*781f0*/  LOP3.LUT P0, RZ, R8, 0x800, RZ, 0xc0, !PT ;  /* 0x0000080008ff7812 */ /* 0x000fe2000780c0ff */
[----:B0-----:R-:W-:-:S02]  /*78200*/  IMAD.WIDE R12, R29, 0x2, R6 ;  /* 0x000000021d0c7825 */ /* 0x001fc400078e0206 */
[----:B------:R-:W4:Y:S04]  /*78210*/  LDL.LU R16, [R1+0x2148] ;  /* 0x0021480001107983 */ /* 0x000f280000300800 */
[----:B------:R-:W4:Y:S04]  /*78220*/  LDL.LU R20, [R1+0x87c] ;  /* 0x00087c0001147983 */ /* 0x000f280000300800 */
[----:B------:R-:W4:Y:S04]  /*78230*/  LDL.LU R17, [R1+0x88] ;  /* 0x0000880001117983 */ /* 0x000f280000300800 */
[----:B------:R0:W-:Y:S04]  /*78240*/  @P0 STG.E.U16 desc[UR58][R12.64], R27 ;  /* 0x0000001b0c000986 */ /* 0x0001e8000c10153a */
[----:B0-----:R-:W4:Y:S01]  /*78250*/  LDL.LU.64 R12, [R1+0x2140] ;  /* 0x00214000010c7983 */ /* 0x001f220000300a00 */
[----:B------:R-:W-:Y:S01]  /*78260*/  LOP3.LUT P0, RZ, R8, 0x400, RZ, 0xc0, !PT ;  /* 0x0000040008ff7812 */ /* 0x000fe2000780c0ff */
[----:B------:R-:W-:Y:S01]  /*78270*/  IMAD.WIDE R28, R29, 0x2, R4 ;  /* 0x000000021d1c7825 */ /* 0x000fe200078e0204 */
[----:B------:R-:W-:-:S02]  /*78280*/  PRMT R26, R27, 0x7632, R26 ;  /* 0x000076321b1a7816 */ /* 0x000fc4000000001a */
[----:B------:R-:W-:-:S09]  /*78290*/  LOP3.LUT P3, RZ, R10, 0x100000, RZ, 0xc0, !PT ;  /* 0x001000000aff7812 */ /* 0x000fd2000786c0ff */
[----:B------:R0:W-:Y:S01]  /*782a0*/  @P0 STG.E.U16 desc[UR58][R28.64], R26 ;  /* 0x0000001a1c000986 */ /* 0x0001e2000c10153a */
[----:B------:R-:W-:Y:S02]  /*782b0*/  LOP3.LUT P0, RZ, R8, 0x200, RZ, 0xc0, !PT ;  /* 0x0000020008ff7812 */ /* 0x000fe4000780c0ff */
[----:B------:R-:W-:Y:S02]  /*782c0*/  LOP3.LUT P6, RZ, R10, 0x200000, RZ, 0xc0, !PT ;  /* 0x002000000aff7812 */ /* 0x000fe400078cc0ff */
[----:B------:R-:W-:Y:S01]  /*782d0*/  PRMT R22, R23, 0x7632, R22 ;  /* 0x0000763217167816 */ /* 0x000fe20000000016 */
[----:B0-----:R-:W-:-:S08]  /*782e0*/  IMAD.WIDE R26, R25, 0x2, R6 ;  /* 0x00000002191a7825 */ /* 0x001fd000078e0206 */
[----:B------:R0:W-:Y:S02]  /*782f0*/  @P0 STG.E.U16 desc[UR58][R26.64], R23 ;  /* 0x000000171a000986 */ /* 0x0001e4000c10153a */
[----:B0-----:R-:W-:-:S05]  /*78300*/  IMAD.WIDE R26, R25, 0x2, R4 ;  /* 0x00000002191a7825 */ /* 0x001fca00078e0204 */
[----:B------:R2:W-:Y:S01]  /*78310*/  @P3 STG.E.U16 desc[UR58][R26.64], R22 ;  /* 0x000000161a003986 */ /* 0x0005e2000c10153a */
[C---:B------:R-:W-:Y:S02]  /*78320*/  LOP3.LUT P1, RZ, R10.reuse, 0x400000, RZ, 0xc0, !PT ;  /* 0x004000000aff7812 */ /* 0x040fe4000782c0ff */
[C---:B------:R-:W-:Y:S02]  /*78330*/  LOP3.LUT P4, RZ, R10.reuse, 0x800000, RZ, 0xc0, !PT ;  /* 0x008000000aff7812 */ /* 0x040fe4000788c0ff */
[----:B------:R-:W-:Y:S01]  /*78340*/  LOP3.LUT P2, RZ, R10, 0x1000000, RZ, 0xc0, !PT ;  /* 0x010000000aff7812 */ /* 0x000fe2000784c0ff */
[----:B--2---:R-:W-:-:S05]  /*78350*/  IMAD.WIDE R22, R21, 0x2, R6 ;  /* 0x0000000215167825 */ /* 0x004fca00078e0206 */
[----:B------:R0:W-:Y:S01]  /*78360*/  @P6 STG.E.U16 desc[UR58][R22.64], R11 ;  /* 0x0000000b16006986 */ /* 0x0001e2000c10153a */
[----:B---3--:R-:W-:-:S03]  /*78370*/  PRMT R19, R11, 0x7632, R19 ;  /* 0x000076320b137816 */ /* 0x008fc60000000013 */
[----:B0-----:R-:W2:Y:S01]  /*78380*/  LDL.LU R11, [R1+0x2138] ;  /* 0x00213800010b7983 */ /* 0x001ea20000300800 */
[----:B------:R-:W-:-:S03]  /*78390*/  IMAD.WIDE R22, R21, 0x2, R4 ;  /* 0x0000000215167825 */ /* 0x000fc600078e0204 */
[----:B------:R-:W3:Y:S04]  /*783a0*/  LDL.LU R21, [R1+0x880] ;  /* 0x0008800001157983 */ /* 0x000ee80000300800 */
[----:B------:R0:W-:Y:S04]  /*783b0*/  @P1 STG.E.U16 desc[UR58][R22.64], R19 ;  /* 0x0000001316001986 */ /* 0x0001e8000c10153a */
[----:B0-----:R-:W3:Y:S01]  /*783c0*/  LDL.LU R19, [R1+0x78] ;  /* 0x0000780001137983 */ /* 0x001ee20000300800 */
[----:B----4-:R-:W-:-:S05]  /*783d0*/  IMAD.WIDE R22, R18, 0x2, R6 ;  /* 0x0000000212167825 */ /* 0x010fca00078e0206 */
[----:B------:R0:W-:Y:S02]  /*783e0*/  @P4 STG.E.U16 desc[UR58][R22.64], R15 ;  /* 0x0000000f16004986 */ /* 0x0001e4000c10153a */
[----:B0-----:R-:W-:Y:S02]  /*783f0*/  IMAD.WIDE R22, R18, 0x2, R4 ;  /* 0x0000000212167825 */ /* 0x001fe400078e0204 */
[----:B------:R-:W4:Y:S01]  /*78400*/  LDL.LU R18, [R1+0x888] ;  /* 0x0008880001127983 */ /* 0x000f220000300800 */
[----:B------:R-:W-:-:S05]  /*78410*/  PRMT R13, R15, 0x7632, R13 ;  /* 0x000076320f0d7816 */ /* 0x000fca000000000d */
[----:B------:R0:W-:Y:S04]  /*78420*/  @P2 STG.E.U16 desc[UR58][R22.64], R13 ;  /* 0x0000000d16002986 */ /* 0x0001e8000c10153a */
[----:B0-----:R-:W4:Y:S04]  /*78430*/  LDL.LU R13, [R1+0x8c] ;  /* 0x00008c00010d7983 */ /* 0x001f280000300800 */
[----:B------:R-:W4:Y:S04]  /*78440*/  LDL.LU R29, [R1+0x88c] ;  /* 0x00088c00011d7983 */ /* 0x000f280000300800 */
[----:B------:R-:W4:Y:S01]  /*78450*/  LDL.LU R15, [R1+0x7c] ;  /* 0x00007c00010f7983 */ /* 0x000f220000300800 */
[----:B------:R-:W-:-:S02]  /*78460*/  LOP3.LUT R8, R8, 0xffffffdf, RZ, 0xc0, !PT ;  /* 0xffffffdf08087812 */ /* 0x000fc400078ec0ff */
[C---:B------:R-:W-:Y:S02]  /*78470*/  LOP3.LUT P5, RZ, R10.reuse, 0x2000000, RZ, 0xc0, !PT ;  /* 0x020000000aff7812 */ /* 0x040fe400078ac0ff */
[----:B------:R-:W-:Y:S01]  /*78480*/  LOP3.LUT P6, RZ, R10, 0x4000000, RZ, 0xc0, !PT ;  /* 0x040000000aff7812 */ /* 0x000fe200078cc0ff */
[----:B------:R-:W-:Y:S01]  /*78490*/  IMAD.WIDE R22, R20, 0x2, R6 ;  /* 0x0000000214167825 */ /* 0x000fe200078e0206 */
[C---:B------:R-:W-:Y:S01]  /*784a0*/  LOP3.LUT P3, RZ, R10.reuse, 0x8000000, RZ, 0xc0, !PT ;  /* 0x080000000aff7812 */ /* 0x040fe2000786c0ff */
[----:B------:R-:W4:Y:S01]  /*784b0*/  LDL.LU R26, [R1+0x890] ;  /* 0x00089000011a7983 */ /* 0x000f220000300800 */
[----:B------:R-:W-:Y:S02]  /*784c0*/  LOP3.LUT P4, RZ, R10, 0x10000000, RZ, 0xc0, !PT ;  /* 0x100000000aff7812 */ /* 0x000fe4000788c0ff */
[----:B------:R-:W-:-:S05]  /*784d0*/  PRMT R3, R17, 0x7632, R3 ;  /* 0x0000763211037816 */ /* 0x000fca0000000003 */
[----:B------:R0:W-:Y:S01]  /*784e0*/  @P5 STG.E.U16 desc[UR58][R22.64], R17 ;  /* 0x0000001116005986 */ /* 0x0001e2000c10153a */
[C---:B------:R-:W-:Y:S02]  /*784f0*/  LOP3.LUT P1, RZ, R10.reuse, 0x20000000, RZ, 0xc0, !PT ;  /* 0x200000000aff7812 */ /* 0x040fe4000782c0ff */
[----:B------:R-:W-:Y:S01]  /*78500*/  LOP3.LUT P5, RZ, R10, 0x40000000, RZ, 0xc0, !PT ;  /* 0x400000000aff7812 */ /* 0x000fe200078ac0ff */
[----:B0-----:R-:W-:Y:S01]  /*78510*/  IMAD.WIDE R22, R20, 0x2, R4 ;  /* 0x0000000214167825 */ /* 0x001fe200078e0204 */
[----:B------:R-:W4:Y:S04]  /*78520*/  LDL.LU R17, [R1+0xb0] ;  /* 0x0000b00001117983 */ /* 0x000f280000300800 */
[----:B------:R3:W-:Y:S01]  /*78530*/  @P6 STG.E.U16 desc[UR58][R22.64], R3 ;  /* 0x0000000316006986 */ /* 0x0007e2000c10153a */
[----:B--2---:R-:W-:-:S13]  /*78540*/  LOP3.LUT P0, RZ, R11, 0x8, RZ, 0xc0, !PT ;  /* 0x000000080bff7812 */ /* 0x004fda000780c0ff */
[----:B------:R-:W-:Y:S02]  /*78550*/  @P0 LOP3.LUT R8, R8, 0x20, RZ, 0xfc, !PT ;  /* 0x0000002008080812 */ /* 0x000fe400078efcff */
[----:B------:R-:W-:Y:S02]  /*78560*/  LOP3.LUT P0, RZ, R11, 0x4, RZ, 0xc0, !PT ;  /* 0x000000040bff7812 */ /* 0x000fe4000780c0ff */
[----:B------:R-:W-:-:S11]  /*78570*/  LOP3.LUT R8, R8, 0xffffffbf, RZ, 0xc0, !PT ;  /* 0xffffffbf08087812 */ /* 0x000fd600078ec0ff */
[----:B------:R-:W-:Y:S02]  /*78580*/  @P0 LOP3.LUT R8, R8, 0x40, RZ, 0xfc, !PT ;  /* 0x0000004008080812 */ /* 0x000fe400078efcff */
[----:B------:R-:W-:Y:S02]  /*78590*/  LOP3.LUT P0, RZ, R11, 0x2, RZ, 0xc0, !PT ;  /* 0x000000020bff7812 */ /* 0x000fe4000780c0ff */
[----:B------:R-:W-:Y:S01]  /*785a0*/  LOP3.LUT R8, R8, 0xffffff7f, RZ, 0xc0, !PT ;  /* 0xffffff7f08087812 */ /* 0x000fe200078ec0ff */
[----:B---3--:R-:W-:-:S10]  /*785b0*/  IMAD.WIDE R22, R21, 0x2, R6 ;  /* 0x0000000215167825 */ /* 0x008fd400078e0206 */
[----:B------:R-:W-:Y:S02]  /*785c0*/  @P0 LOP3.LUT R8, R8, 0x80, RZ, 0xfc, !PT ;  /* 0x0000008008080812 */ /* 0x000fe400078efcff */
[----:B------:R-:W-:Y:S01]  /*785d0*/  LOP3.LUT P0, RZ, R11, 0x1, RZ, 0xc0, !PT ;  /* 0x000000010bff7812 */ /* 0x000fe2000780c0ff */
[----:B------:R-:W-:Y:S01]  /*785e0*/  IMAD.WIDE R20, R21, 0x2, R4 ;  /* 0x0000000215147825 */ /* 0x000fe200078e0204 */
[----:B------:R-:W-:Y:S02]  /*785f0*/  LOP3.LUT R8, R8, 0xfffffeff, RZ, 0xc0, !PT ;  /* 0xfffffeff08087812 */ /* 0x000fe400078ec0ff */
[----:B------:R-:W-:Y:S01]  /*78600*/  PRMT R2, R19, 0x7632, R2 ;  /* 0x0000763213027816 */ /* 0x000fe20000000002 */
[----:B------:R0:W-:Y:S04]  /*78610*/  @P3 STG.E.U16 desc[UR58][R22.64], R19 ;  /* 0x0000001316003986 */ /* 0x0001e8000c10153a */
[----:B------:R4:W-:Y:S04]  /*78620*/  @P4 STG.E.U16 desc[UR58][R20.64], R2 ;  /* 0x0000000214004986 */ /* 0x0009e8000c10153a */
[----:B------:R-:W-:-:S02]  /*78630*/  @P0 LOP3.LUT R8, R8, 0x100, RZ, 0xfc, !PT ;  /* 0x0000010008080812 */ /* 0x000fc400078efcff */
[----:B------:R-:W-:Y:S01]  /*78640*/  LOP3.LUT P0, RZ, R10, 0x80000000, RZ, 0xc0, !PT ;  /* 0x800000000aff7812 */ /* 0x000fe2000780c0ff */
[----:B0-----:R-:W2:Y:S01]  /*78650*/  LDL.LU R22, [R1+0x2134] ;  /* 0x0021340001167983 */ /* 0x001ea20000300800 */
[----:B----4-:R-:W-:-:S03]  /*78660*/  IMAD.WIDE R2, R18, 0x2, R6 ;  /* 0x0000000212027825 */ /* 0x010fc600078e0206 */
[----:B------:R-:W3:Y:S01]  /*78670*/  LDL.LU R27, [R1+0x894] ;  /* 0x00089400011b7983 */ /* 0x000ee20000300800 */
[----:B------:R-:W-:-:S03]  /*78680*/  IMAD.WIDE R18, R18, 0x2, R4 ;  /* 0x0000000212127825 */ /* 0x000fc600078e0204 */
[----:B------:R-:W4:Y:S04]  /*78690*/  LDL.LU R25, [R1+0xa0] ;  /* 0x0000a00001197983 */ /* 0x000f280000300800 */
[----:B------:R-:W2:Y:S04]  /*786a0*/  LDL.LU R20, [R1+0x2130] ;  /* 0x0021300001147983 */ /* 0x000ea80000300800 */
[----:B------:R-:W2:Y:S04]  /*786b0*/  LDL.LU R23, [R1+0x898] ;  /* 0x0008980001177983 */ /* 0x000ea80000300800 */
[----:B------:R-:W2:Y:S01]  /*786c0*/  LDL.LU R21, [R1+0xb4] ;  /* 0x0000b40001157983 */ /* 0x000ea20000300800 */
[----:B------:R-:W-:-:S03]  /*786d0*/  PRMT R12, R13, 0x7632, R12 ;  /* 0x000076320d0c7816 */ /* 0x000fc6000000000c */
[----:B------:R0:W-:Y:S04]  /*786e0*/  @P1 STG.E.U16 desc[UR58][R2.64], R13 ;  /* 0x0000000d02001986 */ /* 0x0001e8000c10153a */
[----:B------:R1:W-:Y:S04]  /*786f0*/  @P5 STG.E.U16 desc[UR58][R18.64], R12 ;  /* 0x0000000c12005986 */ /* 0x0003e8000c10153a */
[----:B0-----:R-:W2:Y:S01]  /*78700*/  LDL.LU.64 R2, [R1+0x2128] ;  /* 0x0021280001027983 */ /* 0x001ea20000300a00 */
[----:B-1----:R-:W-:-:S03]  /*78710*/  IMAD.WIDE R12, R29, 0x2, R6 ;  /* 0x000000021d0c7825 */ /* 0x002fc600078e0206 */
[----:B------:R-:W2:Y:S04]  /*78720*/  LDL.LU R19, [R1+0x89c] ;  /* 0x00089c0001137983 */ /* 0x000ea80000300800 */
[----:B------:R-:W2:Y:S04]  /*78730*/  LDL.LU R18, [R1+0xa4] ;  /* 0x0000a40001127983 */ /* 0x000ea80000300800 */
[----:B------:R0:W-:Y:S04]  /*78740*/  @P0 STG.E.U16 desc[UR58][R12.64], R15 ;  /* 0x0000000f0c000986 */ /* 0x0001e8000c10153a */
[----:B0-----:R-:W3:Y:S01]  /*78750*/  LDL.LU.64 R12, [R1+0x2120] ;  /* 0x00212000010c7983 */ /* 0x001ee20000300a00 */
[----:B------:R-:W-:Y:S01]  /*78760*/  LOP3.LUT P0, RZ, R8, 0x100, RZ, 0xc0, !PT ;  /* 0x0000010008ff7812 */ /* 0x000fe2000780c0ff */
[----:B------:R-:W-:Y:S01]  /*78770*/  IMAD.WIDE R28, R29, 0x2, R4 ;  /* 0x000000021d1c7825 */ /* 0x000fe200078e0204 */
[----:B------:R-:W-:-:S02]  /*78780*/  PRMT R16, R17, 0x7632, R16 ;  /* 0x0000763211107816 */ /* 0x000fc40000000010 */
[C---:B------:R-:W-:Y:S02]  /*78790*/  LOP3.LUT P2, RZ, R11.reuse, 0x10, RZ, 0xc0, !PT ;  /* 0x000000100bff7812 */ /* 0x040fe4000784c0ff */
[C---:B------:R-:W-:Y:S02]  /*787a0*/  LOP3.LUT P6, RZ, R11.reuse, 0x20, RZ, 0xc0, !PT ;  /* 0x000000200bff7812 */ /* 0x040fe400078cc0ff */
[C---:B------:R-:W-:Y:S02]  /*787b0*/  LOP3.LUT P3, RZ, R11.reuse, 0x40, RZ, 0xc0, !PT ;  /* 0x000000400bff7812 */ /* 0x040fe4000786c0ff */
[----:B------:R-:W-:Y:S02]  /*787c0*/  LOP3.LUT P4, RZ, R11, 0x80, RZ, 0xc0, !PT ;  /* 0x000000800bff7812 */ /* 0x000fe4000788c0ff */
[----:B---3--:R-:W-:Y:S02]  /*787d0*/  PRMT R13, R15, 0x7632, R13 ;  /* 0x000076320f0d7816 */ /* 0x008fe4000000000d */
[----:B------:R-:W3:Y:S04]  /*787e0*/  LDL.LU R15, [R1+0x8a0] ;  /* 0x0008a000010f7983 */ /* 0x000ee80000300800 */
[----:B------:R0:W-:Y:S01]  /*787f0*/  @P0 STG.E.U16 desc[UR58][R28.64], R13 ;  /* 0x0000000d1c000986 */ /* 0x0001e2000c10153a */
[----:B------:R-:W-:Y:S01]  /*78800*/  LOP3.LUT P0, RZ, R8, 0x80, RZ, 0xc0, !PT ;  /* 0x0000008008ff7812 */ /* 0x000fe2000780c0ff */
[----:B0-----:R-:W-:-:S02]  /*78810*/  IMAD.WIDE R28, R26, 0x2, R6 ;  /* 0x000000021a1c7825 */ /* 0x001fc400078e0206 */
[----:B------:R-:W3:Y:S10]  /*78820*/  LDL.LU R13, [R1+0xb8] ;  /* 0x0000b800010d7983 */ /* 0x000ef40000300800 */
[----:B------:R0:W-:Y:S01]  /*78830*/  @P0 STG.E.U16 desc[UR58][R28.64], R17 ;  /* 0x000000111c000986 */ /* 0x0001e2000c10153a */
[----:B------:R-:W-:Y:S01]  /*78840*/  LOP3.LUT P0, RZ, R8, 0x40, RZ, 0xc0, !PT ;  /* 0x0000004008ff7812 */ /* 0x000fe2000780c0ff */
[----:B0-----:R-:W-:-:S12]  /*78850*/  IMAD.WIDE R28, R26, 0x2, R4 ;  /* 0x000000021a1c7825 */ /* 0x001fd800078e0204 */
[----:B------:R0:W-:Y:S01]  /*78860*/  @P0 STG.E.U16 desc[UR58][R28.64], R16 ;  /* 0x000000101c000986 */ /* 0x0001e2000c10153a */
[----:B------:R-:W-:Y:S01]  /*78870*/  LOP3.LUT P0, RZ, R8, 0x20, RZ, 0xc0, !PT ;  /* 0x0000002008ff7812 */ /* 0x000fe2000780c0ff */
[C---:B0-----:R-:W-:Y:S02]  /*78880*/  IMAD.WIDE R16, R27.reuse, 0x2, R6 ;  /* 0x000000021b107825 */ /* 0x041fe400078e0206 */
[----:B------:R-:W3:Y:S10]  /*78890*/  LDL.LU R28, [R1+0x2118] ;  /* 0x00211800011c7983 */ /* 0x000ef40000300800 */
[----:B----4-:R0:W-:Y:S04]  /*788a0*/  @P0 STG.E.U16 desc[UR58][R16.64], R25 ;  /* 0x0000001910000986 */ /* 0x0101e8000c10153a */
[----:B0-----:R-:W4:Y:S01]  /*788b0*/  LDL.LU.64 R16, [R1+0x2110] ;  /* 0x0021100001107983 */ /* 0x001f220000300a00 */
[----:B------:R-:W-:Y:S01]  /*788c0*/  IMAD.WIDE R26, R27, 0x2, R4 ;  /* 0x000000021b1a7825 */ /* 0x000fe200078e0204 */
[----:B------:R-:W-:-:S05]  /*788d0*/  PRMT R24, R25, 0x7632, R24 ;  /* 0x0000763219187816 */ /* 0x000fca0000000018 */
[----:B------:R0:W-:Y:S01]  /*788e0*/  @P2 STG.E.U16 desc[UR58][R26.64], R24 ;  /* 0x000000181a002986 */ /* 0x0001e2000c10153a */
[----:B--2---:R-:W-:Y:S01]  /*788f0*/  PRMT R20, R21, 0x7632, R20 ;  /* 0x0000763215147816 */ /* 0x004fe20000000014 */
[----:B0-----:R-:W-:-:S05]  /*78900*/  IMAD.WIDE R24, R23, 0x2, R6 ;  /* 0x0000000217187825 */ /* 0x001fca00078e0206 */
[----:B------:R0:W-:Y:S02]  /*78910*/  @P6 STG.E.U16 desc[UR58][R24.64], R21 ;  /* 0x0000001518006986 */ /* 0x0001e4000c10153a */
[----:B0-----:R-:W-:-:S05]  /*78920*/  IMAD.WIDE R24, R23, 0x2, R4 ;  /* 0x0000000217187825 */ /* 0x001fca00078e0204 */
[----:B------:R0:W-:Y:S02]  /*78930*/  @P3 STG.E.U16 desc[UR58][R24.64], R20 ;  /* 0x0000001418003986 */ /* 0x0001e4000c10153a */
[----:B0-----:R-:W-:-:S05]  /*78940*/  IMAD.WIDE R20, R19, 0x2, R6 ;  /* 0x0000000213147825 */ /* 0x001fca00078e0206 */
[----:B------:R0:W-:Y:S01]  /*78950*/  @P4 STG.E.U16 desc[UR58][R20.64], R18 ;  /* 0x0000001214004986 */ /* 0x0001e2000c10153a */
[----:B------:R-:W-:-:S03]  /*78960*/  IMAD.WIDE R24, R19, 0x2, R4 ;  /* 0x0000000213187825 */ /* 0x000fc600078e0204 */
[----:B0-----:R-:W2:Y:S04]  /*78970*/  LDL.LU R21, [R1+0x8a4] ;  /* 0x0008a40001157983 */ /* 0x001ea80000300800 */
[----:B------:R-:W2:Y:S01]  /*78980*/  LDL.LU R19, [R1+0xa8] ;  /* 0x0000a80001137983 */ /* 0x000ea20000300800 */
[C---:B------:R-:W-:Y:S02]  /*78990*/  LOP3.LUT P1, RZ, R11.reuse, 0x100, RZ, 0xc0, !PT ;  /* 0x000001000bff7812 */ /* 0x040fe4000782c0ff */
[C---:B------:R-:W-:Y:S02]  /*789a0*/  LOP3.LUT P5, RZ, R11.reuse, 0x200, RZ, 0xc0, !PT ;  /* 0x000002000bff7812 */ /* 0x040fe400078ac0ff */
[C---:B------:R-:W-:Y:S02]  /*789b0*/  LOP3.LUT P6, RZ, R11.reuse, 0x400, RZ, 0xc0, !PT ;  /* 0x000004000bff7812 */ /* 0x040fe400078cc0ff */
[----:B------:R-:W-:Y:S01]  /*789c0*/  LOP3.LUT P2, RZ, R11, 0x800, RZ, 0xc0, !PT ;  /* 0x000008000bff7812 */ /* 0x000fe2000784c0ff */
[----:B---3--:R-:W-:Y:S01]  /*789d0*/  IMAD.WIDE R26, R15, 0x2, R4 ;  /* 0x000000020f1a7825 */ /* 0x008fe200078e0204 */
[----:B------:R-:W-:-:S02]  /*789e0*/  PRMT R3, R13, 0x7632, R3 ;  /* 0x000076320d037816 */ /* 0x000fc40000000003 */
[----:B----4-:R-:W-:Y:S02]  /*789f0*/  PRMT R17, R18, 0x7632, R17 ;  /* 0x0000763212117816 */ /* 0x010fe40000000011 */
[----:B------:R-:W3:Y:S04]  /*78a00*/  LDL.LU R18, [R1+0x8a8] ;  /* 0x0008a80001127983 */ /* 0x000ee80000300800 */
[----:B------:R0:W-:Y:S02]  /*78a10*/  @P1 STG.E.U16 desc[UR58][R24.64], R17 ;  /* 0x0000001118001986 */ /* 0x0001e4000c10153a */
[----:B0-----:R-:W-:-:S05]  /*78a20*/  IMAD.WIDE R24, R15, 0x2, R6 ;  /* 0x000000020f187825 */ /* 0x001fca00078e0206 */
[----:B------:R0:W-:Y:S04]  /*78a30*/  @P5 STG.E.U16 desc[UR58][R24.64], R13 ;  /* 0x0000000d18005986 */ /* 0x0001e8000c10153a */
[----:B0-----:R-:W4:Y:S04]  /*78a40*/  LDL.LU R24, [R1+0xbc] ;  /* 0x0000bc0001187983 */ /* 0x001f280000300800 */
[----:B------:R-:W4:Y:S04]  /*78a50*/  LDL.LU R17, [R1+0x8ac] ;  /* 0x0008ac0001117983 */ /* 0x000f280000300800 */
[----:B------:R-:W4:Y:S04]  /*78a60*/  LDL.LU R23, [R1+0xac] ;  /* 0x0000ac0001177983 */ /* 0x000f280000300800 */
[----:B------:R-:W4:Y:S04]  /*78a70*/  LDL.LU R15, [R1+0x940] ;  /* 0x00094000010f7983 */ /* 0x000f280000300800 */
[----:B------:R-:W4:Y:S04]  /*78a80*/  LDL.LU R13, [R1+0xd0] ;  /* 0x0000d000010d7983 */ /* 0x000f280000300800 */
[----:B------:R2:W-:Y:S02]  /*78a90*/  @P6 STG.E.U16 desc[UR58][R26.64], R3 ;  /* 0x000000031a006986 */ /* 0x0005e4000c10153a */
[----:B--2---:R-:W-:-:S05]  /*78aa0*/  IMAD.WIDE R26, R21, 0x2, R6 ;  /* 0x00000002151a7825 */ /* 0x004fca00078e0206 */
[----:B------:R0:W-:Y:S04]  /*78ab0*/  @P2 STG.E.U16 desc[UR58][R26.64], R19 ;  /* 0x000000131a002986 */ /* 0x0001e8000c10153a */
[----:B0-----:R-:W2:Y:S04]  /*78ac0*/  LDL.LU R27, [R1+0x944] ;  /* 0x00094400011b7983 */ /* 0x001ea80000300800 */
[----:B------:R-:W2:Y:S01]  /*78ad0*/  LDL.LU R29, [R1+0xc0] ;  /* 0x0000c000011d7983 */ /* 0x000ea20000300800 */
        /* <DEDUP_REMOVED lines=8> */
[----:B------:R-:W-:-:S09]  /*78b60*/  LOP3.LUT P4, RZ, R11, 0x1000, RZ, 0xc0, !PT ;  /* 0x000010000bff7812 */ /* 0x000fd2000788c0ff */
[----:B------:R-:W-:Y:S02]  /*78b70*/  @P0 LOP3.LUT R8, R8, 0x8, RZ, 0xfc, !PT ;  /* 0x0000000808080812 */ /* 0x000fe400078efcff */
[C---:B------:R-:W-:Y:S02]  /*78b80*/  LOP3.LUT P0, RZ, R11.reuse, 0x10000, RZ, 0xc0, !PT ;  /* 0x000100000bff7812 */ /* 0x040fe4000780c0ff */
[----:B------:R-:W-:Y:S01]  /*78b90*/  LOP3.LUT P3, RZ, R11, 0x2000, RZ, 0xc0, !PT ;  /* 0x000020000bff7812 */ /* 0x000fe2000786c0ff */
[----:B------:R-:W-:Y:S01]  /*78ba0*/  IMAD.WIDE R20, R21, 0x2, R4 ;  /* 0x0000000215147825 */ /* 0x000fe200078e0204 */
[----:B------:R-:W-:Y:S02]  /*78bb0*/  LOP3.LUT R8, R8, 0xffffffef, RZ, 0xc0, !PT ;  /* 0xffffffef08087812 */ /* 0x000fe400078ec0ff */
[----:B------:R-:W-:Y:S02]  /*78bc0*/  PRMT R2, R19, 0x7632, R2 ;  /* 0x0000763213027816 */ /* 0x000fe40000000002 */
[----:B------:R-:W-:-:S03]  /*78bd0*/  LOP3.LUT P5, RZ, R11, 0x4000, RZ, 0xc0, !PT ;  /* 0x000040000bff7812 */ /* 0x000fc600078ac0ff */
[----:B------:R0:W-:Y:S02]  /*78be0*/  @P4 STG.E.U16 desc[UR58][R20.64], R2 ;  /* 0x0000000214004986 */ /* 0x0001e4000c10153a */
[----:B------:R-:W-:Y:S02]  /*78bf0*/  @P0 LOP3.LUT R8, R8, 0x10, RZ, 0xfc, !PT ;  /* 0x0000001008080812 */ /* 0x000fe400078efcff */
[----:B------:R-:W-:Y:S01]  /*78c00*/  LOP3.LUT P0, RZ, R11, 0x8000, RZ, 0xc0, !PT ;  /* 0x000080000bff7812 */ /* 0x000fe2000780c0ff */
[----:B0-----:R-:W2:Y:S04]  /*78c10*/  LDL.LU R20, [R1+0x2108] ;  /* 0x0021080001147983 */ /* 0x001ea80000300800 */
[----:B------:R-:W2:Y:S01]  /*78c20*/  LDL.LU R21, [R1+0x948] ;  /* 0x0009480001157983 */ /* 0x000ea20000300800 */
[----:B---3--:R-:W-:-:S04]  /*78c30*/  IMAD.WIDE R2, R18, 0x2, R6 ;  /* 0x0000000212027825 */ /* 0x008fc800078e0206 */
[----:B------:R-:W-:Y:S01]  /*78c40*/  IMAD.WIDE R18, R18, 0x2, R4 ;  /* 0x0000000212127825 */ /* 0x000fe200078e0204 */
[----:B----4-:R0:W-:Y:S01]  /*78c50*/  @P3 STG.E.U16 desc[UR58][R2.64], R24 ;  /* 0x0000001802003986 */ /* 0x0101e2000c10153a */
[----:B------:R-:W-:-:S05]  /*78c60*/  PRMT R16, R24, 0x7632, R16 ;  /* 0x0000763218107816 */ /* 0x000fca0000000010 */
[----:B------:R1:W-:Y:S01]  /*78c70*/  @P5 STG.E.U16 desc[UR58][R18.64], R16 ;  /* 0x0000001012005986 */ /* 0x0003e2000c10153a */
[----:B0-----:R-:W-:Y:S01]  /*78c80*/  IMAD.WIDE R24, R17, 0x2, R6 ;  /* 0x0000000211187825 */ /* 0x001fe200078e0206 */
[----:B------:R-:W-:Y:S02]  /*78c90*/  PRMT R14, R23, 0x7632, R14 ;  /* 0x00007632170e7816 */ /* 0x000fe4000000000e */
[----:B------:R-:W3:Y:S04]  /*78ca0*/  LDL.LU.64 R2, [R1+0x2100] ;  /* 0x0021000001027983 */ /* 0x000ee80000300a00 */
[----:B------:R0:W-:Y:S01]  /*78cb0*/  @P0 STG.E.U16 desc[UR58][R24.64], R23 ;  /* 0x0000001718000986 */ /* 0x0001e2000c10153a */
[C---:B------:R-:W-:Y:S01]  /*78cc0*/  LOP3.LUT P0, RZ, R8.reuse, 0x10, RZ, 0xc0, !PT ;  /* 0x0000001008ff7812 */ /* 0x040fe2000780c0ff */
[----:B-1----:R-:W-:Y:S01]  /*78cd0*/  IMAD.WIDE R16, R17, 0x2, R4 ;  /* 0x0000000211107825 */ /* 0x002fe200078e0204 */
[----:B------:R-:W-:Y:S01]  /*78ce0*/  PRMT R12, R13, 0x7632, R12 ;  /* 0x000076320d0c7816 */ /* 0x000fe2000000000c */
[----:B------:R-:W4:Y:S04]  /*78cf0*/  LDL.LU R18, [R1+0x94c] ;  /* 0x00094c0001127983 */ /* 0x000f280000300800 */
[----:B------:R-:W3:Y:S04]  /*78d00*/  LDL.LU R19, [R1+0xc4] ;  /* 0x0000c40001137983 */ /* 0x000ee80000300800 */
[----:B0-----:R-:W4:Y:S04]  /*78d10*/  LDL.LU R25, [R1+0x20f8] ;  /* 0x0020f80001197983 */ /* 0x001f280000300800 */
[----:B------:R0:W-:Y:S01]  /*78d20*/  @P0 STG.E.U16 desc[UR58][R16.64], R14 ;  /* 0x0000000e10000986 */ /* 0x0001e2000c10153a */
[----:B------:R-:W-:-:S03]  /*78d30*/  LOP3.LUT P0, RZ, R8, 0x8, RZ, 0xc0, !PT ;  /* 0x0000000808ff7812 */ /* 0x000fc6000780c0ff */
[----:B------:R-:W3:Y:S04]  /*78d40*/  LDL.LU R24, [R1+0x950] ;  /* 0x0009500001187983 */ /* 0x000ee80000300800 */
[----:B------:R-:W3:Y:S01]  /*78d50*/  LDL.LU R23, [R1+0xd8] ;  /* 0x0000d80001177983 */ /* 0x000ee20000300800 */
[----:B0-----:R-:W-:-:S05]  /*78d60*/  IMAD.WIDE R16, R15, 0x2, R6 ;  /* 0x000000020f107825 */ /* 0x001fca00078e0206 */
[----:B------:R0:W-:Y:S01]  /*78d70*/  @P0 STG.E.U16 desc[UR58][R16.64], R13 ;  /* 0x0000000d10000986 */ /* 0x0001e2000c10153a */
[C---:B------:R-:W-:Y:S01]  /*78d80*/  LOP3.LUT P0, RZ, R8.reuse, 0x4, RZ, 0xc0, !PT ;  /* 0x0000000408ff7812 */ /* 0x040fe2000780c0ff */
[----:B------:R-:W-:Y:S02]  /*78d90*/  IMAD.WIDE R14, R15, 0x2, R4 ;  /* 0x000000020f0e7825 */ /* 0x000fe400078e0204 */
[----:B0-----:R-:W3:Y:S10]  /*78da0*/  LDL.LU.64 R16, [R1+0x20f0] ;  /* 0x0020f00001107983 */ /* 0x001ef40000300a00 */
[----:B------:R2:W-:Y:S01]  /*78db0*/  @P0 STG.E.U16 desc[UR58][R14.64], R12 ;  /* 0x0000000c0e000986 */ /* 0x0005e2000c10153a */
[----:B------:R-:W-:Y:S01]  /*78dc0*/  LOP3.LUT P0, RZ, R8, 0x2, RZ, 0xc0, !PT ;  /* 0x0000000208ff7812 */ /* 0x000fe2000780c0ff */
[----:B--2---:R-:W-:-:S02]  /*78dd0*/  IMAD.WIDE R12, R27, 0x2, R6 ;  /* 0x000000021b0c7825 */ /* 0x004fc400078e0206 */
[----:B------:R-:W2:Y:S10]  /*78de0*/  LDL.LU.64 R14, [R1+0x20e8] ;  /* 0x0020e800010e7983 */ /* 0x000eb40000300a00 */
[----:B------:R0:W-:Y:S04]  /*78df0*/  @P0 STG.E.U16 desc[UR58][R12.64], R29 ;  /* 0x0000001d0c000986 */ /* 0x0001e8000c10153a */
[----:B0-----:R-:W3:Y:S01]  /*78e00*/  LDL.LU.64 R12, [R1+0x20e0] ;  /* 0x0020e000010c7983 */ /* 0x001ee20000300a00 */
[----:B------:R-:W-:-:S02]  /*78e10*/  LOP3.LUT P1, RZ, R11, 0x100000, RZ, 0xc0, !PT ;  /* 0x001000000bff7812 */ /* 0x000fc4000782c0ff */
[----:B------:R-:W-:Y:S01]  /*78e20*/  LOP3.LUT P6, RZ, R11, 0x200000, RZ, 0xc0, !PT ;  /* 0x002000000bff7812 */ /* 0x000fe200078cc0ff */
[----:B------:R-:W-:Y:S01]  /*78e30*/  IMAD.WIDE R26, R27, 0x2, R4 ;  /* 0x000000021b1a7825 */ /* 0x000fe200078e0204 */
[C---:B------:R-:W-:Y:S02]  /*78e40*/  LOP3.LUT P2, RZ, R11.reuse, 0x400000, RZ, 0xc0, !PT ;  /* 0x004000000bff7812 */ /* 0x040fe4000784c0ff */
[C---:B------:R-:W-:Y:S02]  /*78e50*/  LOP3.LUT P4, RZ, R11.reuse, 0x800000, RZ, 0xc0, !PT ;  /* 0x008000000bff7812 */ /* 0x040fe4000788c0ff */
[----:B------:R-:W-:Y:S02]  /*78e60*/  LOP3.LUT P3, RZ, R11, 0x1000000, RZ, 0xc0, !PT ;  /* 0x010000000bff7812 */ /* 0x000fe4000786c0ff */
[----:B----4-:R-:W-:-:S05]  /*78e70*/  PRMT R25, R29, 0x7632, R25 ;  /* 0x000076321d197816 */ /* 0x010fca0000000019 */
[----:B------:R0:W-:Y:S02]  /*78e80*/  @P1 STG.E.U16 desc[UR58][R26.64], R25 ;  /* 0x000000191a001986 */ /* 0x0001e4000c10153a */
[----:B0-----:R-:W-:-:S05]  /*78e90*/  IMAD.WIDE R26, R21, 0x2, R6 ;  /* 0x00000002151a7825 */ /* 0x001fca00078e0206 */
[----:B---3--:R0:W-:Y:S01]  /*78ea0*/  @P6 STG.E.U16 desc[UR58][R26.64], R12 ;  /* 0x0000000c1a006986 */ /* 0x0081e2000c10153a */
[----:B------:R-:W-:Y:S01]  /*78eb0*/  PRMT R20, R12, 0x7632, R20 ;  /* 0x000076320c147816 */ /* 0x000fe20000000014 */
[----:B0-----:R-:W-:Y:S02]  /*78ec0*/  IMAD.WIDE R26, R21, 0x2, R4 ;  /* 0x00000002151a7825 */ /* 0x001fe400078e0204 */
[----:B------:R-:W3:Y:S04]  /*78ed0*/  LDL.LU R12, [R1+0x20dc] ;  /* 0x0020dc00010c7983 */ /* 0x000ee80000300800 */
[----:B------:R0:W-:Y:S02]  /*78ee0*/  @P2 STG.E.U16 desc[UR58][R26.64], R20 ;  /* 0x000000141a002986 */ /* 0x0001e4000c10153a */
[----:B0-----:R-:W-:-:S05]  /*78ef0*/  IMAD.WIDE R20, R18, 0x2, R6 ;  /* 0x0000000212147825 */ /* 0x001fca00078e0206 */
[----:B------:R0:W-:Y:S01]  /*78f00*/  @P4 STG.E.U16 desc[UR58][R20.64], R19 ;  /* 0x0000001314004986 */ /* 0x0001e2000c10153a */
[----:B------:R-:W-:-:S03]  /*78f10*/  IMAD.WIDE R26, R18, 0x2, R4 ;  /* 0x00000002121a7825 */ /* 0x000fc600078e0204 */
[----:B0-----:R-:W4:Y:S04]  /*78f20*/  LDL.LU R20, [R1+0x954] ;  /* 0x0009540001147983 */ /* 0x001f280000300800 */
[----:B------:R-:W2:Y:S01]  /*78f30*/  LDL.LU R18, [R1+0xc8] ;  /* 0x0000c80001127983 */ /* 0x000ea20000300800 */
[----:B------:R-:W-:-:S03]  /*78f40*/  PRMT R16, R19, 0x7632, R16 ;  /* 0x0000763213107816 */ /* 0x000fc60000000010 */
[----:B------:R-:W3:Y:S04]  /*78f50*/  LDL.LU R25, [R1+0x958] ;  /* 0x0009580001197983 */ /* 0x000ee80000300800 */
[----:B------:R0:W-:Y:S04]  /*78f60*/  @P3 STG.E.U16 desc[UR58][R26.64], R16 ;  /* 0x000000101a003986 */ /* 0x0001e8000c10153a */
[----:B0-----:R-:W3:Y:S04]  /*78f70*/  LDL.LU R16, [R1+0xdc] ;  /* 0x0000dc0001107983 */ /* 0x001ee80000300800 */
[----:B------:R-:W3:Y:S04]  /*78f80*/  LDL.LU R21, [R1+0x95c] ;  /* 0x00095c0001157983 */ /* 0x000ee80000300800 */
[----:B------:R-:W3:Y:S01]  /*78f90*/  LDL.LU R19, [R1+0xcc] ;  /* 0x0000cc0001137983 */ /* 0x000ee20000300800 */
[----:B------:R-:W-:Y:S01]  /*78fa0*/  LOP3.LUT P5, RZ, R11, 0x2000000, RZ, 0xc0, !PT ;  /* 0x020000000bff7812 */ /* 0x000fe200078ac0ff */
[----:B------:R-:W-:Y:S01]  /*78fb0*/  IMAD.WIDE R26, R24, 0x2, R6 ;  /* 0x00000002181a7825 */ /* 0x000fe200078e0206 */
[----:B------:R-:W-:-:S11]  /*78fc0*/  PRMT R22, R23, 0x7632, R22 ;  /* 0x0000763217167816 */ /* 0x000fd60000000016 */
[----:B------:R0:W-:Y:S01]  /*78fd0*/  @P5 STG.E.U16 desc[UR58][R26.64], R23 ;  /* 0x000000171a005986 */ /* 0x0001e2000c10153a */
[C---:B------:R-:W-:Y:S01]  /*78fe0*/  LOP3.LUT P6, RZ, R11.reuse, 0x4000000, RZ, 0xc0, !PT ;  /* 0x040000000bff7812 */ /* 0x040fe200078cc0ff */
[----:B0-----:R-:W-:Y:S02]  /*78ff0*/  IMAD.WIDE R26, R24, 0x2, R4 ;  /* 0x00000002181a7825 */ /* 0x001fe400078e0204 */
[----:B------:R-:W3:Y:S04]  /*79000*/  LDL.LU R24, [R1+0x960] ;  /* 0x0009600001187983 */ /* 0x000ee80000300800 */
[----:B------:R-:W3:Y:S01]  /*79010*/  LDL.LU R23, [R1+0xf0] ;  /* 0x0000f00001177983 */ /* 0x000ee20000300800 */
[----:B------:R-:W-:-:S05]  /*79020*/  LOP3.LUT P1, RZ, R11, 0x8000000, RZ, 0xc0, !PT ;  /* 0x080000000bff7812 */ /* 0x000fca000782c0ff */
[----:B------:R0:W-:Y:S01]  /*79030*/  @P6 STG.E.U16 desc[UR58][R26.64], R22 ;  /* 0x000000161a006986 */ /* 0x0001e2000c10153a */
[----:B------:R-:W-:-:S03]  /*79040*/  LOP3.LUT P4, RZ, R11, 0x10000000, RZ, 0xc0, !PT ;  /* 0x100000000bff7812 */ /* 0x000fc6000788c0ff */
[----:B0-----:R-:W3:Y:S01]  /*79050*/  LDL.LU R22, [R1+0x964] ;  /* 0x0009640001167983 */ /* 0x001ee20000300800 */
[C---:B------:R-:W-:Y:S02]  /*79060*/  LOP3.LUT P2, RZ, R11.reuse, 0x20000000, RZ, 0xc0, !PT ;  /* 0x200000000bff7812 */ /* 0x040fe4000784c0ff */
[----:B------:R-:W-:Y:S02]  /*79070*/  LOP3.LUT P5, RZ, R11, 0x40000000, RZ, 0xc0, !PT ;  /* 0x400000000bff7812 */ /* 0x000fe400078ac0ff */
[----:B------:R-:W-:Y:S01]  /*79080*/  LOP3.LUT R9, R9, 0xdfffffff, RZ, 0xc0, !PT ;  /* 0xdfffffff09097812 */ /* 0x000fe200078ec0ff */
[----:B----4-:R-:W-:-:S05]  /*79090*/  IMAD.WIDE R26, R20, 0x2, R6 ;  /* 0x00000002141a7825 */ /* 0x010fca00078e0206 */
[----:B--2---:R0:W-:Y:S01]  /*790a0*/  @P1 STG.E.U16 desc[UR58][R26.64], R18 ;  /* 0x000000121a001986 */ /* 0x0041e2000c10153a */
[----:B------:R-:W-:Y:S01]  /*790b0*/  PRMT R17, R18, 0x7632, R17 ;  /* 0x0000763212117816 */ /* 0x000fe20000000011 */
[----:B0-----:R-:W-:Y:S02]  /*790c0*/  IMAD.WIDE R26, R20, 0x2, R4 ;  /* 0x00000002141a7825 */ /* 0x001fe400078e0204 */
[----:B------:R-:W2:Y:S04]  /*790d0*/  LDL.LU R20, [R1+0xe0] ;  /* 0x0000e00001147983 */ /* 0x000ea80000300800 */
[----:B------:R-:W4:Y:S04]  /*790e0*/  LDL.LU R18, [R1+0x968] ;  /* 0x0009680001127983 */ /* 0x000f280000300800 */
[----:B------:R0:W-:Y:S04]  /*790f0*/  @P4 STG.E.U16 desc[UR58][R26.64], R17 ;  /* 0x000000111a004986 */ /* 0x0001e8000c10153a */
[----:B0-----:R-:W4:Y:S01]  /*79100*/  LDL.LU R17, [R1+0xf4] ;  /* 0x0000f40001117983 */ /* 0x001f220000300800 */
[----:B---3--:R-:W-:Y:S01]  /*79110*/  IMAD.WIDE R26, R25, 0x2, R6 ;  /* 0x00000002191a7825 */ /* 0x008fe200078e0206 */
[----:B------:R-:W-:-:S04]  /*79120*/  PRMT R15, R16, 0x7632, R15 ;  /* 0x00007632100f7816 */ /* 0x000fc8000000000f */
[----:B------:R0:W-:Y:S02]  /*79130*/  @P2 STG.E.U16 desc[UR58][R26.64], R16 ;  /* 0x000000101a002986 */ /* 0x0001e4000c10153a */
[----:B0-----:R-:W-:Y:S02]  /*79140*/  IMAD.WIDE R26, R25, 0x2, R4 ;  /* 0x00000002191a7825 */ /* 0x001fe400078e0204 */
[----:B------:R-:W3:Y:S04]  /*79150*/  LDL.LU R16, [R1+0x96c] ;  /* 0x00096c0001107983 */ /* 0x000ee80000300800 */
[----:B------:R0:W-:Y:S04]  /*79160*/  @P5 STG.E.U16 desc[UR58][R26.64], R15 ;  /* 0x0000000f1a005986 */ /* 0x0001e8000c10153a */
[----:B0-----:R-:W3:Y:S01]  /*79170*/  LDL.LU R15, [R1+0xe4] ;  /* 0x0000e400010f7983 */ /* 0x001ee20000300800 */
[----:B------:R-:W-:-:S13]  /*79180*/  LOP3.LUT P0, RZ, R12, 0x8, RZ, 0xc0, !PT ;  /* 0x000000080cff7812 */ /* 0x000fda000780c0ff */
[----:B------:R-:W-:Y:S02]  /*79190*/  @P0 LOP3.LUT R9, R9, 0x20000000, RZ, 0xfc, !PT ;  /* 0x2000000009090812 */ /* 0x000fe400078efcff */
[----:B------:R-:W-:Y:S02]  /*791a0*/  LOP3.LUT P0, RZ, R12, 0x4, RZ, 0xc0, !PT ;  /* 0x000000040cff7812 */ /* 0x000fe4000780c0ff */
[----:B------:R-:W-:-:S11]  /*791b0*/  LOP3.LUT R9, R9, 0xbfffffff, RZ, 0xc0, !PT ;  /* 0xbfffffff09097812 */ /* 0x000fd600078ec0ff */
[----:B------:R-:W-:Y:S02]  /*791c0*/  @P0 LOP3.LUT R9, R9, 0x40000000, RZ, 0xfc, !PT ;  /* 0x4000000009090812 */ /* 0x000fe400078efcff */
[----:B------:R-:W-:Y:S02]  /*791d0*/  LOP3.LUT P0, RZ, R12, 0x2, RZ, 0xc0, !PT ;  /* 0x000000020cff7812 */ /* 0x000fe4000780c0ff */
[----:B------:R-:W-:-:S11]  /*791e0*/  LOP3.LUT R9, R9, 0x7fffffff, RZ, 0xc0, !PT ;  /* 0x7fffffff09097812 */ /* 0x000fd600078ec0ff */
[----:B------:R-:W-:Y:S02]  /*791f0*/  @P0 LOP3.LUT R9, R9, 0x80000000, RZ, 0xfc, !PT ;  /* 0x8000000009090812 */ /* 0x000fe400078efcff */
[----:B------:R-:W-:Y:S02]  /*79200*/  LOP3.LUT P0, RZ, R12, 0x1, RZ, 0xc0, !PT ;  /* 0x000000010cff7812 */ /* 0x000fe4000780c0ff */
[----:B------:R-:W-:Y:S01]  /*79210*/  LOP3.LUT R8, R8, 0xfffffffe, RZ, 0xc0, !PT ;  /* 0xfffffffe08087812 */ /* 0x000fe200078ec0ff */
[----:B------:R-:W-:-:S10]  /*79220*/  IMAD.WIDE R26, R21, 0x2, R6 ;  /* 0x00000002151a7825 */ /* 0x000fd400078e0206 */
[----:B------:R-:W-:Y:S02]  /*79230*/  @P0 LOP3.LUT R8, R8, 0x1, RZ, 0xfc, !PT ;  /* 0x0000000108080812 */ /* 0x000fe400078efcff */
[----:B------:R-:W-:-:S13]  /*79240*/  LOP3.LUT P0, RZ, R11, 0x80000000, RZ, 0xc0, !PT ;  /* 0x800000000bff7812 */ /* 0x000fda000780c0ff */
[----:B------:R0:W-:Y:S01]  /*79250*/  @P0 STG.E.U16 desc[UR58][R26.64], R19 ;  /* 0x000000131a000986 */ /* 0x0001e2000c10153a */
[----:B------:R-:W-:Y:S02]  /*79260*/  LOP3.LUT P0, RZ, R8, 0x1, RZ, 0xc0, !PT ;  /* 0x0000000108ff7812 */ /* 0x000fe4000780c0ff */
[----:B------:R-:W-:Y:S01]  /*79270*/  PRMT R8, R19, 0x7632, R8 ;  /* 0x0000763213087816 */ /* 0x000fe20000000008 */
[----:B0-----:R-:W-:Y:S02]  /*79280*/  IMAD.WIDE R26, R21, 0x2, R4 ;  /* 0x00000002151a7825 */ /* 0x001fe400078e0204 */
[----:B------:R-:W3:Y:S08]  /*79290*/  LDL.LU R21, [R1+0x970] ;  /* 0x0009700001157983 */ /* 0x000ef00000300800 */
[----:B------:R0:W-:Y:S01]  /*792a0*/  @P0 STG.E.U16 desc[UR58][R26.64], R8 ;  /* 0x000000081a000986 */ /* 0x0001e2000c10153a */
[----:B------:R-:W-:-:S03]  /*792b0*/  LOP3.LUT P0, RZ, R9, 0x80000000, RZ, 0xc0, !PT ;  /* 0x8000000009ff7812 */ /* 0x000fc6000780c0ff */
[----:B------:R-:W3:Y:S01]  /*792c0*/  LDL.LU R19, [R1+0xf8] ;  /* 0x0000f80001137983 */ /* 0x000ee20000300800 */
[----:B0-----:R-:W-:-:S09]  /*792d0*/  IMAD.WIDE R26, R24, 0x2, R6 ;  /* 0x00000002181a7825 */ /* 0x001fd200078e0206 */
[----:B------:R-:W-:Y:S01]  /*792e0*/  @P0 STG.E.U16 desc[UR58][R26.64], R23 ;  /* 0x000000171a000986 */ /* 0x000fe2000c10153a */
[----:B------:R-:W-:Y:S01]  /*792f0*/  LOP3.LUT P0, RZ, R9, 0x40000000, RZ, 0xc0, !PT ;  /* 0x4000000009ff7812 */ /* 0x000fe2000780c0ff */
[----:B------:R-:W-:Y:S01]  /*79300*/  IMAD.WIDE R24, R24, 0x2, R4 ;  /* 0x0000000218187825 */ /* 0x000fe200078e0204 */
[----:B------:R-:W-:Y:S02]  /*79310*/  PRMT R8, R23, 0x7632, R8 ;  /* 0x0000763217087816 */ /* 0x000fe40000000008 */
[----:B------:R-:W-:-:S09]  /*79320*/  LOP3.LUT P3, RZ, R12, 0x10, RZ, 0xc0, !PT ;  /* 0x000000100cff7812 */ /* 0x000fd2000786c0ff */
[----:B------:R0:W-:Y:S01]  /*79330*/  @P0 STG.E.U16 desc[UR58][R24.64], R8 ;  /* 0x0000000818000986 */ /* 0x0001e2000c10153a */
[----:B------:R-:W-:Y:S02]  /*79340*/  LOP3.LUT P0, RZ, R9, 0x20000000, RZ, 0xc0, !PT ;  /* 0x2000000009ff7812 */ /* 0x000fe4000780c0ff */
[----:B------:R-:W-:Y:S01]  /*79350*/  LOP3.LUT P6, RZ, R12, 0x20, RZ, 0xc0, !PT ;  /* 0x000000200cff7812 */ /* 0x000fe200078cc0ff */
[----:B0-----:R-:W-:-:S04]  /*79360*/  IMAD.WIDE R24, R22, 0x2, R6 ;  /* 0x0000000216187825 */ /* 0x001fc800078e0206 */
[----:B------:R-:W-:Y:S01]  /*79370*/  IMAD.WIDE R22, R22, 0x2, R4 ;  /* 0x0000000216167825 */ /* 0x000fe200078e0204 */
[C---:B------:R-:W-:Y:S02]  /*79380*/  LOP3.LUT P1, RZ, R12.reuse, 0x40, RZ, 0xc0, !PT ;  /* 0x000000400cff7812 */ /* 0x040fe4000782c0ff */
[----:B------:R-:W-:Y:S02]  /*79390*/  LOP3.LUT P4, RZ, R12, 0x80, RZ, 0xc0, !PT ;  /* 0x000000800cff7812 */ /* 0x000fe4000788c0ff */
[----:B--2---:R-:W-:Y:S01]  /*793a0*/  PRMT R8, R20, 0x7632, R8 ;  /* 0x0000763214087816 */ /* 0x004fe20000000008 */
[----:B------:R-:W-:Y:S04]  /*793b0*/  @P0 STG.E.U16 desc[UR58][R24.64], R20 ;  /* 0x0000001418000986 */ /* 0x000fe8000c10153a */
[----:B------:R4:W-:Y:S02]  /*793c0*/  @P3 STG.E.U16 desc[UR58][R22.64], R8 ;  /* 0x0000000816003986 */ /* 0x0009e4000c10153a */
[----:B----4-:R-:W-:-:S05]  /*793d0*/  IMAD.WIDE R22, R18, 0x2, R6 ;  /* 0x0000000212167825 */ /* 0x010fca00078e0206 */
[----:B------:R0:W-:Y:S01]  /*793e0*/  @P6 STG.E.U16 desc[UR58][R22.64], R17 ;  /* 0x0000001116006986 */ /* 0x0001e2000c10153a */
[----:B------:R-:W-:Y:S01]  /*793f0*/  PRMT R8, R17, 0x7632, R8 ;  /* 0x0000763211087816 */ /* 0x000fe20000000008 */
[----:B0-----:R-:W-:Y:S02]  /*79400*/  IMAD.WIDE R22, R18, 0x2, R4 ;  /* 0x0000000212167825 */ /* 0x001fe400078e0204 */
[----:B------:R-:W2:Y:S04]  /*79410*/  LDL.LU R18, [R1+0x974] ;  /* 0x0009740001127983 */ /* 0x000ea80000300800 */
[----:B------:R-:W4:Y:S04]  /*79420*/  LDL.LU R17, [R1+0xe8] ;  /* 0x0000e80001117983 */ /* 0x000f280000300800 */
[----:B------:R3:W-:Y:S02]  /*79430*/  @P1 STG.E.U16 desc[UR58][R22.64], R8 ;  /* 0x0000000816001986 */ /* 0x0007e4000c10153a */
[----:B---3--:R-:W-:-:S05]  /*79440*/  IMAD.WIDE R22, R16, 0x2, R6 ;  /* 0x0000000210167825 */ /* 0x008fca00078e0206 */
[----:B------:R0:W-:Y:S01]  /*79450*/  @P4 STG.E.U16 desc[UR58][R22.64], R15 ;  /* 0x0000000f16004986 */ /* 0x0001e2000c10153a */
[----:B------:R-:W-:Y:S01]  /*79460*/  PRMT R8, R15, 0x7632, R8 ;  /* 0x000076320f087816 */ /* 0x000fe20000000008 */
[----:B0-----:R-:W-:Y:S02]  /*79470*/  IMAD.WIDE R22, R16, 0x2, R4 ;  /* 0x0000000210167825 */ /* 0x001fe400078e0204 */
[----:B------:R-:W3:Y:S04]  /*79480*/  LDL.LU R16, [R1+0x978] ;  /* 0x0009780001107983 */ /* 0x000ee80000300800 */
[----:B------:R-:W3:Y:S01]  /*79490*/  LDL.LU R15, [R1+0xfc] ;  /* 0x0000fc00010f7983 */ /* 0x000ee20000300800 */
[C---:B------:R-:W-:Y:S02]  /*794a0*/  LOP3.LUT P2, RZ, R12.reuse, 0x100, RZ, 0xc0, !PT ;  /* 0x000001000cff7812 */ /* 0x040fe4000784c0ff */
[----:B------:R-:W-:-:S11]  /*794b0*/  LOP3.LUT P5, RZ, R12, 0x200, RZ, 0xc0, !PT ;  /* 0x000002000cff7812 */ /* 0x000fd600078ac0ff */
[----:B------:R0:W-:Y:S01]  /*794c0*/  @P2 STG.E.U16 desc[UR58][R22.64], R8 ;  /* 0x0000000816002986 */ /* 0x0001e2000c10153a */
[C---:B------:R-:W-:Y:S02]  /*794d0*/  LOP3.LUT P6, RZ, R12.reuse, 0x400, RZ, 0xc0, !PT ;  /* 0x000004000cff7812 */ /* 0x040fe400078cc0ff */
[----:B------:R-:W-:Y:S01]  /*794e0*/  LOP3.LUT P3, RZ, R12, 0x800, RZ, 0xc0, !PT ;  /* 0x000008000cff7812 */ /* 0x000fe2000786c0ff */
[----:B0-----:R-:W-:-:S05]  /*794f0*/  IMAD.WIDE R22, R21, 0x2, R6 ;  /* 0x0000000215167825 */ /* 0x001fca00078e0206 */
[----:B------:R0:W-:Y:S04]  /*79500*/  @P5 STG.E.U16 desc[UR58][R22.64], R19 ;  /* 0x0000001316005986 */ /* 0x0001e8000c10153a */
[----:B0-----:R-:W3:Y:S04]  /*79510*/  LDL.LU R22, [R1+0x97c] ;  /* 0x00097c0001167983 */ /* 0x001ee80000300800 */
[----:B------:R-:W3:Y:S04]  /*79520*/  LDL.LU R20, [R1+0xec] ;  /* 0x0000ec0001147983 */ /* 0x000ee80000300800 */
[----:B------:R-:W3:Y:S01]  /*79530*/  LDL.LU R23, [R1+0x980] ;  /* 0x0009800001177983 */ /* 0x000ee20000300800 */
[----:B------:R-:W-:-:S03]  /*79540*/  PRMT R8, R19, 0x7632, R8 ;  /* 0x0000763213087816 */ /* 0x000fc60000000008 */
[----:B------:R-:W3:Y:S01]  /*79550*/  LDL.LU R19, [R1+0x110] ;  /* 0x0001100001137983 */ /* 0x000ee20000300800 */
[----:B------:R-:W-:-:S05]  /*79560*/  IMAD.WIDE R24, R21, 0x2, R4 ;  /* 0x0000000215187825 */ /* 0x000fca00078e0204 */
[----:B------:R2:W-:Y:S01]  /*79570*/  @P6 STG.E.U16 desc[UR58][R24.64], R8 ;  /* 0x0000000818006986 */ /* 0x0005e2000c10153a */
[C---:B------:R-:W-:Y:S02]  /*79580*/  LOP3.LUT P4, RZ, R12.reuse, 0x1000, RZ, 0xc0, !PT ;  /* 0x000010000cff7812 */ /* 0x040fe4000788c0ff */
[----:B------:R-:W-:Y:S01]  /*79590*/  LOP3.LUT P1, RZ, R12, 0x2000, RZ, 0xc0, !PT ;  /* 0x000020000cff7812 */ /* 0x000fe2000782c0ff */
[----:B--2---:R-:W-:-:S05]  /*795a0*/  IMAD.WIDE R24, R18, 0x2, R6 ;  /* 0x0000000212187825 */ /* 0x004fca00078e0206 */
[----:B----4-:R0:W-:Y:S01]  /*795b0*/  @P3 STG.E.U16 desc[UR58][R24.64], R17 ;  /* 0x0000001118003986 */ /* 0x0101e2000c10153a */
[----:B------:R-:W-:Y:S01]  /*795c0*/  PRMT R8, R17, 0x7632, R8 ;  /* 0x0000763211087816 */ /* 0x000fe20000000008 */
[----:B0-----:R-:W-:Y:S02]  /*795d0*/  IMAD.WIDE R24, R18, 0x2, R4 ;  /* 0x0000000212187825 */ /* 0x001fe400078e0204 */
[----:B------:R-:W2:Y:S04]  /*795e0*/  LDL.LU R18, [R1+0x984] ;  /* 0x0009840001127983 */ /* 0x000ea80000300800 */
[----:B------:R-:W4:Y:S04]  /*795f0*/  LDL.LU R21, [R1+0x100] ;  /* 0x0001000001157983 */ /* 0x000f280000300800 */
        /* <DEDUP_REMOVED lines=18> */
[----:B------:R-:W-:Y:S02]  /*79720*/  LOP3.LUT P0, RZ, R12, 0x10000, RZ, 0xc0, !PT ;  /* 0x000100000cff7812 */ /* 0x000fe4000780c0ff */
[----:B------:R-:W-:Y:S01]  /*79730*/  LOP3.LUT R9, R9, 0xefffffff, RZ, 0xc0, !PT ;  /* 0xefffffff09097812 */ /* 0x000fe200078ec0ff */
[----:B------:R0:W-:Y:S10]  /*79740*/  @P5 STG.E.U16 desc[UR58][R24.64], R8 ;  /* 0x0000000818005986 */ /* 0x0001f4000c10153a */
[----:B------:R-:W-:-:S02]  /*79750*/  @P0 LOP3.LUT R9, R9, 0x10000000, RZ, 0xfc, !PT ;  /* 0x1000000009090812 */ /* 0x000fc400078efcff */
[----:B------:R-:W-:Y:S01]  /*79760*/  LOP3.LUT P0, RZ, R12, 0x8000, RZ, 0xc0, !PT ;  /* 0x000080000cff7812 */ /* 0x000fe2000780c0ff */
[----:B0-----:R-:W-:Y:S01]  /*79770*/  IMAD.WIDE R24, R22, 0x2, R6 ;  /* 0x0000000216187825 */ /* 0x001fe200078e0206 */
[----:B------:R-:W-:-:S11]  /*79780*/  PRMT R8, R20, 0x7632, R8 ;  /* 0x0000763214087816 */ /* 0x000fd60000000008 */
[----:B------:R0:W-:Y:S01]  /*79790*/  @P0 STG.E.U16 desc[UR58][R24.64], R20 ;  /* 0x0000001418000986 */ /* 0x0001e2000c10153a */
[C---:B------:R-:W-:Y:S01]  /*797a0*/  LOP3.LUT P0, RZ, R9.reuse, 0x10000000, RZ, 0xc0, !PT ;  /* 0x1000000009ff7812 */ /* 0x040fe2000780c0ff */
[----:B0-----:R-:W-:Y:S02]  /*797b0*/  IMAD.WIDE R24, R22, 0x2, R4 ;  /* 0x0000000216187825 */ /* 0x001fe400078e0204 */
[----:B------:R-:W3:Y:S10]  /*797c0*/  LDL.LU R22, [R1+0x990] ;  /* 0x0009900001167983 */ /* 0x000ef40000300800 */
[----:B------:R0:W-:Y:S01]  /*797d0*/  @P0 STG.E.U16 desc[UR58][R24.64], R8 ;  /* 0x0000000818000986 */ /* 0x0001e2000c10153a */
[----:B------:R-:W-:-:S02]  /*797e0*/  LOP3.LUT P0, RZ, R9, 0x8000000, RZ, 0xc0, !PT ;  /* 0x0800000009ff7812 */ /* 0x000fc4000780c0ff */
[----:B------:R-:W-:Y:S01]  /*797f0*/  LOP3.LUT P2, RZ, R12, 0x100000, RZ, 0xc0, !PT ;  /* 0x001000000cff7812 */ /* 0x000fe2000784c0ff */
[----:B------:R-:W3:Y:S01]  /*79800*/  LDL.LU R20, [R1+0x118] ;  /* 0x0001180001147983 */ /* 0x000ee20000300800 */
[----:B0-----:R-:W-:-:S09]  /*79810*/  IMAD.WIDE R24, R23, 0x2, R6 ;  /* 0x0000000217187825 */ /* 0x001fd200078e0206 */
[----:B------:R0:W-:Y:S01]  /*79820*/  @P0 STG.E.U16 desc[UR58][R24.64], R19 ;  /* 0x0000001318000986 */ /* 0x0001e2000c10153a */
[----:B------:R-:W-:Y:S02]  /*79830*/  LOP3.LUT P0, RZ, R9, 0x4000000, RZ, 0xc0, !PT ;  /* 0x0400000009ff7812 */ /* 0x000fe4000780c0ff */
[----:B------:R-:W-:Y:S01]  /*79840*/  PRMT R8, R19, 0x7632, R8 ;  /* 0x0000763213087816 */ /* 0x000fe20000000008 */
[----:B0-----:R-:W-:-:S10]  /*79850*/  IMAD.WIDE R24, R23, 0x2, R4 ;  /* 0x0000000217187825 */ /* 0x001fd400078e0204 */
[----:B------:R2:W-:Y:S01]  /*79860*/  @P0 STG.E.U16 desc[UR58][R24.64], R8 ;  /* 0x0000000818000986 */ /* 0x0005e2000c10153a */
[----:B------:R-:W-:Y:S02]  /*79870*/  LOP3.LUT P0, RZ, R9, 0x2000000, RZ, 0xc0, !PT ;  /* 0x0200000009ff7812 */ /* 0x000fe4000780c0ff */
[C---:B------:R-:W-:Y:S02]  /*79880*/  LOP3.LUT P6, RZ, R12.reuse, 0x200000, RZ, 0xc0, !PT ;  /* 0x002000000cff7812 */ /* 0x040fe400078cc0ff */
[C---:B------:R-:W-:Y:S02]  /*79890*/  LOP3.LUT P3, RZ, R12.reuse, 0x400000, RZ, 0xc0, !PT ;  /* 0x004000000cff7812 */ /* 0x040fe4000786c0ff */
[----:B------:R-:W-:Y:S01]  /*798a0*/  LOP3.LUT P4, RZ, R12, 0x800000, RZ, 0xc0, !PT ;  /* 0x008000000cff7812 */ /* 0x000fe2000788c0ff */
[----:B--2---:R-:W-:-:S04]  /*798b0*/  IMAD.WIDE R24, R18, 0x2, R6 ;  /* 0x0000000212187825 */ /* 0x004fc800078e0206 */
[----:B------:R-:W-:Y:S01]  /*798c0*/  IMAD.WIDE R18, R18, 0x2, R4 ;  /* 0x0000000212127825 */ /* 0x000fe200078e0204 */
[----:B----4-:R-:W-:Y:S01]  /*798d0*/  PRMT R8, R21, 0x7632, R8 ;  /* 0x0000763215087816 */ /* 0x010fe20000000008 */
[----:B------:R-:W-:Y:S04]  /*798e0*/  @P0 STG.E.U16 desc[UR58][R24.64], R21 ;  /* 0x0000001518000986 */ /* 0x000fe8000c10153a */
[----:B------:R0:W-:Y:S02]  /*798f0*/  @P2 STG.E.U16 desc[UR58][R18.64], R8 ;  /* 0x0000000812002986 */ /* 0x0001e4000c10153a */
[----:B0-----:R-:W-:Y:S01]  /*79900*/  IMAD.WIDE R18, R17, 0x2, R6 ;  /* 0x0000000211127825 */ /* 0x001fe200078e0206 */
[----:B------:R-:W-:-:S04]  /*79910*/  PRMT R8, R13, 0x7632, R8 ;  /* 0x000076320d087816 */ /* 0x000fc80000000008 */
[----:B------:R0:W-:Y:S02]  /*79920*/  @P6 STG.E.U16 desc[UR58][R18.64], R13 ;  /* 0x0000000d12006986 */ /* 0x0001e4000c10153a */
[----:B0-----:R-:W-:Y:S02]  /*79930*/  IMAD.WIDE R18, R17, 0x2, R4 ;  /* 0x0000000211127825 */ /* 0x001fe400078e0204 */
[----:B------:R-:W2:Y:S04]  /*79940*/  LDL.LU R13, [R1+0x20d8] ;  /* 0x0020d800010d7983 */ /* 0x000ea80000300800 */
[----:B------:R3:W-:Y:S02]  /*79950*/  @P3 STG.E.U16 desc[UR58][R18.64], R8 ;  /* 0x0000000812003986 */ /* 0x0007e4000c10153a */
[----:B---3--:R-:W-:-:S05]  /*79960*/  IMAD.WIDE R18, R16, 0x2, R6 ;  /* 0x0000000210127825 */ /* 0x008fca00078e0206 */
[----:B------:R0:W-:Y:S04]  /*79970*/  @P4 STG.E.U16 desc[UR58][R18.64], R15 ;  /* 0x0000000f12004986 */ /* 0x0001e8000c10153a */
[----:B0-----:R-:W3:Y:S04]  /*79980*/  LDL.LU R18, [R1+0x994] ;  /* 0x0009940001127983 */ /* 0x001ee80000300800 */
[----:B------:R-:W4:Y:S01]  /*79990*/  LDL.LU R17, [R1+0x108] ;  /* 0x0001080001117983 */ /* 0x000f220000300800 */
[----:B------:R-:W-:-:S03]  /*799a0*/  IMAD.WIDE R24, R16, 0x2, R4 ;  /* 0x0000000210187825 */ /* 0x000fc600078e0204 */
[----:B------:R-:W2:Y:S01]  /*799b0*/  LDL.LU R16, [R1+0x998] ;  /* 0x0009980001107983 */ /* 0x000ea20000300800 */
[----:B------:R-:W-:-:S03]  /*799c0*/  PRMT R8, R15, 0x7632, R8 ;  /* 0x000076320f087816 */ /* 0x000fc60000000008 */
[----:B------:R-:W2:Y:S04]  /*799d0*/  LDL.LU R15, [R1+0x11c] ;  /* 0x00011c00010f7983 */ /* 0x000ea80000300800 */
[----:B------:R-:W2:Y:S04]  /*799e0*/  LDL.LU R21, [R1+0x99c] ;  /* 0x00099c0001157983 */ /* 0x000ea80000300800 */
[----:B------:R-:W2:Y:S01]  /*799f0*/  LDL.LU R19, [R1+0x10c] ;  /* 0x00010c0001137983 */ /* 0x000ea20000300800 */
[C---:B------:R-:W-:Y:S02]  /*79a00*/  LOP3.LUT P1, RZ, R12.reuse, 0x1000000, RZ, 0xc0, !PT ;  /* 0x010000000cff7812 */ /* 0x040fe4000782c0ff */
[----:B------:R-:W-:-:S02]  /*79a10*/  LOP3.LUT P5, RZ, R12, 0x2000000, RZ, 0xc0, !PT ;  /* 0x020000000cff7812 */ /* 0x000fc400078ac0ff */
[----:B------:R-:W-:-:S09]  /*79a20*/  LOP3.LUT P6, RZ, R12, 0x4000000, RZ, 0xc0, !PT ;  /* 0x040000000cff7812 */ /* 0x000fd200078cc0ff */
[----:B------:R0:W-:Y:S01]  /*79a30*/  @P1 STG.E.U16 desc[UR58][R24.64], R8 ;  /* 0x0000000818001986 */ /* 0x0001e2000c10153a */
[----:B------:R-:W-:Y:S01]  /*79a40*/  LOP3.LUT P2, RZ, R12, 0x8000000, RZ, 0xc0, !PT ;  /* 0x080000000cff7812 */ /* 0x000fe2000784c0ff */
[----:B0-----:R-:W-:-:S04]  /*79a50*/  IMAD.WIDE R24, R22, 0x2, R6 ;  /* 0x0000000216187825 */ /* 0x001fc800078e0206 */
[----:B------:R-:W-:Y:S01]  /*79a60*/  IMAD.WIDE R22, R22, 0x2, R4 ;  /* 0x0000000216167825 */ /* 0x000fe200078e0204 */
[----:B------:R0:W-:Y:S01]  /*79a70*/  @P5 STG.E.U16 desc[UR58][R24.64], R20 ;  /* 0x0000001418005986 */ /* 0x0001e2000c10153a */
[----:B------:R-:W-:-:S05]  /*79a80*/  PRMT R8, R20, 0x7632, R8 ;  /* 0x0000763214087816 */ /* 0x000fca0000000008 */
[----:B------:R1:W-:Y:S04]  /*79a90*/  @P6 STG.E.U16 desc[UR58][R22.64], R8 ;  /* 0x0000000816006986 */ /* 0x0003e8000c10153a */
[----:B0-----:R-:W2:Y:S04]  /*79aa0*/  LDL.LU R24, [R1+0x9a0] ;  /* 0x0009a00001187983 */ /* 0x001ea80000300800 */
[----:B-1----:R-:W2:Y:S04]  /*79ab0*/  LDL.LU R23, [R1+0x130] ;  /* 0x0001300001177983 */ /* 0x002ea80000300800 */
[----:B------:R-:W2:Y:S04]  /*79ac0*/  LDL.LU R22, [R1+0x9a4] ;  /* 0x0009a40001167983 */ /* 0x000ea80000300800 */
[----:B------:R-:W2:Y:S01]  /*79ad0*/  LDL.LU R20, [R1+0x120] ;  /* 0x0001200001147983 */ /* 0x000ea20000300800 */
[----:B------:R-:W-:-:S02]  /*79ae0*/  LOP3.LUT P4, RZ, R12, 0x10000000, RZ, 0xc0, !PT ;  /* 0x100000000cff7812 */ /* 0x000fc4000788c0ff */
[C---:B------:R-:W-:Y:S02]  /*79af0*/  LOP3.LUT P3, RZ, R12.reuse, 0x20000000, RZ, 0xc0, !PT ;  /* 0x200000000cff7812 */ /* 0x040fe4000786c0ff */
[----:B------:R-:W-:Y:S02]  /*79b00*/  LOP3.LUT R9, R9, 0xffdfffff, RZ, 0xc0, !PT ;  /* 0xffdfffff09097812 */ /* 0x000fe400078ec0ff */
[----:B------:R-:W-:Y:S01]  /*79b10*/  LOP3.LUT P5, RZ, R12, 0x40000000, RZ, 0xc0, !PT ;  /* 0x400000000cff7812 */ /* 0x000fe200078ac0ff */
[----:B---3--:R-:W-:-:S05]  /*79b20*/  IMAD.WIDE R26, R18, 0x2, R6 ;  /* 0x00000002121a7825 */ /* 0x008fca00078e0206 */
[----:B----4-:R0:W-:Y:S01]  /*79b30*/  @P2 STG.E.U16 desc[UR58][R26.64], R17 ;  /* 0x000000111a002986 */ /* 0x0101e2000c10153a */
[----:B------:R-:W-:Y:S01]  /*79b40*/  PRMT R8, R17, 0x7632, R8 ;  /* 0x0000763211087816 */ /* 0x000fe20000000008 */
[----:B0-----:R-:W-:Y:S02]  /*79b50*/  IMAD.WIDE R26, R18, 0x2, R4 ;  /* 0x00000002121a7825 */ /* 0x001fe400078e0204 */
[----:B------:R-:W3:Y:S04]  /*79b60*/  LDL.LU R18, [R1+0x9a8] ;  /* 0x0009a80001127983 */ /* 0x000ee80000300800 */
[----:B------:R-:W4:Y:S04]  /*79b70*/  LDL.LU R17, [R1+0x134] ;  /* 0x0001340001117983 */ /* 0x000f280000300800 */
[----:B------:R2:W-:Y:S02]  /*79b80*/  @P4 STG.E.U16 desc[UR58][R26.64], R8 ;  /* 0x000000081a004986 */ /* 0x0005e4000c10153a */
[----:B--2---:R-:W-:-:S05]  /*79b90*/  IMAD.WIDE R26, R16, 0x2, R6 ;  /* 0x00000002101a7825 */ /* 0x004fca00078e0206 */
[----:B------:R0:W-:Y:S01]  /*79ba0*/  @P3 STG.E.U16 desc[UR58][R26.64], R15 ;  /* 0x0000000f1a003986 */ /* 0x0001e2000c10153a */
[----:B------:R-:W-:Y:S01]  /*79bb0*/  PRMT R8, R15, 0x7632, R8 ;  /* 0x000076320f087816 */ /* 0x000fe20000000008 */
[----:B0-----:R-:W-:Y:S02]  /*79bc0*/  IMAD.WIDE R26, R16, 0x2, R4 ;  /* 0x00000002101a7825 */ /* 0x001fe400078e0204 */
[----:B------:R-:W2:Y:S04]  /*79bd0*/  LDL.LU R16, [R1+0x9ac] ;  /* 0x0009ac0001107983 */ /* 0x000ea80000300800 */
[----:B------:R-:W2:Y:S01]  /*79be0*/  LDL.LU R15, [R1+0x124] ;  /* 0x00012400010f7983 */ /* 0x000ea20000300800 */
        /* <DEDUP_REMOVED lines=15> */
[----:B------:R0:W-:Y:S02]  /*79ce0*/  @P0 STG.E.U16 desc[UR58][R26.64], R19 ;  /* 0x000000131a000986 */ /* 0x0001e4000c10153a */
[----:B0-----:R-:W-:Y:S02]  /*79cf0*/  IMAD.WIDE R26, R21, 0x2, R4 ;  /* 0x00000002151a7825 */ /* 0x001fe400078e0204 */
[----:B------:R-:W2:Y:S04]  /*79d00*/  LDL.LU R21, [R1+0x9b0] ;  /* 0x0009b00001157983 */ /* 0x000ea80000300800 */
[----:B------:R-:W2:Y:S01]  /*79d10*/  LDL.LU R19, [R1+0x138] ;  /* 0x0001380001137983 */ /* 0x000ea20000300800 */
[----:B------:R-:W-:-:S13]  /*79d20*/  LOP3.LUT P0, RZ, R9, 0x1000000, RZ, 0xc0, !PT ;  /* 0x0100000009ff7812 */ /* 0x000fda000780c0ff */
[----:B------:R0:W-:Y:S01]  /*79d30*/  @P0 STG.E.U16 desc[UR58][R26.64], R8 ;  /* 0x000000081a000986 */ /* 0x0001e2000c10153a */
[----:B------:R-:W-:Y:S01]  /*79d40*/  LOP3.LUT P0, RZ, R9, 0x800000, RZ, 0xc0, !PT ;  /* 0x0080000009ff7812 */ /* 0x000fe2000780c0ff */
[----:B0-----:R-:W-:-:S12]  /*79d50*/  IMAD.WIDE R26, R24, 0x2, R6 ;  /* 0x00000002181a7825 */ /* 0x001fd800078e0206 */
        /* <DEDUP_REMOVED lines=8> */
[----:B0-----:R-:W-:Y:S01]  /*79de0*/  IMAD.WIDE R24, R22, 0x2, R6 ;  /* 0x0000000216187825 */ /* 0x001fe200078e0206 */
[----:B------:R-:W-:-:S03]  /*79df0*/  PRMT R8, R20, 0x7632, R8 ;  /* 0x0000763214087816 */ /* 0x000fc60000000008 */
[----:B------:R-:W-:-:S06]  /*79e00*/  IMAD.WIDE R22, R22, 0x2, R4 ;  /* 0x0000000216167825 */ /* 0x000fcc00078e0204 */
[----:B------:R-:W-:Y:S04]  /*79e10*/  @P0 STG.E.U16 desc[UR58][R24.64], R20 ;  /* 0x0000001418000986 */ /* 0x000fe8000c10153a */
[----:B------:R3:W-:Y:S01]  /*79e20*/  @P1 STG.E.U16 desc[UR58][R22.64], R8 ;  /* 0x0000000816001986 */ /* 0x0007e2000c10153a */
[C---:B------:R-:W-:Y:S02]  /*79e30*/  LOP3.LUT P2, RZ, R13.reuse, 0x40, RZ, 0xc0, !PT ;  /* 0x000000400dff7812 */ /* 0x040fe4000784c0ff */
        /* <DEDUP_REMOVED lines=14> */
[C---:B------:R-:W-:Y:S02]  /*79f20*/  LOP3.LUT P3, RZ, R13.reuse, 0x100, RZ, 0xc0, !PT ;  /* 0x000001000dff7812 */ /* 0x040fe4000786c0ff */
[----:B------:R-:W-:-:S11]  /*79f30*/  LOP3.LUT P5, RZ, R13, 0x200, RZ, 0xc0, !PT ;  /* 0x000002000dff7812 */ /* 0x000fd600078ac0ff */
[----:B------:R0:W-:Y:S02]  /*79f40*/  @P3 STG.E.U16 desc[UR58][R22.64], R8 ;  /* 0x0000000816003986 */ /* 0x0001e4000c10153a */
[----:B0-----:R-:W-:-:S05]  /*79f50*/  IMAD.WIDE R22, R21, 0x2, R6 ;  /* 0x0000000215167825 */ /* 0x001fca00078e0206 */
[----:B------:R0:W-:Y:S04]  /*79f60*/  @P5 STG.E.U16 desc[UR58][R22.64], R19 ;  /* 0x0000001316005986 */ /* 0x0001e8000c10153a */
[----:B0-----:R-:W2:Y:S04]  /*79f70*/  LDL.LU R23, [R1+0x9bc] ;  /* 0x0009bc0001177983 */ /* 0x001ea80000300800 */
[----:B------:R-:W2:Y:S04]  /*79f80*/  LDL.LU R20, [R1+0x12c] ;  /* 0x00012c0001147983 */ /* 0x000ea80000300800 */
[----:B------:R-:W2:Y:S01]  /*79f90*/  LDL.LU R22, [R1+0x9c0] ;  /* 0x0009c00001167983 */ /* 0x000ea20000300800 */
[----:B------:R-:W-:-:S03]  /*79fa0*/  PRMT R8, R19, 0x7632, R8 ;  /* 0x0000763213087816 */ /* 0x000fc60000000008 */
[----:B------:R-:W2:Y:S01]  /*79fb0*/  LDL.LU R19, [R1+0x150] ;  /* 0x0001500001137983 */ /* 0x000ea20000300800 */
[C---:B------:R-:W-:Y:S02]  /*79fc0*/  LOP3.LUT P6, RZ, R13.reuse, 0x400, RZ, 0xc0, !PT ;  /* 0x000004000dff7812 */ /* 0x040fe400078cc0ff */
[----:B------:R-:W-:Y:S01]  /*79fd0*/  LOP3.LUT P1, RZ, R13, 0x800, RZ, 0xc0, !PT ;  /* 0x000008000dff7812 */ /* 0x000fe2000782c0ff */
[----:B------:R-:W-:-:S10]  /*79fe0*/  IMAD.WIDE R24, R21, 0x2, R4 ;  /* 0x0000000215187825 */ /* 0x000fd400078e0204 */
[----:B------:R3:W-:Y:S01]  /*79ff0*/  @P6 STG.E.U16 desc[UR58][R24.64], R8 ;  /* 0x0000000818006986 */ /* 0x0007e2000c10153a */
[C---:B------:R-:W-:Y:S02]  /*7a000*/  LOP3.LUT P4, RZ, R13.reuse, 0x1000, RZ, 0xc0, !PT ;  /* 0x000010000dff7812 */ /* 0x040fe4000788c0ff */
[C---:B------:R-:W-:Y:S02]  /*7a010*/  LOP3.LUT P2, RZ, R13.reuse, 0x2000, RZ, 0xc0, !PT ;  /* 0x000020000dff7812 */ /* 0x040fe4000784c0ff */
[----:B------:R-:W-:Y:S02]  /*7a020*/  LOP3.LUT P0, RZ, R13, 0x80000, RZ, 0xc0, !PT ;  /* 0x000800000dff7812 */ /* 0x000fe4000780c0ff */
[----:B------:R-:W-:-:S11]  /*7a030*/  LOP3.LUT R9, R9, 0xfffdffff, RZ, 0xc0, !PT ;  /* 0xfffdffff09097812 */ /* 0x000fd600078ec0ff */
[----:B------:R-:W-:Y:S02]  /*7a040*/  @P0 LOP3.LUT R9, R9, 0x20000, RZ, 0xfc, !PT ;  /* 0x0002000009090812 */ /* 0x000fe400078efcff */
[----:B------:R-:W-:Y:S02]  /*7a050*/  LOP3.LUT P0, RZ, R13, 0x40000, RZ, 0xc0, !PT ;  /* 0x000400000dff7812 */ /* 0x000fe4000780c0ff */
[----:B------:R-:W-:Y:S01]  /*7a060*/  LOP3.LUT R9, R9, 0xfffbffff, RZ, 0xc0, !PT ;  /* 0xfffbffff09097812 */ /* 0x000fe200078ec0ff */
[----:B---3--:R-:W-:-:S05]  /*7a070*/  IMAD.WIDE R24, R18, 0x2, R6 ;  /* 0x0000000212187825 */ /* 0x008fca00078e0206 */
[----:B----4-:R0:W-:Y:S01]  /*7a080*/  @P1 STG.E.U16 desc[UR58][R24.64], R17 ;  /* 0x0000001118001986 */ /* 0x0101e2000c10153a */
[----:B------:R-:W-:Y:S01]  /*7a090*/  PRMT R8, R17, 0x7632, R8 ;  /* 0x0000763211087816 */ /* 0x000fe20000000008 */
[----:B0-----:R-:W-:Y:S02]  /*7a0a0*/  IMAD.WIDE R24, R18, 0x2, R4 ;  /* 0x0000000212187825 */ /* 0x001fe400078e0204 */
[----:B------:R-:W3:Y:S04]  /*7a0b0*/  LDL.LU R18, [R1+0x9c4] ;  /* 0x0009c40001127983 */ /* 0x000ee80000300800 */
[----:B------:R-:W4:Y:S04]  /*7a0c0*/  LDL.LU R21, [R1+0x140] ;  /* 0x0001400001157983 */ /* 0x000f280000300800 */
[----:B------:R-:W4:Y:S04]  /*7a0d0*/  LDL.LU R17, [R1+0x9cc] ;  /* 0x0009cc0001117983 */ /* 0x000f280000300800 */
[----:B------:R2:W-:Y:S02]  /*7a0e0*/  @P4 STG.E.U16 desc[UR58][R24.64], R8 ;  /* 0x0000000818004986 */ /* 0x0005e4000c10153a */
[----:B--2---:R-:W-:Y:S01]  /*7a0f0*/  IMAD.WIDE R24, R16, 0x2, R6 ;  /* 0x0000000210187825 */ /* 0x004fe200078e0206 */
[----:B------:R-:W-:-:S04]  /*7a100*/  PRMT R8, R15, 0x7632, R8 ;  /* 0x000076320f087816 */ /* 0x000fc80000000008 */
[----:B------:R0:W-:Y:S04]  /*7a110*/  @P2 STG.E.U16 desc[UR58][R24.64], R15 ;  /* 0x0000000f18002986 */ /* 0x0001e8000c10153a */
[----:B0-----:R-:W2:Y:S01]  /*7a120*/  LDL.LU R15, [R1+0x9d0] ;  /* 0x0009d000010f7983 */ /* 0x001ea20000300800 */
[----:B------:R-:W-:-:S03]  /*7a130*/  IMAD.WIDE R24, R16, 0x2, R4 ;  /* 0x0000000210187825 */ /* 0x000fc600078e0204 */
[----:B------:R-:W2:Y:S01]  /*7a140*/  LDL.LU R16, [R1+0x144] ;  /* 0x0001440001107983 */ /* 0x000ea20000300800 */
[----:B------:R-:W-:Y:S02]  /*7a150*/  @P0 LOP3.LUT R9, R9, 0x40000, RZ, 0xfc, !PT ;  /* 0x0004000009090812 */ /* 0x000fe400078efcff */
[----:B------:R-:W-:Y:S02]  /*7a160*/  LOP3.LUT P0, RZ, R13, 0x20000, RZ, 0xc0, !PT ;  /* 0x000200000dff7812 */ /* 0x000fe4000780c0ff */
        /* <DEDUP_REMOVED lines=8> */
[----:B0-----:R-:W-:-:S12]  /*7a1f0*/  IMAD.WIDE R24, R23, 0x2, R6 ;  /* 0x0000000217187825 */ /* 0x001fd800078e0206 */
[----:B------:R0:W-:Y:S01]  /*7a200*/  @P0 STG.E.U16 desc[UR58][R24.64], R20 ;  /* 0x0000001418000986 */ /* 0x0001e2000c10153a */
[----:B------:R-:W-:Y:S02]  /*7a210*/  LOP3.LUT P0, RZ, R9, 0x100000, RZ, 0xc0, !PT ;  /* 0x0010000009ff7812 */ /* 0x000fe4000780c0ff */
[----:B------:R-:W-:Y:S01]  /*7a220*/  PRMT R8, R20, 0x7632, R8 ;  /* 0x0000763214087816 */ /* 0x000fe20000000008 */
[----:B0-----:R-:W-:-:S10]  /*7a230*/  IMAD.WIDE R24, R23, 0x2, R4 ;  /* 0x0000000217187825 */ /* 0x001fd400078e0204 */
[----:B------:R0:W-:Y:S04]  /*7a240*/  @P0 STG.E.U16 desc[UR58][R24.64], R8 ;  /* 0x0000000818000986 */ /* 0x0001e8000c10153a */
[----:B0-----:R-:W2:Y:S04]  /*7a250*/  LDL.LU R24, [R1+0x9d4] ;  /* 0x0009d40001187983 */ /* 0x001ea80000300800 */
[----:B------:R-:W2:Y:S01]  /*7a260*/  LDL.LU R20, [R1+0x158] ;  /* 0x0001580001147983 */ /* 0x000ea20000300800 */
[----:B------:R-:W-:Y:S01]  /*7a270*/  LOP3.LUT P0, RZ, R9, 0x80000, RZ, 0xc0, !PT ;  /* 0x0008000009ff7812 */ /* 0x000fe2000780c0ff */
[----:B------:R-:W-:Y:S01]  /*7a280*/  IMAD.WIDE R26, R22, 0x2, R6 ;  /* 0x00000002161a7825 */ /* 0x000fe200078e0206 */
[----:B------:R-:W-:-:S11]  /*7a290*/  PRMT R8, R19, 0x7632, R8 ;  /* 0x0000763213087816 */ /* 0x000fd60000000008 */
[----:B------:R0:W-:Y:S01]  /*7a2a0*/  @P0 STG.E.U16 desc[UR58][R26.64], R19 ;  /* 0x000000131a000986 */ /* 0x0001e2000c10153a */
[----:B------:R-:W-:Y:S01]  /*7a2b0*/  LOP3.LUT P0, RZ, R9, 0x40000, RZ, 0xc0, !PT ;  /* 0x0004000009ff7812 */ /* 0x000fe2000780c0ff */
[----:B------:R-:W-:Y:S01]  /*7a2c0*/  IMAD.WIDE R22, R22, 0x2, R4 ;  /* 0x0000000216167825 */ /* 0x000fe200078e0204 */
[C---:B------:R-:W-:Y:S02]  /*7a2d0*/  LOP3.LUT P3, RZ, R13.reuse, 0x100000, RZ, 0xc0, !PT ;  /* 0x001000000dff7812 */ /* 0x040fe4000786c0ff */
[----:B------:R-:W-:Y:S01]  /*7a2e0*/  LOP3.LUT P6, RZ, R13, 0x200000, RZ, 0xc0, !PT ;  /* 0x002000000dff7812 */ /* 0x000fe200078cc0ff */
[----:B0-----:R-:W2:Y:S08]  /*7a2f0*/  LDL.LU R26, [R1+0x20d4] ;  /* 0x0020d400011a7983 */ /* 0x001eb00000300800 */
[----:B------:R3:W-:Y:S01]  /*7a300*/  @P0 STG.E.U16 desc[UR58][R22.64], R8 ;  /* 0x0000000816000986 */ /* 0x0007e2000c10153a */
[----:B------:R-:W-:-:S02]  /*7a310*/  LOP3.LUT P0, RZ, R9, 0x20000, RZ, 0xc0, !PT ;  /* 0x0002000009ff7812 */ /* 0x000fc4000780c0ff */
[C---:B------:R-:W-:Y:S02]  /*7a320*/  LOP3.LUT P1, RZ, R13.reuse, 0x400000, RZ, 0xc0, !PT ;  /* 0x004000000dff7812 */ /* 0x040fe4000782c0ff */
[----:B------:R-:W-:Y:S01]  /*7a330*/  LOP3.LUT P4, RZ, R13, 0x800000, RZ, 0xc0, !PT ;  /* 0x008000000dff7812 */ /* 0x000fe2000788c0ff */
[----:B---3--:R-:W-:-:S04]  /*7a340*/  IMAD.WIDE R22, R18, 0x2, R6 ;  /* 0x0000000212167825 */ /* 0x008fc800078e0206 */
[----:B------:R-:W-:Y:S01]  /*7a350*/  IMAD.WIDE R18, R18, 0x2, R4 ;  /* 0x0000000212127825 */ /* 0x000fe200078e0204 */
[----:B----4-:R-:W-:-:S03]  /*7a360*/  PRMT R8, R21, 0x7632, R8 ;  /* 0x0000763215087816 */ /* 0x010fc60000000008 */
[----:B------:R0:W-:Y:S04]  /*7a370*/  @P0 STG.E.U16 desc[UR58][R22.64], R21 ;  /* 0x0000001516000986 */ /* 0x0001e8000c10153a */
[----:B------:R1:W-:Y:S04]  /*7a380*/  @P3 STG.E.U16 desc[UR58][R18.64], R8 ;  /* 0x0000000812003986 */ /* 0x0003e8000c10153a */
[----:B0-----:R-:W3:Y:S01]  /*7a390*/  LDL.LU R23, [R1+0x20d0] ;  /* 0x0020d00001177983 */ /* 0x001ee20000300800 */
[----:B-1----:R-:W-:Y:S01]  /*7a3a0*/  IMAD.WIDE R18, R17, 0x2, R6 ;  /* 0x0000000211127825 */ /* 0x002fe200078e0206 */
[----:B------:R-:W-:-:S04]  /*7a3b0*/  PRMT R8, R14, 0x7632, R8 ;  /* 0x000076320e087816 */ /* 0x000fc80000000008 */
[----:B------:R0:W-:Y:S04]  /*7a3c0*/  @P6 STG.E.U16 desc[UR58][R18.64], R14 ;  /* 0x0000000e12006986 */ /* 0x0001e8000c10153a */
[----:B0-----:R-:W4:Y:S01]  /*7a3d0*/  LDL.LU R14, [R1+0x20cc] ;  /* 0x0020cc00010e7983 */ /* 0x001f220000300800 */
[----:B------:R-:W-:-:S03]  /*7a3e0*/  IMAD.WIDE R18, R17, 0x2, R4 ;  /* 0x0000000211127825 */ /* 0x000fc600078e0204 */
[----:B------:R-:W3:Y:S04]  /*7a3f0*/  LDL.LU R17, [R1+0x9d8] ;  /* 0x0009d80001117983 */ /* 0x000ee80000300800 */
[----:B------:R2:W-:Y:S02]  /*7a400*/  @P1 STG.E.U16 desc[UR58][R18.64], R8 ;  /* 0x0000000812001986 */ /* 0x0005e4000c10153a */
[----:B--2---:R-:W-:-:S05]  /*7a410*/  IMAD.WIDE R18, R15, 0x2, R6 ;  /* 0x000000020f127825 */ /* 0x004fca00078e0206 */
[----:B------:R0:W-:Y:S02]  /*7a420*/  @P4 STG.E.U16 desc[UR58][R18.64], R16 ;  /* 0x0000001012004986 */ /* 0x0001e4000c10153a */
[----:B0-----:R-:W-:Y:S02]  /*7a430*/  IMAD.WIDE R18, R15, 0x2, R4 ;  /* 0x000000020f127825 */ /* 0x001fe400078e0204 */
[----:B------:R-:W2:Y:S01]  /*7a440*/  LDL.LU R15, [R1+0x148] ;  /* 0x00014800010f7983 */ /* 0x000ea20000300800 */
[C---:B------:R-:W-:Y:S02]  /*7a450*/  LOP3.LUT P2, RZ, R13.reuse, 0x1000000, RZ, 0xc0, !PT ;  /* 0x010000000dff7812 */ /* 0x040fe4000784c0ff */
[----:B------:R-:W-:Y:S02]  /*7a460*/  LOP3.LUT P5, RZ, R13, 0x2000000, RZ, 0xc0, !PT ;  /* 0x020000000dff7812 */ /* 0x000fe400078ac0ff */
[----:B------:R-:W-:-:S09]  /*7a470*/  PRMT R8, R16, 0x7632, R8 ;  /* 0x0000763210087816 */ /* 0x000fd20000000008 */
[----:B------:R0:W-:Y:S02]  /*7a480*/  @P2 STG.E.U16 desc[UR58][R18.64], R8 ;  /* 0x0000000812002986 */ /* 0x0001e4000c10153a */
[----:B0-----:R-:W-:-:S05]  /*7a490*/  IMAD.WIDE R18, R24, 0x2, R6 ;  /* 0x0000000218127825 */ /* 0x001fca00078e0206 */
[----:B------:R0:W-:Y:S04]  /*7a4a0*/  @P5 STG.E.U16 desc[UR58][R18.64], R20 ;  /* 0x0000001412005986 */ /* 0x0001e8000c10153a */
[----:B0-----:R-:W2:Y:S04]  /*7a4b0*/  LDL.LU R19, [R1+0x20c8] ;  /* 0x0020c80001137983 */ /* 0x001ea80000300800 */
[----:B------:R-:W2:Y:S04]  /*7a4c0*/  LDL.LU R22, [R1+0x9dc] ;  /* 0x0009dc0001167983 */ /* 0x000ea80000300800 */
[----:B------:R-:W2:Y:S04]  /*7a4d0*/  LDL.LU R16, [R1+0x15c] ;  /* 0x00015c0001107983 */ /* 0x000ea80000300800 */
[----:B------:R-:W2:Y:S04]  /*7a4e0*/  LDL.LU R21, [R1+0x9e0] ;  /* 0x0009e00001157983 */ /* 0x000ea80000300800 */
[----:B------:R-:W2:Y:S01]  /*7a4f0*/  LDL.LU R18, [R1+0x14c] ;  /* 0x00014c0001127983 */ /* 0x000ea20000300800 */
[----:B------:R-:W-:-:S03]  /*7a500*/  LOP3.LUT R9, R9, 0xffffdfff, RZ, 0xc0, !PT ;  /* 0xffffdfff09097812 */ /* 0x000fc600078ec0ff */
[----:B------:R-:W2:Y:S04]  /*7a510*/  LDL.LU R29, [R1+0x9e4] ;  /* 0x0009e400011d7983 */ /* 0x000ea80000300800 */
[----:B------:R-:W2:Y:S01]  /*7a520*/  LDL.LU R27, [R1+0x170] ;  /* 0x00017000011b7983 */ /* 0x000ea20000300800 */
[----:B------:R-:W-:-:S03]  /*7a530*/  LOP3.LUT P6, RZ, R13, 0x4000000, RZ, 0xc0, !PT ;  /* 0x040000000dff7812 */ /* 0x000fc600078cc0ff */
[----:B------:R-:W2:Y:S01]  /*7a540*/  LDL.LU R25, [R1+0x9e8] ;  /* 0x0009e80001197983 */ /* 0x000ea20000300800 */
[C---:B------:R-:W-:Y:S02]  /*7a550*/  LOP3.LUT P3, RZ, R13.reuse, 0x8000000, RZ, 0xc0, !PT ;  /* 0x080000000dff7812 */ /* 0x040fe4000786c0ff */
[C---:B------:R-:W-:Y:S02]  /*7a560*/  LOP3.LUT P4, RZ, R13.reuse, 0x10000000, RZ, 0xc0, !PT ;  /* 0x100000000dff7812 */ /* 0x040fe4000788c0ff */
[C---:B------:R-:W-:Y:S02]  /*7a570*/  LOP3.LUT P1, RZ, R13.reuse, 0x20000000, RZ, 0xc0, !PT ;  /* 0x200000000dff7812 */ /* 0x040fe4000782c0ff */
[----:B------:R-:W-:Y:S02]  /*7a580*/  LOP3.LUT P5, RZ, R13, 0x40000000, RZ, 0xc0, !PT ;  /* 0x400000000dff7812 */ /* 0x000fe400078ac0ff */
[----:B------:R-:W-:Y:S02]  /*7a590*/  PRMT R8, R20, 0x7632, R8 ;  /* 0x0000763214087816 */ /* 0x000fe40000000008 */
[----:B----4-:R-:W-:-:S13]  /*7a5a0*/  LOP3.LUT P0, RZ, R14, 0x8, RZ, 0xc0, !PT ;  /* 0x000000080eff7812 */ /* 0x010fda000780c0ff */
        /* <DEDUP_REMOVED lines=8> */
[----:B------:R-:W-:-:S11]  /*7a630*/  LOP3.LUT R9, R9, 0xfffeffff, RZ, 0xc0, !PT ;  /* 0xfffeffff09097812 */ /* 0x000fd600078ec0ff */
[----:B------:R-:W-:Y:S02]  /*7a640*/  @P0 LOP3.LUT R9, R9, 0x10000, RZ, 0xfc, !PT ;  /* 0x0001000009090812 */ /* 0x000fe400078efcff */
[----:B------:R-:W-:Y:S01]  /*7a650*/  LOP3.LUT P0, RZ, R13, 0x80000000, RZ, 0xc0, !PT ;  /* 0x800000000dff7812 */ /* 0x000fe2000780c0ff */
[----:B------:R-:W-:Y:S02]  /*7a660*/  IMAD.WIDE R12, R24, 0x2, R4 ;  /* 0x00000002180c7825 */ /* 0x000fe400078e0204 */
[----:B------:R-:W4:Y:S04]  /*7a670*/  LDL.LU R24, [R1+0x160] ;  /* 0x0001600001187983 */ /* 0x000f280000300800 */
[----:B------:R3:W-:Y:S04]  /*7a680*/  @P6 STG.E.U16 desc[UR58][R12.64], R8 ;  /* 0x000000080c006986 */ /* 0x0007e8000c10153a */
[----:B------:R-:W4:Y:S01]  /*7a690*/  LDL.LU R20, [R1+0x9ec] ;  /* 0x0009ec0001147983 */ /* 0x000f220000300800 */
[----:B---3--:R-:W-:-:S05]  /*7a6a0*/  IMAD.WIDE R12, R17, 0x2, R6 ;  /* 0x00000002110c7825 */ /* 0x008fca00078e0206 */
[----:B--2---:R0:W-:Y:S02]  /*7a6b0*/  @P3 STG.E.U16 desc[UR58][R12.64], R15 ;  /* 0x0000000f0c003986 */ /* 0x0041e4000c10153a */
[----:B0-----:R-:W-:Y:S02]  /*7a6c0*/  IMAD.WIDE R12, R17, 0x2, R4 ;  /* 0x00000002110c7825 */ /* 0x001fe400078e0204 */
[----:B------:R-:W2:Y:S01]  /*7a6d0*/  LDL.LU R17, [R1+0x174] ;  /* 0x0001740001117983 */ /* 0x000ea20000300800 */
[----:B------:R-:W-:-:S03]  /*7a6e0*/  PRMT R8, R15, 0x7632, R8 ;  /* 0x000076320f087816 */ /* 0x000fc60000000008 */
[----:B------:R-:W3:Y:S04]  /*7a6f0*/  LDL.LU R15, [R1+0x20c4] ;  /* 0x0020c400010f7983 */ /* 0x000ee80000300800 */
[----:B------:R0:W-:Y:S02]  /*7a700*/  @P4 STG.E.U16 desc[UR58][R12.64], R8 ;  /* 0x000000080c004986 */ /* 0x0001e4000c10153a */
[----:B0-----:R-:W-:Y:S01]  /*7a710*/  IMAD.WIDE R12, R22, 0x2, R6 ;  /* 0x00000002160c7825 */ /* 0x001fe200078e0206 */
[----:B------:R-:W-:-:S04]  /*7a720*/  PRMT R8, R16, 0x7632, R8 ;  /* 0x0000763210087816 */ /* 0x000fc80000000008 */
[----:B------:R0:W-:Y:S04]  /*7a730*/  @P1 STG.E.U16 desc[UR58][R12.64], R16 ;  /* 0x000000100c001986 */ /* 0x0001e8000c10153a */
[----:B0-----:R-:W3:Y:S01]  /*7a740*/  LDL.LU R16, [R1+0x9f0] ;  /* 0x0009f00001107983 */ /* 0x001ee20000300800 */
[----:B------:R-:W-:-:S03]  /*7a750*/  IMAD.WIDE R12, R22, 0x2, R4 ;  /* 0x00000002160c7825 */ /* 0x000fc600078e0204 */
[----:B------:R-:W3:Y:S04]  /*7a760*/  LDL.LU R22, [R1+0x164] ;  /* 0x0001640001167983 */ /* 0x000ee80000300800 */
[----:B------:R0:W-:Y:S02]  /*7a770*/  @P5 STG.E.U16 desc[UR58][R12.64], R8 ;  /* 0x000000080c005986 */ /* 0x0001e4000c10153a */
[----:B0-----:R-:W-:-:S05]  /*7a780*/  IMAD.WIDE R12, R21, 0x2, R6 ;  /* 0x00000002150c7825 */ /* 0x001fca00078e0206 */
[----:B------:R0:W-:Y:S01]  /*7a790*/  @P0 STG.E.U16 desc[UR58][R12.64], R18 ;  /* 0x000000120c000986 */ /* 0x0001e2000c10153a */
[----:B------:R-:W-:Y:S02]  /*7a7a0*/  LOP3.LUT P0, RZ, R9, 0x10000, RZ, 0xc0, !PT ;  /* 0x0001000009ff7812 */ /* 0x000fe4000780c0ff */
[----:B------:R-:W-:Y:S01]  /*7a7b0*/  PRMT R8, R18, 0x7632, R8 ;  /* 0x0000763212087816 */ /* 0x000fe20000000008 */
[----:B0-----:R-:W-:Y:S01]  /*7a7c0*/  IMAD.WIDE R12, R21, 0x2, R4 ;  /* 0x00000002150c7825 */ /* 0x001fe200078e0204 */
[----:B------:R-:W-:Y:S01]  /*7a7d0*/  LOP3.LUT P2, RZ, R14, 0x10, RZ, 0xc0, !PT ;  /* 0x000000100eff7812 */ /* 0x000fe2000784c0ff */
[----:B------:R-:W3:Y:S08]  /*7a7e0*/  LDL.LU R21, [R1+0x9f4] ;  /* 0x0009f40001157983 */ /* 0x000ef00000300800 */
        /* <DEDUP_REMOVED lines=10> */
[----:B------:R-:W-:Y:S01]  /*7a890*/  LOP3.LUT P0, RZ, R9, 0x2000, RZ, 0xc0, !PT ;  /* 0x0000200009ff7812 */ /* 0x000fe2000780c0ff */
[----:B0-----:R-:W-:Y:S01]  /*7a8a0*/  IMAD.WIDE R12, R25, 0x2, R6 ;  /* 0x00000002190c7825 */ /* 0x001fe200078e0206 */
[C---:B------:R-:W-:Y:S02]  /*7a8b0*/  LOP3.LUT P3, RZ, R14.reuse, 0x40, RZ, 0xc0, !PT ;  /* 0x000000400eff7812 */ /* 0x040fe4000786c0ff */
[----:B------:R-:W-:-:S09]  /*7a8c0*/  LOP3.LUT P4, RZ, R14, 0x80, RZ, 0xc0, !PT ;  /* 0x000000800eff7812 */ /* 0x000fd2000788c0ff */
[----:B----4-:R0:W-:Y:S01]  /*7a8d0*/  @P0 STG.E.U16 desc[UR58][R12.64], R24 ;  /* 0x000000180c000986 */ /* 0x0101e2000c10153a */
[----:B------:R-:W-:Y:S01]  /*7a8e0*/  PRMT R8, R24, 0x7632, R8 ;  /* 0x0000763218087816 */ /* 0x000fe20000000008 */
[----:B0-----:R-:W-:-:S05]  /*7a8f0*/  IMAD.WIDE R12, R25, 0x2, R4 ;  /* 0x00000002190c7825 */ /* 0x001fca00078e0204 */
[----:B------:R0:W-:Y:S02]  /*7a900*/  @P2 STG.E.U16 desc[UR58][R12.64], R8 ;  /* 0x000000080c002986 */ /* 0x0001e4000c10153a */
[----:B0-----:R-:W-:-:S05]  /*7a910*/  IMAD.WIDE R12, R20, 0x2, R6 ;  /* 0x00000002140c7825 */ /* 0x001fca00078e0206 */
[----:B--2---:R0:W-:Y:S01]  /*7a920*/  @P6 STG.E.U16 desc[UR58][R12.64], R17 ;  /* 0x000000110c006986 */ /* 0x0041e2000c10153a */
[----:B------:R-:W-:-:S03]  /*7a930*/  PRMT R8, R17, 0x7632, R8 ;  /* 0x0000763211087816 */ /* 0x000fc60000000008 */
[----:B0-----:R-:W2:Y:S04]  /*7a940*/  LDL.LU R17, [R1+0x9f8] ;  /* 0x0009f80001117983 */ /* 0x001ea80000300800 */
[----:B------:R-:W4:Y:S01]  /*7a950*/  LDL.LU R29, [R1+0x168] ;  /* 0x00016800011d7983 */ /* 0x000f220000300800 */
[----:B------:R-:W-:-:S03]  /*7a960*/  IMAD.WIDE R12, R20, 0x2, R4 ;  /* 0x00000002140c7825 */ /* 0x000fc600078e0204 */
[----:B------:R-:W4:Y:S04]  /*7a970*/  LDL.LU R27, [R1+0x9fc] ;  /* 0x0009fc00011b7983 */ /* 0x000f280000300800 */
[----:B------:R3:W-:Y:S02]  /*7a980*/  @P3 STG.E.U16 desc[UR58][R12.64], R8 ;  /* 0x000000080c003986 */ /* 0x0007e4000c10153a */
[----:B---3--:R-:W-:-:S05]  /*7a990*/  IMAD.WIDE R12, R16, 0x2, R6 ;  /* 0x00000002100c7825 */ /* 0x008fca00078e0206 */
[----:B------:R0:W-:Y:S02]  /*7a9a0*/  @P4 STG.E.U16 desc[UR58][R12.64], R22 ;  /* 0x000000160c004986 */ /* 0x0001e4000c10153a */
[----:B0-----:R-:W-:Y:S02]  /*7a9b0*/  IMAD.WIDE R12, R16, 0x2, R4 ;  /* 0x00000002100c7825 */ /* 0x001fe400078e0204 */
[----:B------:R-:W3:Y:S04]  /*7a9c0*/  LDL.LU R16, [R1+0x17c] ;  /* 0x00017c0001107983 */ /* 0x000ee80000300800 */
[----:B------:R-:W3:Y:S04]  /*7a9d0*/  LDL.LU R25, [R1+0xa00] ;  /* 0x000a000001197983 */ /* 0x000ee80000300800 */
[----:B------:R-:W3:Y:S04]  /*7a9e0*/  LDL.LU R20, [R1+0x16c] ;  /* 0x00016c0001147983 */ /* 0x000ee80000300800 */
[----:B------:R-:W3:Y:S01]  /*7a9f0*/  LDL.LU R24, [R1+0xa04] ;  /* 0x000a040001187983 */ /* 0x000ee20000300800 */
[----:B------:R-:W-:-:S03]  /*7aa00*/  PRMT R8, R22, 0x7632, R8 ;  /* 0x0000763216087816 */ /* 0x000fc60000000008 */
[----:B------:R-:W3:Y:S01]  /*7aa10*/  LDL.LU R22, [R1+0x190] ;  /* 0x0001900001167983 */ /* 0x000ee20000300800 */
[C---:B------:R-:W-:Y:S02]  /*7aa20*/  LOP3.LUT P1, RZ, R14.reuse, 0x100, RZ, 0xc0, !PT ;  /* 0x000001000eff7812 */ /* 0x040fe4000782c0ff */
[C---:B------:R-:W-:Y:S02]  /*7aa30*/  LOP3.LUT P5, RZ, R14.reuse, 0x200, RZ, 0xc0, !PT ;  /* 0x000002000eff7812 */ /* 0x040fe400078ac0ff */
[C---:B------:R-:W-:Y:S02]  /*7aa40*/  LOP3.LUT P6, RZ, R14.reuse, 0x400, RZ, 0xc0, !PT ;  /* 0x000004000eff7812 */ /* 0x040fe400078cc0ff */
[----:B------:R-:W-:-:S07]  /*7aa50*/  LOP3.LUT P2, RZ, R14, 0x800, RZ, 0xc0, !PT ;  /* 0x000008000eff7812 */ /* 0x000fce000784c0ff */
[----:B------:R0:W-:Y:S02]  /*7aa60*/  @P1 STG.E.U16 desc[UR58][R12.64], R8 ;  /* 0x000000080c001986 */ /* 0x0001e4000c10153a */
[----:B0-----:R-:W-:Y:S01]  /*7aa70*/  IMAD.WIDE R12, R21, 0x2, R6 ;  /* 0x00000002150c7825 */ /* 0x001fe200078e0206 */
[----:B------:R-:W-:-:S04]  /*7aa80*/  PRMT R8, R18, 0x7632, R8 ;  /* 0x0000763212087816 */ /* 0x000fc80000000008 */
[----:B------:R0:W-:Y:S02]  /*7aa90*/  @P5 STG.E.U16 desc[UR58][R12.64], R18 ;  /* 0x000000120c005986 */ /* 0x0001e4000c10153a */
[----:B0-----:R-:W-:Y:S02]  /*7aaa0*/  IMAD.WIDE R12, R21, 0x2, R4 ;  /* 0x00000002150c7825 */ /* 0x001fe400078e0204 */
[----:B------:R-:W3:Y:S04]  /*7aab0*/  LDL.LU R21, [R1+0xa08] ;  /* 0x000a080001157983 */ /* 0x000ee80000300800 */
[----:B------:R2:W-:Y:S04]  /*7aac0*/  @P6 STG.E.U16 desc[UR58][R12.64], R8 ;  /* 0x000000080c006986 */ /* 0x0005e8000c10153a */
[----:B------:R-:W3:Y:S01]  /*7aad0*/  LDL.LU R18, [R1+0x180] ;  /* 0x0001800001127983 */ /* 0x000ee20000300800 */
[----:B------:R-:W-:-:S02]  /*7aae0*/  LOP3.LUT P4, RZ, R14, 0x1000, RZ, 0xc0, !PT ;  /* 0x000010000eff7812 */ /* 0x000fc4000788c0ff */
[----:B------:R-:W-:Y:S01]  /*7aaf0*/  LOP3.LUT P3, RZ, R14, 0x2000, RZ, 0xc0, !PT ;  /* 0x000020000eff7812 */ /* 0x000fe2000786c0ff */
[----:B--2---:R-:W-:-:S05]  /*7ab00*/  IMAD.WIDE R12, R17, 0x2, R6 ;  /* 0x00000002110c7825 */ /* 0x004fca00078e0206 */
[----:B----4-:R0:W-:Y:S02]  /*7ab10*/  @P2 STG.E.U16 desc[UR58][R12.64], R29 ;  /* 0x0000001d0c002986 */ /* 0x0101e4000c10153a */
[----:B0-----:R-:W-:Y:S02]  /*7ab20*/  IMAD.WIDE R12, R17, 0x2, R4 ;  /* 0x00000002110c7825 */ /* 0x001fe400078e0204 */
[----:B------:R-:W2:Y:S01]  /*7ab30*/  LDL.LU R17, [R1+0xa0c] ;  /* 0x000a0c0001117983 */ /* 0x000ea20000300800 */
[----:B------:R-:W-:-:S05]  /*7ab40*/  PRMT R8, R29, 0x7632, R8 ;  /* 0x000076321d087816 */ /* 0x000fca0000000008 */
[----:B------:R0:W-:Y:S02]  /*7ab50*/  @P4 STG.E.U16 desc[UR58][R12.64], R8 ;  /* 0x000000080c004986 */ /* 0x0001e4000c10153a */
[----:B0-----:R-:W-:-:S05]  /*7ab60*/  IMAD.WIDE R12, R27, 0x2, R6 ;  /* 0x000000021b0c7825 */ /* 0x001fca00078e0206 */
[----:B---3--:R0:W-:Y:S01]  /*7ab70*/  @P3 STG.E.U16 desc[UR58][R12.64], R16 ;  /* 0x000000100c003986 */ /* 0x0081e2000c10153a */
[----:B------:R-:W-:-:S03]  /*7ab80*/  PRMT R8, R16, 0x7632, R8 ;  /* 0x0000763210087816 */ /* 0x000fc60000000008 */
[----:B0-----:R-:W3:Y:S01]  /*7ab90*/  LDL.LU R16, [R1+0xa10] ;  /* 0x000a100001107983 */ /* 0x001ee20000300800 */
[----:B------:R-:W-:-:S03]  /*7aba0*/  IMAD.WIDE R12, R27, 0x2, R4 ;  /* 0x000000021b0c7825 */ /* 0x000fc600078e0204 */
[----:B------:R-:W4:Y:S01]  /*7abb0*/  LDL.LU R27, [R1+0x184] ;  /* 0x00018400011b7983 */ /* 0x000f220000300800 */
        /* <DEDUP_REMOVED lines=18> */
[----:B------:R-:W-:Y:S01]  /*7ace0*/  LOP3.LUT P0, RZ, R9, 0x1000, RZ, 0xc0, !PT ;  /* 0x0000100009ff7812 */ /* 0x000fe2000780c0ff */
[----:B0-----:R-:W-:Y:S01]  /*7acf0*/  IMAD.WIDE R12, R25, 0x2, R4 ;  /* 0x00000002190c7825 */ /* 0x001fe200078e0204 */
[----:B------:R-:W-:Y:S01]  /*7ad00*/  LOP3.LUT P1, RZ, R14, 0x100000, RZ, 0xc0, !PT ;  /* 0x001000000eff7812 */ /* 0x000fe2000782c0ff */
[----:B------:R-:W4:Y:S10]  /*7ad10*/  LDL.LU R25, [R1+0xa14] ;  /* 0x000a140001197983 */ /* 0x000f340000300800 */
[----:B------:R0:W-:Y:S01]  /*7ad20*/  @P0 STG.E.U16 desc[UR58][R12.64], R8 ;  /* 0x000000080c000986 */ /* 0x0001e2000c10153a */
[----:B------:R-:W-:-:S02]  /*7ad30*/  LOP3.LUT P0, RZ, R9, 0x800, RZ, 0xc0, !PT ;  /* 0x0000080009ff7812 */ /* 0x000fc4000780c0ff */
[----:B------:R-:W-:Y:S01]  /*7ad40*/  LOP3.LUT P6, RZ, R14, 0x200000, RZ, 0xc0, !PT ;  /* 0x002000000eff7812 */ /* 0x000fe200078cc0ff */
[----:B------:R-:W4:Y:S01]  /*7ad50*/  LDL.LU R20, [R1+0x198] ;  /* 0x0001980001147983 */ /* 0x000f220000300800 */
        /* <DEDUP_REMOVED lines=8> */
[----:B------:R-:W-:-:S11]  /*7ade0*/  PRMT R8, R18, 0x7632, R8 ;  /* 0x0000763212087816 */ /* 0x000fd60000000008 */
[----:B------:R0:W-:Y:S02]  /*7adf0*/  @P0 STG.E.U16 desc[UR58][R12.64], R18 ;  /* 0x000000120c000986 */ /* 0x0001e4000c10153a */
[----:B0-----:R-:W-:-:S05]  /*7ae00*/  IMAD.WIDE R12, R21, 0x2, R4 ;  /* 0x00000002150c7825 */ /* 0x001fca00078e0204 */
[----:B------:R0:W-:Y:S02]  /*7ae10*/  @P1 STG.E.U16 desc[UR58][R12.64], R8 ;  /* 0x000000080c001986 */ /* 0x0001e4000c10153a */
[----:B0-----:R-:W-:Y:S01]  /*7ae20*/  PRMT R8, R15, 0x7632, R8 ;  /* 0x000076320f087816 */ /* 0x001fe20000000008 */
[----:B--2---:R-:W-:-:S05]  /*7ae30*/  IMAD.WIDE R12, R17, 0x2, R6 ;  /* 0x00000002110c7825 */ /* 0x004fca00078e0206 */
[----:B------:R0:W-:Y:S04]  /*7ae40*/  @P6 STG.E.U16 desc[UR58][R12.64], R15 ;  /* 0x0000000f0c006986 */ /* 0x0001e8000c10153a */
[----:B0-----:R-:W2:Y:S01]  /*7ae50*/  LDL.LU R15, [R1+0x20c0] ;  /* 0x0020c000010f7983 */ /* 0x001ea20000300800 */
[C---:B------:R-:W-:Y:S01]  /*7ae60*/  LOP3.LUT P2, RZ, R14.reuse, 0x400000, RZ, 0xc0, !PT ;  /* 0x004000000eff7812 */ /* 0x040fe2000784c0ff */
[----:B------:R-:W-:Y:S02]  /*7ae70*/  IMAD.WIDE R12, R17, 0x2, R4 ;  /* 0x00000002110c7825 */ /* 0x000fe400078e0204 */
[----:B------:R-:W2:Y:S01]  /*7ae80*/  LDL.LU R17, [R1+0xa18] ;  /* 0x000a180001117983 */ /* 0x000ea20000300800 */
[----:B------:R-:W-:-:S03]  /*7ae90*/  LOP3.LUT P4, RZ, R14, 0x800000, RZ, 0xc0, !PT ;  /* 0x008000000eff7812 */ /* 0x000fc6000788c0ff */
[----:B------:R-:W2:Y:S04]  /*7aea0*/  LDL.LU R18, [R1+0x188] ;  /* 0x0001880001127983 */ /* 0x000ea80000300800 */
[----:B------:R-:W2:Y:S04]  /*7aeb0*/  LDL.LU R24, [R1+0xa1c] ;  /* 0x000a1c0001187983 */ /* 0x000ea80000300800 */
[----:B------:R3:W-:Y:S02]  /*7aec0*/  @P2 STG.E.U16 desc[UR58][R12.64], R8 ;  /* 0x000000080c002986 */ /* 0x0007e4000c10153a */
[----:B---3--:R-:W-:-:S05]  /*7aed0*/  IMAD.WIDE R12, R16, 0x2, R6 ;  /* 0x00000002100c7825 */ /* 0x008fca00078e0206 */
[----:B----4-:R0:W-:Y:S02]  /*7aee0*/  @P4 STG.E.U16 desc[UR58][R12.64], R27 ;  /* 0x0000001b0c004986 */ /* 0x0101e4000c10153a */
[----:B0-----:R-:W-:Y:S02]  /*7aef0*/  IMAD.WIDE R12, R16, 0x2, R4 ;  /* 0x00000002100c7825 */ /* 0x001fe400078e0204 */
[----:B------:R-:W3:Y:S01]  /*7af00*/  LDL.LU R16, [R1+0x19c] ;  /* 0x00019c0001107983 */ /* 0x000ee20000300800 */
[----:B------:R-:W-:-:S03]  /*7af10*/  LOP3.LUT R9, R9, 0xffffffdf, RZ, 0xc0, !PT ;  /* 0xffffffdf09097812 */ /* 0x000fc600078ec0ff */
[----:B------:R-:W4:Y:S01]  /*7af20*/  LDL.LU R22, [R1+0xa20] ;  /* 0x000a200001167983 */ /* 0x000f220000300800 */
[----:B------:R-:W-:-:S03]  /*7af30*/  LOP3.LUT P3, RZ, R14, 0x1000000, RZ, 0xc0, !PT ;  /* 0x010000000eff7812 */ /* 0x000fc6000786c0ff */
[----:B------:R-:W4:Y:S01]  /*7af40*/  LDL.LU R21, [R1+0x18c] ;  /* 0x00018c0001157983 */ /* 0x000f220000300800 */
[----:B------:R-:W-:Y:S02]  /*7af50*/  LOP3.LUT P5, RZ, R14, 0x2000000, RZ, 0xc0, !PT ;  /* 0x020000000eff7812 */ /* 0x000fe400078ac0ff */
[----:B------:R-:W-:-:S07]  /*7af60*/  PRMT R8, R27, 0x7632, R8 ;  /* 0x000076321b087816 */ /* 0x000fce0000000008 */
[----:B------:R0:W-:Y:S01]  /*7af70*/  @P3 STG.E.U16 desc[UR58][R12.64], R8 ;  /* 0x000000080c003986 */ /* 0x0001e2000c10153a */
[C---:B------:R-:W-:Y:S02]  /*7af80*/  LOP3.LUT P6, RZ, R14.reuse, 0x4000000, RZ, 0xc0, !PT ;  /* 0x040000000eff7812 */ /* 0x040fe400078cc0ff */
[C---:B------:R-:W-:Y:S02]  /*7af90*/  LOP3.LUT P1, RZ, R14.reuse, 0x8000000, RZ, 0xc0, !PT ;  /* 0x080000000eff7812 */ /* 0x040fe4000782c0ff */
[C---:B------:R-:W-:Y:S02]  /*7afa0*/  LOP3.LUT P4, RZ, R14.reuse, 0x10000000, RZ, 0xc0, !PT ;  /* 0x100000000eff7812 */ /* 0x040fe4000788c0ff */
[----:B------:R-:W-:Y:S01]  /*7afb0*/  LOP3.LUT P2, RZ, R14, 0x20000000, RZ, 0xc0, !PT ;  /* 0x200000000eff7812 */ /* 0x000fe2000784c0ff */
[----:B0-----:R-:W-:-:S05]  /*7afc0*/  IMAD.WIDE R12, R25, 0x2, R6 ;  /* 0x00000002190c7825 */ /* 0x001fca00078e0206 */
[----:B------:R0:W-:Y:S01]  /*7afd0*/  @P5 STG.E.U16 desc[UR58][R12.64], R20 ;  /* 0x000000140c005986 */ /* 0x0001e2000c10153a */
[----:B------:R-:W-:Y:S02]  /*7afe0*/  LOP3.LUT P5, RZ, R14, 0x40000000, RZ, 0xc0, !PT ;  /* 0x400000000eff7812 */ /* 0x000fe400078ac0ff */
[----:B------:R-:W-:Y:S01]  /*7aff0*/  PRMT R8, R20, 0x7632, R8 ;  /* 0x0000763214087816 */ /* 0x000fe20000000008 */
[----:B0-----:R-:W-:-:S05]  /*7b000*/  IMAD.WIDE R12, R25, 0x2, R4 ;  /* 0x00000002190c7825 */ /* 0x001fca00078e0204 */
[----:B------:R0:W-:Y:S01]  /*7b010*/  @P6 STG.E.U16 desc[UR58][R12.64], R8 ;  /* 0x000000080c006986 */ /* 0x0001e2000c10153a */
[----:B--2---:R-:W-:-:S13]  /*7b020*/  LOP3.LUT P0, RZ, R15, 0x8, RZ, 0xc0, !PT ;  /* 0x000000080fff7812 */ /* 0x004fda000780c0ff */
        /* <DEDUP_REMOVED lines=11> */
[----:B------:R-:W2:Y:S04]  /*7b0e0*/  LDL.LU R14, [R1+0xa24] ;  /* 0x000a2400010e7983 */ /* 0x000ea80000300800 */
[----:B------:R-:W2:Y:S04]  /*7b0f0*/  LDL.LU R29, [R1+0x1b0] ;  /* 0x0001b000011d7983 */ /* 0x000ea80000300800 */
[----:B------:R-:W2:Y:S01]  /*7b100*/  LDL.LU R27, [R1+0xa28] ;  /* 0x000a2800011b7983 */ /* 0x000ea20000300800 */
[----:B0-----:R-:W-:-:S03]  /*7b110*/  IMAD.WIDE R12, R17, 0x2, R6 ;  /* 0x00000002110c7825 */ /* 0x001fc600078e0206 */
[----:B------:R-:W2:Y:S01]  /*7b120*/  LDL.LU R25, [R1+0x1a0] ;  /* 0x0001a00001197983 */ /* 0x000ea20000300800 */
[----:B------:R-:W-:-:S03]  /*7b130*/  PRMT R8, R18, 0x7632, R8 ;  /* 0x0000763212087816 */ /* 0x000fc60000000008 */
[----:B------:R0:W-:Y:S04]  /*7b140*/  @P1 STG.E.U16 desc[UR58][R12.64], R18 ;  /* 0x000000120c001986 */ /* 0x0001e8000c10153a */
[----:B------:R-:W2:Y:S01]  /*7b150*/  LDL.LU R20, [R1+0xa2c] ;  /* 0x000a2c0001147983 */ /* 0x000ea20000300800 */
[----:B0-----:R-:W-:-:S03]  /*7b160*/  IMAD.WIDE R12, R17, 0x2, R4 ;  /* 0x00000002110c7825 */ /* 0x001fc600078e0204 */
[----:B------:R-:W2:Y:S04]  /*7b170*/  LDL.LU R17, [R1+0x1b4] ;  /* 0x0001b40001117983 */ /* 0x000ea80000300800 */
[----:B------:R0:W-:Y:S04]  /*7b180*/  @P4 STG.E.U16 desc[UR58][R12.64], R8 ;  /* 0x000000080c004986 */ /* 0x0001e8000c10153a */
[----:B------:R-:W2:Y:S01]  /*7b190*/  LDL.LU R18, [R1+0x20bc] ;  /* 0x0020bc0001127983 */ /* 0x000ea20000300800 */
[----:B0-----:R-:W-:Y:S01]  /*7b1a0*/  IMAD.WIDE R12, R24, 0x2, R6 ;  /* 0x00000002180c7825 */ /* 0x001fe200078e0206 */
[----:B---3--:R-:W-:-:S04]  /*7b1b0*/  PRMT R8, R16, 0x7632, R8 ;  /* 0x0000763210087816 */ /* 0x008fc80000000008 */
[----:B------:R0:W-:Y:S04]  /*7b1c0*/  @P2 STG.E.U16 desc[UR58][R12.64], R16 ;  /* 0x000000100c002986 */ /* 0x0001e8000c10153a */
[----:B0-----:R-:W3:Y:S01]  /*7b1d0*/  LDL.LU R16, [R1+0xa30] ;  /* 0x000a300001107983 */ /* 0x001ee20000300800 */
[----:B------:R-:W-:-:S03]  /*7b1e0*/  IMAD.WIDE R12, R24, 0x2, R4 ;  /* 0x00000002180c7825 */ /* 0x000fc600078e0204 */
[----:B------:R-:W3:Y:S04]  /*7b1f0*/  LDL.LU R24, [R1+0x1a4] ;  /* 0x0001a40001187983 */ /* 0x000ee80000300800 */
[----:B------:R4:W-:Y:S02]  /*7b200*/  @P5 STG.E.U16 desc[UR58][R12.64], R8 ;  /* 0x000000080c005986 */ /* 0x0009e4000c10153a */
[----:B----4-:R-:W-:-:S05]  /*7b210*/  IMAD.WIDE R12, R22, 0x2, R6 ;  /* 0x00000002160c7825 */ /* 0x010fca00078e0206 */
[----:B------:R0:W-:Y:S01]  /*7b220*/  @P0 STG.E.U16 desc[UR58][R12.64], R21 ;  /* 0x000000150c000986 */ /* 0x0001e2000c10153a */
[----:B------:R-:W-:Y:S02]  /*7b230*/  LOP3.LUT P0, RZ, R9, 0x100, RZ, 0xc0, !PT ;  /* 0x0000010009ff7812 */ /* 0x000fe4000780c0ff */
[----:B------:R-:W-:Y:S01]  /*7b240*/  PRMT R8, R21, 0x7632, R8 ;  /* 0x0000763215087816 */ /* 0x000fe20000000008 */
[----:B0-----:R-:W-:Y:S01]  /*7b250*/  IMAD.WIDE R12, R22, 0x2, R4 ;  /* 0x00000002160c7825 */ /* 0x001fe200078e0204 */
[----:B------:R-:W-:Y:S01]  /*7b260*/  LOP3.LUT P3, RZ, R15, 0x10, RZ, 0xc0, !PT ;  /* 0x000000100fff7812 */ /* 0x000fe2000786c0ff */
[----:B------:R-:W4:Y:S08]  /*7b270*/  LDL.LU R22, [R1+0xa34] ;  /* 0x000a340001167983 */ /* 0x000f300000300800 */
[----:B------:R2:W-:Y:S01]  /*7b280*/  @P0 STG.E.U16 desc[UR58][R12.64], R8 ;  /* 0x000000080c000986 */ /* 0x0005e2000c10153a */
[----:B------:R-:W-:-:S02]  /*7b290*/  LOP3.LUT P0, RZ, R9, 0x80, RZ, 0xc0, !PT ;  /* 0x0000008009ff7812 */ /* 0x000fc4000780c0ff */
[C---:B------:R-:W-:Y:S01]  /*7b2a0*/  LOP3.LUT P6, RZ, R15.reuse, 0x20, RZ, 0xc0, !PT ;  /* 0x000000200fff7812 */ /* 0x040fe200078cc0ff */
[----:B------:R-:W4:Y:S01]  /*7b2b0*/  LDL.LU R21, [R1+0x1b8] ;  /* 0x0001b80001157983 */ /* 0x000f220000300800 */
[C---:B------:R-:W-:Y:S02]  /*7b2c0*/  LOP3.LUT P1, RZ, R15.reuse, 0x40, RZ, 0xc0, !PT ;  /* 0x000000400fff7812 */ /* 0x040fe4000782c0ff */
[----:B------:R-:W-:Y:S01]  /*7b2d0*/  LOP3.LUT P4, RZ, R15, 0x80, RZ, 0xc0, !PT ;  /* 0x000000800fff7812 */ /* 0x000fe2000788c0ff */
[----:B--2---:R-:W-:-:S06]  /*7b2e0*/  IMAD.WIDE R12, R14, 0x2, R6 ;  /* 0x000000020e0c7825 */ /* 0x004fcc00078e0206 */
        /* <DEDUP_REMOVED lines=18> */
[----:B------:R0:W-:Y:S02]  /*7b410*/  @P4 STG.E.U16 desc[UR58][R12.64], R24 ;  /* 0x000000180c004986 */ /* 0x0001e4000c10153a */
[----:B0-----:R-:W-:Y:S02]  /*7b420*/  IMAD.WIDE R12, R16, 0x2, R4 ;  /* 0x00000002100c7825 */ /* 0x001fe400078e0204 */
[----:B------:R-:W3:Y:S04]  /*7b430*/  LDL.LU R16, [R1+0x1a8] ;  /* 0x0001a80001107983 */ /* 0x000ee80000300800 */
[----:B------:R-:W3:Y:S04]  /*7b440*/  LDL.LU R14, [R1+0xa3c] ;  /* 0x000a3c00010e7983 */ /* 0x000ee80000300800 */
        /* <DEDUP_REMOVED lines=11> */
[----:B----4-:R-:W-:Y:S01]  /*7b500*/  IMAD.WIDE R12, R22, 0x2, R6 ;  /* 0x00000002160c7825 */ /* 0x010fe200078e0206 */
[----:B------:R-:W-:-:S04]  /*7b510*/  PRMT R8, R21, 0x7632, R8 ;  /* 0x0000763215087816 */ /* 0x000fc80000000008 */
[----:B------:R0:W-:Y:S02]  /*7b520*/  @P5 STG.E.U16 desc[UR58][R12.64], R21 ;  /* 0x000000150c005986 */ /* 0x0001e4000c10153a */
[----:B0-----:R-:W-:Y:S02]  /*7b530*/  IMAD.WIDE R12, R22, 0x2, R4 ;  /* 0x00000002160c7825 */ /* 0x001fe400078e0204 */
[----:B------:R-:W4:Y:S04]  /*7b540*/  LDL.LU R22, [R1+0xa48] ;  /* 0x000a480001167983 */ /* 0x000f280000300800 */
[----:B------:R2:W-:Y:S04]  /*7b550*/  @P6 STG.E.U16 desc[UR58][R12.64], R8 ;  /* 0x000000080c006986 */ /* 0x0005e8000c10153a */
[----:B------:R-:W4:Y:S01]  /*7b560*/  LDL.LU R21, [R1+0x1c0] ;  /* 0x0001c00001157983 */ /* 0x000f220000300800 */
[----:B------:R-:W-:-:S02]  /*7b570*/  LOP3.LUT P4, RZ, R15, 0x1000, RZ, 0xc0, !PT ;  /* 0x000010000fff7812 */ /* 0x000fc4000788c0ff */
[C---:B------:R-:W-:Y:S02]  /*7b580*/  LOP3.LUT P1, RZ, R15.reuse, 0x2000, RZ, 0xc0, !PT ;  /* 0x000020000fff7812 */ /* 0x040fe4000782c0ff */
[----:B------:R-:W-:Y:S01]  /*7b590*/  LOP3.LUT P0, RZ, R15, 0x80000, RZ, 0xc0, !PT ;  /* 0x000800000fff7812 */ /* 0x000fe2000780c0ff */
[----:B--2---:R-:W-:-:S05]  /*7b5a0*/  IMAD.WIDE R12, R17, 0x2, R6 ;  /* 0x00000002110c7825 */ /* 0x004fca00078e0206 */
[----:B---3--:R0:W-:Y:S01]  /*7b5b0*/  @P3 STG.E.U16 desc[UR58][R12.64], R16 ;  /* 0x000000100c003986 */ /* 0x0081e2000c10153a */
[----:B------:R-:W-:Y:S01]  /*7b5c0*/  PRMT R8, R16, 0x7632, R8 ;  /* 0x0000763210087816 */ /* 0x000fe20000000008 */
[----:B0-----:R-:W-:Y:S02]  /*7b5d0*/  IMAD.WIDE R12, R17, 0x2, R4 ;  /* 0x00000002110c7825 */ /* 0x001fe400078e0204 */
[----:B------:R-:W2:Y:S04]  /*7b5e0*/  LDL.LU R17, [R1+0xa4c] ;  /* 0x000a4c0001117983 */ /* 0x000ea80000300800 */
[----:B------:R-:W3:Y:S04]  /*7b5f0*/  LDL.LU R16, [R1+0x20b8] ;  /* 0x0020b80001107983 */ /* 0x000ee80000300800 */
[----:B------:R0:W-:Y:S02]  /*7b600*/  @P4 STG.E.U16 desc[UR58][R12.64], R8 ;  /* 0x000000080c004986 */ /* 0x0001e4000c10153a */
[----:B0-----:R-:W-:Y:S01]  /*7b610*/  IMAD.WIDE R12, R14, 0x2, R6 ;  /* 0x000000020e0c7825 */ /* 0x001fe200078e0206 */
[----:B------:R-:W-:-:S04]  /*7b620*/  PRMT R8, R20, 0x7632, R8 ;  /* 0x0000763214087816 */ /* 0x000fc80000000008 */
[----:B------:R0:W-:Y:S04]  /*7b630*/  @P1 STG.E.U16 desc[UR58][R12.64], R20 ;  /* 0x000000140c001986 */ /* 0x0001e8000c10153a */
[----:B0-----:R-:W3:Y:S01]  /*7b640*/  LDL.LU R20, [R1+0xa60] ;  /* 0x000a600001147983 */ /* 0x001ee20000300800 */
[----:B------:R-:W-:-:S03]  /*7b650*/  IMAD.WIDE R12, R14, 0x2, R4 ;  /* 0x000000020e0c7825 */ /* 0x000fc600078e0204 */
[----:B------:R-:W3:Y:S01]  /*7b660*/  LDL.LU R14, [R1+0x1c4] ;  /* 0x0001c400010e7983 */ /* 0x000ee20000300800 */
[----:B------:R-:W-:-:S04]  /*7b670*/  LOP3.LUT R9, R9, 0xfffffffd, RZ, 0xc0, !PT ;  /* 0xfffffffd09097812 */ /* 0x000fc800078ec0ff */
[----:B------:R-:W-:Y:S02]  /*7b680*/  @P0 LOP3.LUT R9, R9, 0x2, RZ, 0xfc, !PT ;  /* 0x0000000209090812 */ /* 0x000fe400078efcff */
[----:B------:R-:W-:Y:S02]  /*7b690*/  LOP3.LUT P0, RZ, R15, 0x40000, RZ, 0xc0, !PT ;  /* 0x000400000fff7812 */ /* 0x000fe4000780c0ff */
[----:B------:R-:W-:-:S11]  /*7b6a0*/  LOP3.LUT R9, R9, 0xfffffffb, RZ, 0xc0, !PT ;  /* 0xfffffffb09097812 */ /* 0x000fd600078ec0ff */
        /* <DEDUP_REMOVED lines=28> */
[----:B----4-:R-:W-:Y:S01]  /*7b870*/  IMAD.WIDE R12, R22, 0x2, R6 ;  /* 0x00000002160c7825 */ /* 0x010fe200078e0206 */
[----:B------:R-:W-:-:S11]  /*7b880*/  PRMT R8, R21, 0x7632, R8 ;  /* 0x0000763215087816 */ /* 0x000fd60000000008 */
[----:B------:R0:W-:Y:S02]  /*7b890*/  @P0 STG.E.U16 desc[UR58][R12.64], R21 ;  /* 0x000000150c000986 */ /* 0x0001e4000c10153a */
[----:B0-----:R-:W-:Y:S02]  /*7b8a0*/  IMAD.WIDE R12, R22, 0x2, R4 ;  /* 0x00000002160c7825 */ /* 0x001fe400078e0204 */
[----:B------:R-:W4:Y:S04]  /*7b8b0*/  LDL.LU R21, [R1+0xa68] ;  /* 0x000a680001157983 */ /* 0x000f280000300800 */
[----:B------:R2:W-:Y:S01]  /*7b8c0*/  @P2 STG.E.U16 desc[UR58][R12.64], R8 ;  /* 0x000000080c002986 */ /* 0x0005e2000c10153a */
        /* <DEDUP_REMOVED lines=8> */
[----:B------:R0:W-:Y:S04]  /*7b950*/  @P3 STG.E.U16 desc[UR58][R12.64], R8 ;  /* 0x000000080c003986 */ /* 0x0001e8000c10153a */
[----:B------:R-:W2:Y:S01]  /*7b960*/  LDL.LU R25, [R1+0xa6c] ;  /* 0x000a6c0001197983 */ /* 0x000ea20000300800 */
[----:B0-----:R-:W-:-:S05]  /*7b970*/  IMAD.WIDE R12, R20, 0x2, R6 ;  /* 0x00000002140c7825 */ /* 0x001fca00078e0206 */
[----:B------:R0:W-:Y:S02]  /*7b980*/  @P4 STG.E.U16 desc[UR58][R12.64], R14 ;  /* 0x0000000e0c004986 */ /* 0x0001e4000c10153a */
[----:B0-----:R-:W-:Y:S02]  /*7b990*/  IMAD.WIDE R12, R20, 0x2, R4 ;  /* 0x00000002140c7825 */ /* 0x001fe400078e0204 */
[----:B------:R-:W2:Y:S04]  /*7b9a0*/  LDL.LU R20, [R1+0x1dc] ;  /* 0x0001dc0001147983 */ /* 0x000ea80000300800 */
[----:B------:R-:W2:Y:S04]  /*7b9b0*/  LDL.LU R24, [R1+0xa70] ;  /* 0x000a700001187983 */ /* 0x000ea80000300800 */
[----:B------:R-:W2:Y:S01]  /*7b9c0*/  LDL.LU R22, [R1+0x1cc] ;  /* 0x0001cc0001167983 */ /* 0x000ea20000300800 */
[----:B------:R-:W-:-:S02]  /*7b9d0*/  LOP3.LUT R10, R10, 0xdfffffff, RZ, 0xc0, !PT ;  /* 0xdfffffff0a0a7812 */ /* 0x000fc400078ec0ff */
[C---:B------:R-:W-:Y:S02]  /*7b9e0*/  LOP3.LUT P1, RZ, R15.reuse, 0x1000000, RZ, 0xc0, !PT ;  /* 0x010000000fff7812 */ /* 0x040fe4000782c0ff */
[C---:B------:R-:W-:Y:S02]  /*7b9f0*/  LOP3.LUT P5, RZ, R15.reuse, 0x2000000, RZ, 0xc0, !PT ;  /* 0x020000000fff7812 */ /* 0x040fe400078ac0ff */
[----:B------:R-:W-:Y:S02]  /*7ba00*/  PRMT R8, R14, 0x7632, R8 ;  /* 0x000076320e087816 */ /* 0x000fe40000000008 */
[C---:B------:R-:W-:Y:S02]  /*7ba10*/  LOP3.LUT P6, RZ, R15.reuse, 0x4000000, RZ, 0xc0, !PT ;  /* 0x040000000fff7812 */ /* 0x040fe400078cc0ff */
[----:B------:R-:W-:-:S05]  /*7ba20*/  LOP3.LUT P2, RZ, R15, 0x8000000, RZ, 0xc0, !PT ;  /* 0x080000000fff7812 */ /* 0x000fca000784c0ff */
[----:B------:R0:W-:Y:S01]  /*7ba30*/  @P1 STG.E.U16 desc[UR58][R12.64], R8 ;  /* 0x000000080c001986 */ /* 0x0001e2000c10153a */
[C---:B------:R-:W-:Y:S02]  /*7ba40*/  LOP3.LUT P4, RZ, R15.reuse, 0x10000000, RZ, 0xc0, !PT ;  /* 0x100000000fff7812 */ /* 0x040fe4000788c0ff */
[----:B------:R-:W-:Y:S02]  /*7ba50*/  LOP3.LUT P3, RZ, R15, 0x20000000, RZ, 0xc0, !PT ;  /* 0x200000000fff7812 */ /* 0x000fe4000786c0ff */
[----:B------:R-:W-:Y:S01]  /*7ba60*/  LOP3.LUT R9, R9, 0xfffffffe, RZ, 0xc0, !PT ;  /* 0xfffffffe09097812 */ /* 0x000fe200078ec0ff */
[----:B0-----:R-:W-:-:S05]  /*7ba70*/  IMAD.WIDE R12, R29, 0x2, R6 ;  /* 0x000000021d0c7825 */ /* 0x001fca00078e0206 */
[----:B------:R0:W-:Y:S01]  /*7ba80*/  @P5 STG.E.U16 desc[UR58][R12.64], R27 ;  /* 0x0000001b0c005986 */ /* 0x0001e2000c10153a */
[----:B------:R-:W-:Y:S01]  /*7ba90*/  PRMT R8, R27, 0x7632, R8 ;  /* 0x000076321b087816 */ /* 0x000fe20000000008 */
[----:B0-----:R-:W-:-:S05]  /*7baa0*/  IMAD.WIDE R12, R29, 0x2, R4 ;  /* 0x000000021d0c7825 */ /* 0x001fca00078e0204 */
[----:B------:R4:W-:Y:S01]  /*7bab0*/  @P6 STG.E.U16 desc[UR58][R12.64], R8 ;  /* 0x000000080c006986 */ /* 0x0009e2000c10153a */
[----:B------:R-:W-:Y:S01]  /*7bac0*/  LOP3.LUT P5, RZ, R15, 0x40000000, RZ, 0xc0, !PT ;  /* 0x400000000fff7812 */ /* 0x000fe200078ac0ff */
[----:B----4-:R-:W-:Y:S01]  /*7bad0*/  IMAD.WIDE R12, R21, 0x2, R6 ;  /* 0x00000002150c7825 */ /* 0x010fe200078e0206 */
[----:B---3--:R-:W-:-:S13]  /*7bae0*/  LOP3.LUT P0, RZ, R16, 0x8, RZ, 0xc0, !PT ;  /* 0x0000000810ff7812 */ /* 0x008fda000780c0ff */
[----:B------:R-:W-:Y:S02]  /*7baf0*/  @P0 LOP3.LUT R10, R10, 0x20000000, RZ, 0xfc, !PT ;  /* 0x200000000a0a0812 */ /* 0x000fe400078efcff */
[----:B------:R-:W-:Y:S02]  /*7bb00*/  LOP3.LUT P0, RZ, R16, 0x4, RZ, 0xc0, !PT ;  /* 0x0000000410ff7812 */ /* 0x000fe4000780c0ff */
[----:B------:R-:W-:-:S11]  /*7bb10*/  LOP3.LUT R10, R10, 0xbfffffff, RZ, 0xc0, !PT ;  /* 0xbfffffff0a0a7812 */ /* 0x000fd600078ec0ff */
[----:B------:R-:W-:Y:S02]  /*7bb20*/  @P0 LOP3.LUT R10, R10, 0x40000000, RZ, 0xfc, !PT ;  /* 0x400000000a0a0812 */ /* 0x000fe400078efcff */
[----:B------:R-:W-:Y:S02]  /*7bb30*/  LOP3.LUT P0, RZ, R16, 0x2, RZ, 0xc0, !PT ;  /* 0x0000000210ff7812 */ /* 0x000fe4000780c0ff */
[----:B------:R-:W-:Y:S01]  /*7bb40*/  LOP3.LUT R10, R10, 0x7fffffff, RZ, 0xc0, !PT ;  /* 0x7fffffff0a0a7812 */ /* 0x000fe200078ec0ff */
[----:B--2---:R0:W-:Y:S01]  /*7bb50*/  @P2 STG.E.U16 desc[UR58][R12.64], R17 ;  /* 0x000000110c002986 */ /* 0x0041e2000c10153a */
[----:B------:R-:W-:-:S09]  /*7bb60*/  PRMT R8, R17, 0x7632, R8 ;  /* 0x0000763211087816 */ /* 0x000fd20000000008 */
[----:B------:R-:W-:Y:S02]  /*7bb70*/  @P0 LOP3.LUT R10, R10, 0x80000000, RZ, 0xfc, !PT ;  /* 0x800000000a0a0812 */ /* 0x000fe400078efcff */
[----:B------:R-:W-:Y:S01]  /*7bb80*/  LOP3.LUT P0, RZ, R16, 0x1, RZ, 0xc0, !PT ;  /* 0x0000000110ff7812 */ /* 0x000fe2000780c0ff */
[----:B0-----:R-:W-:-:S05]  /*7bb90*/  IMAD.WIDE R12, R21, 0x2, R4 ;  /* 0x00000002150c7825 */ /* 0x001fca00078e0204 */
[----:B------:R0:W-:Y:S07]  /*7bba0*/  @P4 STG.E.U16 desc[UR58][R12.64], R8 ;  /* 0x000000080c004986 */ /* 0x0001ee000c10153a */
[----:B------:R-:W-:Y:S01]  /*7bbb0*/  @P0 LOP3.LUT R9, R9, 0x1, RZ, 0xfc, !PT ;  /* 0x0000000109090812 */ /* 0x000fe200078efcff */
[----:B0-----:R-:W-:Y:S01]  /*7bbc0*/  IMAD.WIDE R12, R25, 0x2, R6 ;  /* 0x00000002190c7825 */ /* 0x001fe200078e0206 */
[----:B------:R-:W-:Y:S02]  /*7bbd0*/  LOP3.LUT P0, RZ, R15, 0x80000000, RZ, 0xc0, !PT ;  /* 0x800000000fff7812 */ /* 0x000fe4000780c0ff */
[----:B------:R-:W-:Y:S01]  /*7bbe0*/  PRMT R8, R20, 0x7632, R8 ;  /* 0x0000763214087816 */ /* 0x000fe20000000008 */
[----:B------:R-:W2:Y:S04]  /*7bbf0*/  LDL.LU R15, [R1+0x1f0] ;  /* 0x0001f000010f7983 */ /* 0x000ea80000300800 */
[----:B------:R0:W-:Y:S04]  /*7bc00*/  @P3 STG.E.U16 desc[UR58][R12.64], R20 ;  /* 0x000000140c003986 */ /* 0x0001e8000c10153a */
[----:B------:R-:W3:Y:S04]  /*7bc10*/  LDL.LU R14, [R1+0xa78] ;  /* 0x000a7800010e7983 */ /* 0x000ee80000300800 */
[----:B------:R-:W4:Y:S01]  /*7bc20*/  LDL.LU R29, [R1+0x1e0] ;  /* 0x0001e000011d7983 */ /* 0x000f220000300800 */
[----:B0-----:R-:W-:-:S03]  /*7bc30*/  IMAD.WIDE R12, R25, 0x2, R4 ;  /* 0x00000002190c7825 */ /* 0x001fc600078e0204 */
[----:B------:R-:W4:Y:S04]  /*7bc40*/  LDL.LU R27, [R1+0xa7c] ;  /* 0x000a7c00011b7983 */ /* 0x000f280000300800 */
[----:B------:R0:W-:Y:S04]  /*7bc50*/  @P5 STG.E.U16 desc[UR58][R12.64], R8 ;  /* 0x000000080c005986 */ /* 0x0001e8000c10153a */
[----:B------:R-:W4:Y:S04]  /*7bc60*/  LDL.LU R21, [R1+0x1f4] ;  /* 0x0001f40001157983 */ /* 0x000f280000300800 */
[----:B------:R-:W4:Y:S01]  /*7bc70*/  LDL.LU R17, [R1+0x20b0] ;  /* 0x0020b00001117983 */ /* 0x000f220000300800 */
[----:B0-----:R-:W-:-:S03]  /*7bc80*/  IMAD.WIDE R12, R24, 0x2, R6 ;  /* 0x00000002180c7825 */ /* 0x001fc600078e0206 */
[----:B------:R-:W4:Y:S04]  /*7bc90*/  LDL.LU R20, [R1+0xa80] ;  /* 0x000a800001147983 */ /* 0x000f280000300800 */
[----:B------:R-:W4:Y:S04]  /*7bca0*/  LDL.LU R25, [R1+0x1e4] ;  /* 0x0001e40001197983 */ /* 0x000f280000300800 */
[----:B------:R0:W-:Y:S04]  /*7bcb0*/  @P0 STG.E.U16 desc[UR58][R12.64], R22 ;  /* 0x000000160c000986 */ /* 0x0001e8000c10153a */
[----:B0-----:R-:W3:Y:S01]  /*7bcc0*/  LDL.LU R13, [R1+0xa74] ;  /* 0x000a7400010d7983 */ /* 0x001ee20000300800 */
[----:B------:R-:W-:Y:S01]  /*7bcd0*/  LOP3.LUT P0, RZ, R9, 0x1, RZ, 0xc0, !PT ;  /* 0x0000000109ff7812 */ /* 0x000fe2000780c0ff */
[----:B------:R-:W-:Y:S01]  /*7bce0*/  IMAD.WIDE R8, R24, 0x2, R4 ;  /* 0x0000000218087825 */ /* 0x000fe200078e0204 */
[----:B------:R-:W-:Y:S01]  /*7bcf0*/  PRMT R12, R22, 0x7632, R12 ;  /* 0x00007632160c7816 */ /* 0x000fe2000000000c */
[----:B------:R-:W4:Y:S01]  /*7bd00*/  LDL.LU R24, [R1+0xa84] ;  /* 0x000a840001187983 */ /* 0x000f220000300800 */
[----:B------:R-:W-:-:S02]  /*7bd10*/  LOP3.LUT P1, RZ, R16, 0x10, RZ, 0xc0, !PT ;  /* 0x0000001010ff7812 */ /* 0x000fc4000782c0ff */
[----:B------:R-:W-:Y:S01]  /*7bd20*/  LOP3.LUT P6, RZ, R16, 0x20, RZ, 0xc0, !PT ;  /* 0x0000002010ff7812 */ /* 0x000fe200078cc0ff */
[----:B------:R-:W4:Y:S06]  /*7bd30*/  LDL.LU R22, [R1+0x1f8] ;  /* 0x0001f80001167983 */ /* 0x000f2c0000300800 */
[----:B------:R2:W-:Y:S01]  /*7bd40*/  @P0 STG.E.U16 desc[UR58][R8.64], R12 ;  /* 0x0000000c08000986 */ /* 0x0005e2000c10153a */
[----:B------:R-:W-:Y:S02]  /*7bd50*/  LOP3.LUT P0, RZ, R10, 0x80000000, RZ, 0xc0, !PT ;  /* 0x800000000aff7812 */ /* 0x000fe4000780c0ff */
[----:B--2---:R-:W-:Y:S01]  /*7bd60*/  PRMT R12, R15, 0x7632, R12 ;  /* 0x000076320f0c7816 */ /* 0x004fe2000000000c */
[----:B---3--:R-:W-:-:S10]  /*7bd70*/  IMAD.WIDE R8, R13, 0x2, R6 ;  /* 0x000000020d087825 */ /* 0x008fd400078e0206 */
[----:B------:R0:W-:Y:S01]  /*7bd80*/  @P0 STG.E.U16 desc[UR58][R8.64], R15 ;  /* 0x0000000f08000986 */ /* 0x0001e2000c10153a */
[----:B------:R-:W-:Y:S01]  /*7bd90*/  LOP3.LUT P0, RZ, R10, 0x40000000, RZ, 0xc0, !PT ;  /* 0x400000000aff7812 */ /* 0x000fe2000780c0ff */
[----:B0-----:R-:W-:-:S12]  /*7bda0*/  IMAD.WIDE R8, R13, 0x2, R4 ;  /* 0x000000020d087825 */ /* 0x001fd800078e0204 */
[----:B------:R0:W-:Y:S01]  /*7bdb0*/  @P0 STG.E.U16 desc[UR58][R8.64], R12 ;  /* 0x0000000c08000986 */ /* 0x0001e2000c10153a */
[----:B------:R-:W-:Y:S01]  /*7bdc0*/  LOP3.LUT P0, RZ, R10, 0x20000000, RZ, 0xc0, !PT ;  /* 0x200000000aff7812 */ /* 0x000fe2000780c0ff */
[----:B0-----:R-:W-:Y:S01]  /*7bdd0*/  IMAD.WIDE R8, R14, 0x2, R6 ;  /* 0x000000020e087825 */ /* 0x001fe200078e0206 */
[----:B----4-:R-:W-:-:S11]  /*7bde0*/  PRMT R12, R29, 0x7632, R12 ;  /* 0x000076321d0c7816 */ /* 0x010fd6000000000c */
[----:B------:R0:W-:Y:S02]  /*7bdf0*/  @P0 STG.E.U16 desc[UR58][R8.64], R29 ;  /* 0x0000001d08000986 */ /* 0x0001e4000c10153a */
[----:B0-----:R-:W-:-:S05]  /*7be00*/  IMAD.WIDE R8, R14, 0x2, R4 ;  /* 0x000000020e087825 */ /* 0x001fca00078e0204 */
[----:B------:R0:W-:Y:S02]  /*7be10*/  @P1 STG.E.U16 desc[UR58][R8.64], R12 ;  /* 0x0000000c08001986 */ /* 0x0001e4000c10153a */
[----:B0-----:R-:W-:Y:S01]  /*7be20*/  IMAD.WIDE R8, R27, 0x2, R6 ;  /* 0x000000021b087825 */ /* 0x001fe200078e0206 */
[----:B------:R-:W-:-:S04]  /*7be30*/  PRMT R12, R21, 0x7632, R12 ;  /* 0x00007632150c7816 */ /* 0x000fc8000000000c */
[----:B------:R0:W-:Y:S04]  /*7be40*/  @P6 STG.E.U16 desc[UR58][R8.64], R21 ;  /* 0x0000001508006986 */ /* 0x0001e8000c10153a */
[----:B0-----:R-:W2:Y:S04]  /*7be50*/  LDL.LU R21, [R1+0xa88] ;  /* 0x000a880001157983 */ /* 0x001ea80000300800 */
[----:B------:R-:W3:Y:S01]  /*7be60*/  LDL.LU R13, [R1+0x1e8] ;  /* 0x0001e800010d7983 */ /* 0x000ee20000300800 */
[C---:B------:R-:W-:Y:S02]  /*7be70*/  LOP3.LUT P2, RZ, R16.reuse, 0x40, RZ, 0xc0, !PT ;  /* 0x0000004010ff7812 */ /* 0x040fe4000784c0ff */
[----:B------:R-:W-:Y:S01]  /*7be80*/  LOP3.LUT P4, RZ, R16, 0x80, RZ, 0xc0, !PT ;  /* 0x0000008010ff7812 */ /* 0x000fe2000788c0ff */
[----:B------:R-:W-:Y:S01]  /*7be90*/  IMAD.WIDE R8, R27, 0x2, R4 ;  /* 0x000000021b087825 */ /* 0x000fe200078e0204 */
[----:B------:R-:W4:Y:S09]  /*7bea0*/  LDL.LU R14, [R1+0xa8c] ;  /* 0x000a8c00010e7983 */ /* 0x000f320000300800 */
[----:B------:R0:W-:Y:S02]  /*7beb0*/  @P2 STG.E.U16 desc[UR58][R8.64], R12 ;  /* 0x0000000c08002986 */ /* 0x0001e4000c10153a */
[----:B0-----:R-:W-:-:S05]  /*7bec0*/  IMAD.WIDE R8, R20, 0x2, R6 ;  /* 0x0000000214087825 */ /* 0x001fca00078e0206 */
[----:B------:R0:W-:Y:S02]  /*7bed0*/  @P4 STG.E.U16 desc[UR58][R8.64], R25 ;  /* 0x0000001908004986 */ /* 0x0001e4000c10153a */
[----:B0-----:R-:W-:Y:S02]  /*7bee0*/  IMAD.WIDE R8, R20, 0x2, R4 ;  /* 0x0000000214087825 */ /* 0x001fe400078e0204 */
[----:B------:R-:W4:Y:S04]  /*7bef0*/  LDL.LU R20, [R1+0x1fc] ;  /* 0x0001fc0001147983 */ /* 0x000f280000300800 */
[----:B------:R-:W4:Y:S04]  /*7bf00*/  LDL.LU R29, [R1+0xa90] ;  /* 0x000a9000011d7983 */ /* 0x000f280000300800 */
[----:B------:R-:W4:Y:S04]  /*7bf10*/  LDL.LU R27, [R1+0x1ec] ;  /* 0x0001ec00011b7983 */ /* 0x000f280000300800 */
[----:B------:R-:W4:Y:S01]  /*7bf20*/  LDL.LU R15, [R1+0xa94] ;  /* 0x000a9400010f7983 */ /* 0x000f220000300800 */
[----:B------:R-:W-:-:S03]  /*7bf30*/  PRMT R12, R25, 0x7632, R12 ;  /* 0x00007632190c7816 */ /* 0x000fc6000000000c */
[----:B------:R-:W4:Y:S01]  /*7bf40*/  LDL.LU R25, [R1+0x210] ;  /* 0x0002100001197983 */ /* 0x000f220000300800 */
        /* <DEDUP_REMOVED lines=9> */
[----:B------:R-:W4:Y:S04]  /*7bfe0*/  LDL.LU R24, [R1+0xa98] ;  /* 0x000a980001187983 */ /* 0x000f280000300800 */
[----:B------:R2:W-:Y:S04]  /*7bff0*/  @P6 STG.E.U16 desc[UR58][R8.64], R12 ;  /* 0x0000000c08006986 */ /* 0x0005e8000c10153a */
[----:B------:R-:W4:Y:S01]  /*7c000*/  LDL.LU R22, [R1+0x200] ;  /* 0x0002000001167983 */ /* 0x000f220000300800 */
[----:B------:R-:W-:Y:S01]  /*7c010*/  LOP3.LUT P0, RZ, R16, 0x80000, RZ, 0xc0, !PT ;  /* 0x0008000010ff7812 */ /* 0x000fe2000780c0ff */
[----:B--2---:R-:W-:-:S05]  /*7c020*/  IMAD.WIDE R8, R21, 0x2, R6 ;  /* 0x0000000215087825 */ /* 0x004fca00078e0206 */
[----:B---3--:R0:W-:Y:S02]  /*7c030*/  @P1 STG.E.U16 desc[UR58][R8.64], R13 ;  /* 0x0000000d08001986 */ /* 0x0081e4000c10153a */
[----:B0-----:R-:W-:Y:S02]  /*7c040*/  IMAD.WIDE R8, R21, 0x2, R4 ;  /* 0x0000000215087825 */ /* 0x001fe400078e0204 */
[----:B------:R-:W2:Y:S01]  /*7c050*/  LDL.LU R21, [R1+0xa9c] ;  /* 0x000a9c0001157983 */ /* 0x000ea20000300800 */
[----:B------:R-:W-:-:S04]  /*7c060*/  LOP3.LUT R10, R10, 0xfdffffff, RZ, 0xc0, !PT ;  /* 0xfdffffff0a0a7812 */ /* 0x000fc800078ec0ff */
[----:B------:R-:W-:Y:S02]  /*7c070*/  @P0 LOP3.LUT R10, R10, 0x2000000, RZ, 0xfc, !PT ;  /* 0x020000000a0a0812 */ /* 0x000fe400078efcff */
[----:B------:R-:W-:Y:S02]  /*7c080*/  LOP3.LUT P0, RZ, R16, 0x40000, RZ, 0xc0, !PT ;  /* 0x0004000010ff7812 */ /* 0x000fe4000780c0ff */
[----:B------:R-:W-:-:S11]  /*7c090*/  LOP3.LUT R10, R10, 0xfbffffff, RZ, 0xc0, !PT ;  /* 0xfbffffff0a0a7812 */ /* 0x000fd600078ec0ff */
[----:B------:R-:W-:Y:S02]  /*7c0a0*/  @P0 LOP3.LUT R10, R10, 0x4000000, RZ, 0xfc, !PT ;  /* 0x040000000a0a0812 */ /* 0x000fe400078efcff */
[----:B------:R-:W-:Y:S02]  /*7c0b0*/  LOP3.LUT P0, RZ, R16, 0x20000, RZ, 0xc0, !PT ;  /* 0x0002000010ff7812 */ /* 0x000fe4000780c0ff */
        /* <DEDUP_REMOVED lines=8> */
[----:B------:R-:W-:Y:S01]  /*7c140*/  LOP3.LUT R10, R10, 0xefffffff, RZ, 0xc0, !PT ;  /* 0xefffffff0a0a7812 */ /* 0x000fe200078ec0ff */
[----:B----4-:R-:W-:-:S08]  /*7c150*/  IMAD.WIDE R8, R14, 0x2, R6 ;  /* 0x000000020e087825 */ /* 0x010fd000078e0206 */
[----:B------:R-:W-:Y:S02]  /*7c160*/  @P0 LOP3.LUT R10, R10, 0x10000000, RZ, 0xfc, !PT ;  /* 0x100000000a0a0812 */ /* 0x000fe400078efcff */
[----:B------:R-:W-:Y:S01]  /*7c170*/  LOP3.LUT P0, RZ, R16, 0x8000, RZ, 0xc0, !PT ;  /* 0x0000800010ff7812 */ /* 0x000fe2000780c0ff */
[----:B------:R0:W-:Y:S01]  /*7c180*/  @P2 STG.E.U16 desc[UR58][R8.64], R20 ;  /* 0x0000001408002986 */ /* 0x0001e2000c10153a */
[----:B------:R-:W-:Y:S01]  /*7c190*/  PRMT R12, R20, 0x7632, R12 ;  /* 0x00007632140c7816 */ /* 0x000fe2000000000c */
[----:B0-----:R-:W-:Y:S01]  /*7c1a0*/  IMAD.WIDE R8, R14, 0x2, R4 ;  /* 0x000000020e087825 */ /* 0x001fe200078e0204 */
[C---:B------:R-:W-:Y:S01]  /*7c1b0*/  LOP3.LUT P3, RZ, R16.reuse, 0x100000, RZ, 0xc0, !PT ;  /* 0x0010000010ff7812 */ /* 0x040fe2000786c0ff */
[----:B------:R-:W3:Y:S04]  /*7c1c0*/  LDL.LU R20, [R1+0xaa0] ;  /* 0x000aa00001147983 */ /* 0x000ee80000300800 */
[----:B------:R0:W-:Y:S01]  /*7c1d0*/  @P5 STG.E.U16 desc[UR58][R8.64], R12 ;  /* 0x0000000c08005986 */ /* 0x0001e2000c10153a */
[----:B------:R-:W-:-:S03]  /*7c1e0*/  LOP3.LUT P6, RZ, R16, 0x200000, RZ, 0xc0, !PT ;  /* 0x0020000010ff7812 */ /* 0x000fc600078cc0ff */
[----:B------:R-:W4:Y:S01]  /*7c1f0*/  LDL.LU R14, [R1+0x204] ;  /* 0x00020400010e7983 */ /* 0x000f220000300800 */
[----:B0-----:R-:W-:-:S05]  /*7c200*/  IMAD.WIDE R8, R29, 0x2, R6 ;  /* 0x000000021d087825 */ /* 0x001fca00078e0206 */
[----:B------:R0:W-:Y:S01]  /*7c210*/  @P0 STG.E.U16 desc[UR58][R8.64], R27 ;  /* 0x0000001b08000986 */ /* 0x0001e2000c10153a */
[C---:B------:R-:W-:Y:S02]  /*7c220*/  LOP3.LUT P0, RZ, R10.reuse, 0x10000000, RZ, 0xc0, !PT ;  /* 0x100000000aff7812 */ /* 0x040fe4000780c0ff */
[----:B------:R-:W-:Y:S01]  /*7c230*/  PRMT R12, R27, 0x7632, R12 ;  /* 0x000076321b0c7816 */ /* 0x000fe2000000000c */
[----:B0-----:R-:W-:Y:S02]  /*7c240*/  IMAD.WIDE R8, R29, 0x2, R4 ;  /* 0x000000021d087825 */ /* 0x001fe400078e0204 */
[----:B------:R-:W4:Y:S08]  /*7c250*/  LDL.LU R29, [R1+0xaa4] ;  /* 0x000aa400011d7983 */ /* 0x000f300000300800 */
[----:B------:R0:W-:Y:S01]  /*7c260*/  @P0 STG.E.U16 desc[UR58][R8.64], R12 ;  /* 0x0000000c08000986 */ /* 0x0001e2000c10153a */
[----:B------:R-:W-:-:S03]  /*7c270*/  LOP3.LUT P0, RZ, R10, 0x8000000, RZ, 0xc0, !PT ;  /* 0x080000000aff7812 */ /* 0x000fc6000780c0ff */
        /* <DEDUP_REMOVED lines=17> */
[----:B------:R-:W-:Y:S02]  /*7c390*/  LOP3.LUT R10, R10, 0xffdfffff, RZ, 0xc0, !PT ;  /* 0xffdfffff0a0a7812 */ /* 0x000fe400078ec0ff */
[C---:B------:R-:W-:Y:S02]  /*7c3a0*/  LOP3.LUT P1, RZ, R16.reuse, 0x400000, RZ, 0xc0, !PT ;  /* 0x0040000010ff7812 */ /* 0x040fe4000782c0ff */
[C---:B------:R-:W-:Y:S01]  /*7c3b0*/  LOP3.LUT P4, RZ, R16.reuse, 0x800000, RZ, 0xc0, !PT ;  /* 0x0080000010ff7812 */ /* 0x040fe2000788c0ff */
[----:B------:R-:W-:Y:S01]  /*7c3c0*/  IMAD.WIDE R8, R21, 0x2, R4 ;  /* 0x0000000215087825 */ /* 0x000fe200078e0204 */
[C---:B------:R-:W-:Y:S01]  /*7c3d0*/  LOP3.LUT P2, RZ, R16.reuse, 0x1000000, RZ, 0xc0, !PT ;  /* 0x0100000010ff7812 */ /* 0x040fe2000784c0ff */
[----:B------:R-:W2:Y:S01]  /*7c3e0*/  LDL.LU R21, [R1+0xaa8] ;  /* 0x000aa80001157983 */ /* 0x000ea20000300800 */
[----:B------:R-:W-:-:S03]  /*7c3f0*/  LOP3.LUT P5, RZ, R16, 0x2000000, RZ, 0xc0, !PT ;  /* 0x0200000010ff7812 */ /* 0x000fc600078ac0ff */
[----:B------:R-:W2:Y:S04]  /*7c400*/  LDL.LU R25, [R1+0xaac] ;  /* 0x000aac0001197983 */ /* 0x000ea80000300800 */
[----:B------:R3:W-:Y:S01]  /*7c410*/  @P1 STG.E.U16 desc[UR58][R8.64], R12 ;  /* 0x0000000c08001986 */ /* 0x0007e2000c10153a */
[C---:B------:R-:W-:Y:S02]  /*7c420*/  LOP3.LUT P6, RZ, R16.reuse, 0x4000000, RZ, 0xc0, !PT ;  /* 0x0400000010ff7812 */ /* 0x040fe400078cc0ff */
[C---:B------:R-:W-:Y:S02]  /*7c430*/  LOP3.LUT P3, RZ, R16.reuse, 0x8000000, RZ, 0xc0, !PT ;  /* 0x0800000010ff7812 */ /* 0x040fe4000786c0ff */
[----:B------:R-:W-:Y:S01]  /*7c440*/  LOP3.LUT P1, RZ, R16, 0x20000000, RZ, 0xc0, !PT ;  /* 0x2000000010ff7812 */ /* 0x000fe2000782c0ff */
[----:B---3--:R-:W-:-:S05]  /*7c450*/  IMAD.WIDE R8, R20, 0x2, R6 ;  /* 0x0000000214087825 */ /* 0x008fca00078e0206 */
[----:B----4-:R0:W-:Y:S01]  /*7c460*/  @P4 STG.E.U16 desc[UR58][R8.64], R14 ;  /* 0x0000000e08004986 */ /* 0x0101e2000c10153a */
[----:B------:R-:W-:Y:S01]  /*7c470*/  PRMT R12, R14, 0x7632, R12 ;  /* 0x000076320e0c7816 */ /* 0x000fe2000000000c */
[----:B0-----:R-:W-:Y:S02]  /*7c480*/  IMAD.WIDE R8, R20, 0x2, R4 ;  /* 0x0000000214087825 */ /* 0x001fe400078e0204 */
[----:B------:R-:W3:Y:S04]  /*7c490*/  LDL.LU R20, [R1+0x21c] ;  /* 0x00021c0001147983 */ /* 0x000ee80000300800 */
[----:B------:R0:W-:Y:S01]  /*7c4a0*/  @P2 STG.E.U16 desc[UR58][R8.64], R12 ;  /* 0x0000000c08002986 */ /* 0x0001e2000c10153a */
[----:B------:R-:W-:-:S03]  /*7c4b0*/  LOP3.LUT P4, RZ, R16, 0x10000000, RZ, 0xc0, !PT ;  /* 0x1000000010ff7812 */ /* 0x000fc6000788c0ff */
[----:B------:R-:W4:Y:S04]  /*7c4c0*/  LDL.LU R24, [R1+0xab0] ;  /* 0x000ab00001187983 */ /* 0x000f280000300800 */
[----:B------:R-:W4:Y:S01]  /*7c4d0*/  LDL.LU R22, [R1+0x20c] ;  /* 0x00020c0001167983 */ /* 0x000f220000300800 */
[----:B0-----:R-:W-:-:S05]  /*7c4e0*/  IMAD.WIDE R8, R29, 0x2, R6 ;  /* 0x000000021d087825 */ /* 0x001fca00078e0206 */
[----:B------:R0:W-:Y:S01]  /*7c4f0*/  @P5 STG.E.U16 desc[UR58][R8.64], R27 ;  /* 0x0000001b08005986 */ /* 0x0001e2000c10153a */
[----:B------:R-:W-:Y:S02]  /*7c500*/  LOP3.LUT P5, RZ, R16, 0x40000000, RZ, 0xc0, !PT ;  /* 0x4000000010ff7812 */ /* 0x000fe400078ac0ff */
        /* <DEDUP_REMOVED lines=13> */
[----:B------:R-:W4:Y:S04]  /*7c5e0*/  LDL.LU R13, [R1+0xab4] ;  /* 0x000ab400010d7983 */ /* 0x000f280000300800 */
[----:B------:R-:W4:Y:S04]  /*7c5f0*/  LDL.LU R15, [R1+0x240] ;  /* 0x00024000010f7983 */ /* 0x000f280000300800 */
[----:B------:R-:W4:Y:S01]  /*7c600*/  LDL.LU R14, [R1+0xab8] ;  /* 0x000ab800010e7983 */ /* 0x000f220000300800 */
[----:B0-----:R-:W-:Y:S01]  /*7c610*/  IMAD.WIDE R8, R29, 0x2, R4 ;  /* 0x000000021d087825 */ /* 0x001fe200078e0204 */
[----:B------:R-:W-:-:S02]  /*7c620*/  PRMT R12, R27, 0x7632, R12 ;  /* 0x000076321b0c7816 */ /* 0x000fc4000000000c */
[----:B------:R-:W4:Y:S04]  /*7c630*/  LDL.LU R29, [R1+0x230] ;  /* 0x00023000011d7983 */ /* 0x000f280000300800 */
[----:B------:R0:W-:Y:S04]  /*7c640*/  @P6 STG.E.U16 desc[UR58][R8.64], R12 ;  /* 0x0000000c08006986 */ /* 0x0001e8000c10153a */
[----:B------:R-:W4:Y:S01]  /*7c650*/  LDL.LU R27, [R1+0xabc] ;  /* 0x000abc00011b7983 */ /* 0x000f220000300800 */
[----:B0-----:R-:W-:-:S05]  /*7c660*/  IMAD.WIDE R8, R21, 0x2, R6 ;  /* 0x0000000215087825 */ /* 0x001fca00078e0206 */
[----:B--2---:R0:W-:Y:S01]  /*7c670*/  @P3 STG.E.U16 desc[UR58][R8.64], R16 ;  /* 0x0000001008003986 */ /* 0x0041e2000c10153a */
[----:B------:R-:W-:Y:S01]  /*7c680*/  PRMT R12, R16, 0x7632, R12 ;  /* 0x00007632100c7816 */ /* 0x000fe2000000000c */
[----:B0-----:R-:W-:Y:S02]  /*7c690*/  IMAD.WIDE R8, R21, 0x2, R4 ;  /* 0x0000000215087825 */ /* 0x001fe400078e0204 */
[----:B------:R-:W2:Y:S04]  /*7c6a0*/  LDL.LU R21, [R1+0x244] ;  /* 0x0002440001157983 */ /* 0x000ea80000300800 */
[----:B------:R0:W-:Y:S02]  /*7c6b0*/  @P4 STG.E.U16 desc[UR58][R8.64], R12 ;  /* 0x0000000c08004986 */ /* 0x0001e4000c10153a */
        /* <DEDUP_REMOVED lines=29> */
[----:B------:R0:W-:Y:S01]  /*7c890*/  @P2 STG.E.U16 desc[UR58][R8.64], R12 ;  /* 0x0000000c08002986 */ /* 0x0001e2000c10153a */
[----:B------:R-:W-:Y:S01]  /*7c8a0*/  LOP3.LUT P3, RZ, R17, 0x40, RZ, 0xc0, !PT ;  /* 0x0000004011ff7812 */ /* 0x000fe2000786c0ff */
[----:B0-----:R-:W-:Y:S01]  /*7c8b0*/  IMAD.WIDE R8, R27, 0x2, R6 ;  /* 0x000000021b087825 */ /* 0x001fe200078e0206 */
[----:B------:R-:W-:-:S04]  /*7c8c0*/  LOP3.LUT P4, RZ, R17, 0x80, RZ, 0xc0, !PT ;  /* 0x0000008011ff7812 */ /* 0x000fc8000788c0ff */
[----:B--2---:R0:W-:Y:S01]  /*7c8d0*/  @P6 STG.E.U16 desc[UR58][R8.64], R21 ;  /* 0x0000001508006986 */ /* 0x0041e2000c10153a */
[----:B------:R-:W-:-:S03]  /*7c8e0*/  PRMT R12, R21, 0x7632, R12 ;  /* 0x00007632150c7816 */ /* 0x000fc6000000000c */
[----:B0-----:R-:W2:Y:S04]  /*7c8f0*/  LDL.LU R21, [R1+0xac8] ;  /* 0x000ac80001157983 */ /* 0x001ea80000300800 */
[----:B------:R-:W2:Y:S01]  /*7c900*/  LDL.LU R13, [R1+0x238] ;  /* 0x00023800010d7983 */ /* 0x000ea20000300800 */
[----:B------:R-:W-:-:S03]  /*7c910*/  IMAD.WIDE R8, R27, 0x2, R4 ;  /* 0x000000021b087825 */ /* 0x000fc600078e0204 */
        /* <DEDUP_REMOVED lines=18> */
[----:B------:R0:W-:Y:S01]  /*7ca40*/  @P5 STG.E.U16 desc[UR58][R8.64], R22 ;  /* 0x0000001608005986 */ /* 0x0001e2000c10153a */
[C---:B------:R-:W-:Y:S01]  /*7ca50*/  LOP3.LUT P4, RZ, R17.reuse, 0x1000, RZ, 0xc0, !PT ;  /* 0x0000100011ff7812 */ /* 0x040fe2000788c0ff */
[----:B0-----:R-:W-:Y:S02]  /*7ca60*/  IMAD.WIDE R8, R24, 0x2, R4 ;  /* 0x0000000218087825 */ /* 0x001fe400078e0204 */
[----:B------:R-:W4:Y:S04]  /*7ca70*/  LDL.LU R24, [R1+0xadc] ;  /* 0x000adc0001187983 */ /* 0x000f280000300800 */
[----:B------:R2:W-:Y:S04]  /*7ca80*/  @P6 STG.E.U16 desc[UR58][R8.64], R12 ;  /* 0x0000000c08006986 */ /* 0x0005e8000c10153a */
[----:B------:R-:W4:Y:S01]  /*7ca90*/  LDL.LU R22, [R1+0x250] ;  /* 0x0002500001167983 */ /* 0x000f220000300800 */
[----:B------:R-:W-:-:S02]  /*7caa0*/  LOP3.LUT P3, RZ, R17, 0x2000, RZ, 0xc0, !PT ;  /* 0x0000200011ff7812 */ /* 0x000fc4000786c0ff */
[----:B------:R-:W-:Y:S01]  /*7cab0*/  LOP3.LUT P0, RZ, R17, 0x80000, RZ, 0xc0, !PT ;  /* 0x0008000011ff7812 */ /* 0x000fe2000780c0ff */
[----:B--2---:R-:W-:-:S05]  /*7cac0*/  IMAD.WIDE R8, R21, 0x2, R6 ;  /* 0x0000000215087825 */ /* 0x004fca00078e0206 */
[----:B------:R0:W-:Y:S01]  /*7cad0*/  @P2 STG.E.U16 desc[UR58][R8.64], R13 ;  /* 0x0000000d08002986 */ /* 0x0001e2000c10153a */
[----:B------:R-:W-:Y:S01]  /*7cae0*/  PRMT R12, R13, 0x7632, R12 ;  /* 0x000076320d0c7816 */ /* 0x000fe2000000000c */
[----:B0-----:R-:W-:Y:S02]  /*7caf0*/  IMAD.WIDE R8, R21, 0x2, R4 ;  /* 0x0000000215087825 */ /* 0x001fe400078e0204 */
[----:B------:R-:W2:Y:S04]  /*7cb00*/  LDL.LU R21, [R1+0xb60] ;  /* 0x000b600001157983 */ /* 0x000ea80000300800 */
[----:B------:R0:W-:Y:S02]  /*7cb10*/  @P4 STG.E.U16 desc[UR58][R8.64], R12 ;  /* 0x0000000c08004986 */ /* 0x0001e4000c10153a */
[----:B0-----:R-:W-:-:S05]  /*7cb20*/  IMAD.WIDE R8, R14, 0x2, R6 ;  /* 0x000000020e087825 */ /* 0x001fca00078e0206 */
[----:B---3--:R0:W-:Y:S01]  /*7cb30*/  @P3 STG.E.U16 desc[UR58][R8.64], R20 ;  /* 0x0000001408003986 */ /* 0x0081e2000c10153a */
[----:B------:R-:W-:-:S03]  /*7cb40*/  PRMT R12, R20, 0x7632, R12 ;  /* 0x00007632140c7816 */ /* 0x000fc6000000000c */
        /* <DEDUP_REMOVED lines=37> */
[----:B------:R0:W-:Y:S01]  /*7cda0*/  @P0 STG.E.U16 desc[UR58][R8.64], R22 ;  /* 0x0000001608000986 */ /* 0x0001e2000c10153a */
[----:B------:R-:W-:Y:S01]  /*7cdb0*/  LOP3.LUT P2, RZ, R17, 0x400000, RZ, 0xc0, !PT ;  /* 0x0040000011ff7812 */ /* 0x000fe2000784c0ff */
[----:B0-----:R-:W-:-:S05]  /*7cdc0*/  IMAD.WIDE R8, R24, 0x2, R4 ;  /* 0x0000000218087825 */ /* 0x001fca00078e0204 */
[----:B------:R0:W-:Y:S01]  /*7cdd0*/  @P1 STG.E.U16 desc[UR58][R8.64], R12 ;  /* 0x0000000c08001986 */ /* 0x0001e2000c10153a */
[----:B------:R-:W-:Y:S02]  /*7cde0*/  LOP3.LUT P4, RZ, R17, 0x800000, RZ, 0xc0, !PT ;  /* 0x0080000011ff7812 */ /* 0x000fe4000788c0ff */
[----:B0-----:R-:W-:Y:S01]  /*7cdf0*/  PRMT R12, R18, 0x7632, R12 ;  /* 0x00007632120c7816 */ /* 0x001fe2000000000c */
[----:B--2---:R-:W-:-:S05]  /*7ce00*/  IMAD.WIDE R8, R21, 0x2, R6 ;  /* 0x0000000215087825 */ /* 0x004fca00078e0206 */
[----:B------:R0:W-:Y:S02]  /*7ce10*/  @P6 STG.E.U16 desc[UR58][R8.64], R18 ;  /* 0x0000001208006986 */ /* 0x0001e4000c10153a */
[----:B0-----:R-:W-:Y:S02]  /*7ce20*/  IMAD.WIDE R8, R21, 0x2, R4 ;  /* 0x0000000215087825 */ /* 0x001fe400078e0204 */
[----:B------:R-:W2:Y:S04]  /*7ce30*/  LDL.LU R18, [R1+0x20a8] ;  /* 0x0020a80001127983 */ /* 0x000ea80000300800 */
[----:B------:R-:W4:Y:S04]  /*7ce40*/  LDL.LU R21, [R1+0xb6c] ;  /* 0x000b6c0001157983 */ /* 0x000f280000300800 */
[----:B------:R-:W2:Y:S04]  /*7ce50*/  LDL.LU R16, [R1+0x258] ;  /* 0x0002580001107983 */ /* 0x000ea80000300800 */
[----:B------:R3:W-:Y:S04]  /*7ce60*/  @P2 STG.E.U16 desc[UR58][R8.64], R12 ;  /* 0x0000000c08002986 */ /* 0x0007e8000c10153a */
[----:B------:R-:W2:Y:S01]  /*7ce70*/  LDL.LU R25, [R1+0xb70] ;  /* 0x000b700001197983 */ /* 0x000ea20000300800 */
[----:B---3--:R-:W-:-:S05]  /*7ce80*/  IMAD.WIDE R8, R20, 0x2, R6 ;  /* 0x0000000214087825 */ /* 0x008fca00078e0206 */
[----:B------:R0:W-:Y:S02]  /*7ce90*/  @P4 STG.E.U16 desc[UR58][R8.64], R14 ;  /* 0x0000000e08004986 */ /* 0x0001e4000c10153a */
[----:B0-----:R-:W-:Y:S02]  /*7cea0*/  IMAD.WIDE R8, R20, 0x2, R4 ;  /* 0x0000000214087825 */ /* 0x001fe400078e0204 */
[----:B------:R-:W3:Y:S04]  /*7ceb0*/  LDL.LU R20, [R1+0x26c] ;  /* 0x00026c0001147983 */ /* 0x000ee80000300800 */
[----:B------:R-:W3:Y:S04]  /*7cec0*/  LDL.LU R24, [R1+0xb74] ;  /* 0x000b740001187983 */ /* 0x000ee80000300800 */
[----:B------:R-:W3:Y:S04]  /*7ced0*/  LDL.LU R22, [R1+0x25c] ;  /* 0x00025c0001167983 */ /* 0x000ee80000300800 */
[----:B------:R-:W3:Y:S04]  /*7cee0*/  LDL.LU R13, [R1+0xb78] ;  /* 0x000b7800010d7983 */ /* 0x000ee80000300800 */
[----:B------:R-:W3:Y:S01]  /*7cef0*/  LDL.LU R15, [R1+0x280] ;  /* 0x00028000010f7983 */ /* 0x000ee20000300800 */
[----:B------:R-:W-:-:S02]  /*7cf00*/  LOP3.LUT P3, RZ, R17, 0x1000000, RZ, 0xc0, !PT ;  /* 0x0100000011ff7812 */ /* 0x000fc4000786c0ff */
[C---:B------:R-:W-:Y:S02]  /*7cf10*/  LOP3.LUT P5, RZ, R17.reuse, 0x2000000, RZ, 0xc0, !PT ;  /* 0x0200000011ff7812 */ /* 0x040fe400078ac0ff */
[----:B------:R-:W-:Y:S02]  /*7cf20*/  PRMT R12, R14, 0x7632, R12 ;  /* 0x000076320e0c7816 */ /* 0x000fe4000000000c */
[C---:B------:R-:W-:Y:S01]  /*7cf30*/  LOP3.LUT P6, RZ, R17.reuse, 0x4000000, RZ, 0xc0, !PT ;  /* 0x0400000011ff7812 */ /* 0x040fe200078cc0ff */
[----:B------:R-:W3:Y:S01]  /*7cf40*/  LDL.LU R14, [R1+0xb7c] ;  /* 0x000b7c00010e7983 */ /* 0x000ee20000300800 */
[----:B------:R-:W-:-:S05]  /*7cf50*/  LOP3.LUT P1, RZ, R17, 0x8000000, RZ, 0xc0, !PT ;  /* 0x0800000011ff7812 */ /* 0x000fca000782c0ff */
[----:B------:R0:W-:Y:S01]  /*7cf60*/  @P3 STG.E.U16 desc[UR58][R8.64], R12 ;  /* 0x0000000c08003986 */ /* 0x0001e2000c10153a */
[C---:B------:R-:W-:Y:S02]  /*7cf70*/  LOP3.LUT P4, RZ, R17.reuse, 0x10000000, RZ, 0xc0, !PT ;  /* 0x1000000011ff7812 */ /* 0x040fe4000788c0ff */
[----:B------:R-:W-:Y:S01]  /*7cf80*/  LOP3.LUT P2, RZ, R17, 0x20000000, RZ, 0xc0, !PT ;  /* 0x2000000011ff7812 */ /* 0x000fe2000784c0ff */
[----:B0-----:R-:W-:-:S05]  /*7cf90*/  IMAD.WIDE R8, R29, 0x2, R6 ;  /* 0x000000021d087825 */ /* 0x001fca00078e0206 */
[----:B------:R0:W-:Y:S01]  /*7cfa0*/  @P5 STG.E.U16 desc[UR58][R8.64], R27 ;  /* 0x0000001b08005986 */ /* 0x0001e2000c10153a */
[----:B------:R-:W-:Y:S01]  /*7cfb0*/  PRMT R12, R27, 0x7632, R12 ;  /* 0x000076321b0c7816 */ /* 0x000fe2000000000c */
[----:B0-----:R-:W-:Y:S02]  /*7cfc0*/  IMAD.WIDE R8, R29, 0x2, R4 ;  /* 0x000000021d087825 */ /* 0x001fe400078e0204 */
[----:B------:R-:W3:Y:S04]  /*7cfd0*/  LDL.LU R29, [R1+0x270] ;  /* 0x00027000011d7983 */ /* 0x000ee80000300800 */
[----:B------:R4:W-:Y:S04]  /*7cfe0*/  @P6 STG.E.U16 desc[UR58][R8.64], R12 ;  /* 0x0000000c08006986 */ /* 0x0009e8000c10153a */
[----:B------:R-:W3:Y:S01]  /*7cff0*/  LDL.LU R27, [R1+0xb80] ;  /* 0x000b8000011b7983 */ /* 0x000ee20000300800 */
[----:B----4-:R-:W-:-:S05]  /*7d000*/  IMAD.WIDE R8, R21, 0x2, R6 ;  /* 0x0000000215087825 */ /* 0x010fca00078e0206 */
        /* <DEDUP_REMOVED lines=46> */
[----:B------:R0:W-:Y:S01]  /*7d2f0*/  @P0 STG.E.U16 desc[UR58][R8.64], R29 ;  /* 0x0000001d08000986 */ /* 0x0001e2000c10153a */
[----:B------:R-:W-:Y:S01]  /*7d300*/  LOP3.LUT P1, RZ, R18, 0x40, RZ, 0xc0, !PT ;  /* 0x0000004012ff7812 */ /* 0x000fe2000782c0ff */
[----:B0-----:R-:W-:-:S05]  /*7d310*/  IMAD.WIDE R8, R14, 0x2, R4 ;  /* 0x000000020e087825 */ /* 0x001fca00078e0204 */
[----:B------:R0:W-:Y:S01]  /*7d320*/  @P3 STG.E.U16 desc[UR58][R8.64], R12 ;  /* 0x0000000c08003986 */ /* 0x0001e2000c10153a */
[----:B------:R-:W-:Y:S01]  /*7d330*/  LOP3.LUT P4, RZ, R18, 0x80, RZ, 0xc0, !PT ;  /* 0x0000008012ff7812 */ /* 0x000fe2000788c0ff */
[----:B0-----:R-:W-:-:S05]  /*7d340*/  IMAD.WIDE R8, R27, 0x2, R6 ;  /* 0x000000021b087825 */ /* 0x001fca00078e0206 */
[----:B--2---:R0:W-:Y:S01]  /*7d350*/  @P6 STG.E.U16 desc[UR58][R8.64], R21 ;  /* 0x0000001508006986 */ /* 0x0041e2000c10153a */
[----:B------:R-:W-:-:S03]  /*7d360*/  PRMT R12, R21, 0x7632, R12 ;  /* 0x00007632150c7816 */ /* 0x000fc6000000000c */
[----:B0-----:R-:W2:Y:S01]  /*7d370*/  LDL.LU R21, [R1+0xb8c] ;  /* 0x000b8c0001157983 */ /* 0x001ea20000300800 */
[----:B------:R-:W-:-:S03]  /*7d380*/  IMAD.WIDE R8, R27, 0x2, R4 ;  /* 0x000000021b087825 */ /* 0x000fc600078e0204 */
[----:B------:R-:W2:Y:S04]  /*7d390*/  LDL.LU R13, [R1+0x278] ;  /* 0x00027800010d7983 */ /* 0x000ea80000300800 */
[----:B------:R3:W-:Y:S04]  /*7d3a0*/  @P1 STG.E.U16 desc[UR58][R8.64], R12 ;  /* 0x0000000c08001986 */ /* 0x0007e8000c10153a */
[----:B------:R-:W2:Y:S01]  /*7d3b0*/  LDL.LU R15, [R1+0xb90] ;  /* 0x000b9000010f7983 */ /* 0x000ea20000300800 */
[----:B---3--:R-:W-:-:S05]  /*7d3c0*/  IMAD.WIDE R8, R20, 0x2, R6 ;  /* 0x0000000214087825 */ /* 0x008fca00078e0206 */
[----:B----4-:R0:W-:Y:S02]  /*7d3d0*/  @P4 STG.E.U16 desc[UR58][R8.64], R25 ;  /* 0x0000001908004986 */ /* 0x0101e4000c10153a */
[----:B0-----:R-:W-:Y:S02]  /*7d3e0*/  IMAD.WIDE R8, R20, 0x2, R4 ;  /* 0x0000000214087825 */ /* 0x001fe400078e0204 */
[----:B------:R-:W3:Y:S04]  /*7d3f0*/  LDL.LU R20, [R1+0x28c] ;  /* 0x00028c0001147983 */ /* 0x000ee80000300800 */
        /* <DEDUP_REMOVED lines=9> */
[----:B------:R0:W-:Y:S01]  /*7d490*/  @P2 STG.E.U16 desc[UR58][R8.64], R12 ;  /* 0x0000000c08002986 */ /* 0x0001e2000c10153a */
[C---:B------:R-:W-:Y:S02]  /*7d4a0*/  LOP3.LUT P4, RZ, R18.reuse, 0x1000, RZ, 0xc0, !PT ;  /* 0x0000100012ff7812 */ /* 0x040fe4000788c0ff */
[----:B------:R-:W-:Y:S01]  /*7d4b0*/  LOP3.LUT P1, RZ, R18, 0x2000, RZ, 0xc0, !PT ;  /* 0x0000200012ff7812 */ /* 0x000fe2000782c0ff */
[----:B0-----:R-:W-:-:S05]  /*7d4c0*/  IMAD.WIDE R8, R24, 0x2, R6 ;  /* 0x0000000218087825 */ /* 0x001fca00078e0206 */
[----:B------:R0:W-:Y:S01]  /*7d4d0*/  @P5 STG.E.U16 desc[UR58][R8.64], R22 ;  /* 0x0000001608005986 */ /* 0x0001e2000c10153a */
[----:B------:R-:W-:Y:S01]  /*7d4e0*/  PRMT R12, R22, 0x7632, R12 ;  /* 0x00007632160c7816 */ /* 0x000fe2000000000c */
[----:B0-----:R-:W-:Y:S02]  /*7d4f0*/  IMAD.WIDE R8, R24, 0x2, R4 ;  /* 0x0000000218087825 */ /* 0x001fe400078e0204 */
[----:B------:R-:W4:Y:S04]  /*7d500*/  LDL.LU R24, [R1+0xb9c] ;  /* 0x000b9c0001187983 */ /* 0x000f280000300800 */
[----:B------:R2:W-:Y:S04]  /*7d510*/  @P6 STG.E.U16 desc[UR58][R8.64], R12 ;  /* 0x0000000c08006986 */ /* 0x0005e8000c10153a */
[----:B------:R-:W4:Y:S01]  /*7d520*/  LDL.LU R22, [R1+0x290] ;  /* 0x0002900001167983 */ /* 0x000f220000300800 */
        /* <DEDUP_REMOVED lines=27> */
[----:B----4-:R-:W-:Y:S01]  /*7d6e0*/  IMAD.WIDE R8, R14, 0x2, R6 ;  /* 0x000000020e087825 */ /* 0x010fe200078e0206 */
        /* <DEDUP_REMOVED lines=47> */
[----:B------:R4:W-:Y:S02]  /*7d9e0*/  @P1 STG.E.U16 desc[UR58][R8.64], R12 ;  /* 0x0000000c08001986 */ /* 0x0009e4000c10153a */
[----:B----4-:R-:W-:-:S05]  /*7d9f0*/  IMAD.WIDE R8, R14, 0x2, R6 ;  /* 0x000000020e087825 */ /* 0x010fca00078e0206 */
[----:B------:R0:W-:Y:S01]  /*7da00*/  @P5 STG.E.U16 desc[UR58][R8.64], R29 ;  /* 0x0000001d08005986 */ /* 0x0001e2000c10153a */
[----:B------:R-:W-:Y:S01]  /*7da10*/  PRMT R12, R29, 0x7632, R12 ;  /* 0x000076321d0c7816 */ /* 0x000fe2000000000c */
[----:B0-----:R-:W-:Y:S02]  /*7da20*/  IMAD.WIDE R8, R14, 0x2, R4 ;  /* 0x000000020e087825 */ /* 0x001fe400078e0204 */
[----:B------:R-:W4:Y:S04]  /*7da30*/  LDL.LU R14, [R1+0x2b0] ;  /* 0x0002b000010e7983 */ /* 0x000f280000300800 */
[----:B------:R2:W-:Y:S04]  /*7da40*/  @P6 STG.E.U16 desc[UR58][R8.64], R12 ;  /* 0x0000000c08006986 */ /* 0x0005e8000c10153a */
[----:B------:R-:W4:Y:S01]  /*7da50*/  LDL.LU R29, [R1+0xbc0] ;  /* 0x000bc000011d7983 */ /* 0x000f220000300800 */
[----:B------:R-:W-:-:S02]  /*7da60*/  LOP3.LUT P4, RZ, R18, 0x10000000, RZ, 0xc0, !PT ;  /* 0x1000000012ff7812 */ /* 0x000fc4000788c0ff */
[----:B------:R-:W-:Y:S01]  /*7da70*/  LOP3.LUT P3, RZ, R18, 0x20000000, RZ, 0xc0, !PT ;  /* 0x2000000012ff7812 */ /* 0x000fe2000786c0ff */
[----:B--2---:R-:W-:-:S05]  /*7da80*/  IMAD.WIDE R8, R22, 0x2, R6 ;  /* 0x0000000216087825 */ /* 0x004fca00078e0206 */
[----:B---3--:R0:W-:Y:S02]  /*7da90*/  @P2 STG.E.U16 desc[UR58][R8.64], R20 ;  /* 0x0000001408002986 */ /* 0x0081e4000c10153a */
        /* <DEDUP_REMOVED lines=50> */
[----:B------:R-:W-:-:S04]  /*7ddc0*/  LOP3.LUT P2, RZ, R19, 0x40, RZ, 0xc0, !PT ;  /* 0x0000004013ff7812 */ /* 0x000fc8000784c0ff */
[----:B--2---:R0:W-:Y:S01]  /*7ddd0*/  @P6 STG.E.U16 desc[UR58][R8.64], R22 ;  /* 0x0000001608006986 */ /* 0x0041e2000c10153a */
[----:B------:R-:W-:-:S03]  /*7dde0*/  PRMT R12, R22, 0x7632, R12 ;  /* 0x00007632160c7816 */ /* 0x000fc6000000000c */
[----:B0-----:R-:W2:Y:S04]  /*7ddf0*/  LDL.LU R22, [R1+0xbcc] ;  /* 0x000bcc0001167983 */ /* 0x001ea80000300800 */
[----:B------:R-:W4:Y:S01]  /*7de00*/  LDL.LU R16, [R1+0x2b8] ;  /* 0x0002b80001107983 */ /* 0x000f220000300800 */
[----:B------:R-:W-:Y:S01]  /*7de10*/  LOP3.LUT P4, RZ, R19, 0x80, RZ, 0xc0, !PT ;  /* 0x0000008013ff7812 */ /* 0x000fe2000788c0ff */
[----:B------:R-:W-:Y:S02]  /*7de20*/  IMAD.WIDE R8, R29, 0x2, R4 ;  /* 0x000000021d087825 */ /* 0x000fe400078e0204 */
        /* <DEDUP_REMOVED lines=16> */
[----:B0-----:R-:W-:-:S05]  /*7df30*/  IMAD.WIDE R8, R25, 0x2, R6 ;  /* 0x0000000219087825 */ /* 0x001fca00078e0206 */
[----:B------:R0:W-:Y:S01]  /*7df40*/  @P5 STG.E.U16 desc[UR58][R8.64], R24 ;  /* 0x0000001808005986 */ /* 0x0001e2000c10153a */
[----:B------:R-:W-:Y:S01]  /*7df50*/  PRMT R12, R24, 0x7632, R12 ;  /* 0x00007632180c7816 */ /* 0x000fe2000000000c */
        /* <DEDUP_REMOVED lines=56> */
[----:B0-----:R-:W-:Y:S02]  /*7e2e0*/  PRMT R12, R20, 0x7632, R12 ;  /* 0x00007632140c7816 */ /* 0x001fe4000000000c */
[----:B------:R-:W-:Y:S01]  /*7e2f0*/  LOP3.LUT P1, RZ, R19, 0x400000, RZ, 0xc0, !PT ;  /* 0x0040000013ff7812 */ /* 0x000fe2000782c0ff */
[----:B--2---:R-:W-:-:S05]  /*7e300*/  IMAD.WIDE R8, R22, 0x2, R6 ;  /* 0x0000000216087825 */ /* 0x004fca00078e0206 */
[----:B------:R0:W-:Y:S04]  /*7e310*/  @P6 STG.E.U16 desc[UR58][R8.64], R20 ;  /* 0x0000001408006986 */ /* 0x0001e8000c10153a */
[----:B0-----:R-:W2:Y:S01]  /*7e320*/  LDL.LU R20, [R1+0x209c] ;  /* 0x00209c0001147983 */ /* 0x001ea20000300800 */
[----:B------:R-:W-:Y:S01]  /*7e330*/  LOP3.LUT P4, RZ, R19, 0x800000, RZ, 0xc0, !PT ;  /* 0x0080000013ff7812 */ /* 0x000fe2000788c0ff */
[----:B------:R-:W-:Y:S02]  /*7e340*/  IMAD.WIDE R8, R22, 0x2, R4 ;  /* 0x0000000216087825 */ /* 0x000fe400078e0204 */
[----:B------:R-:W2:Y:S04]  /*7e350*/  LDL.LU R24, [R1+0xbec] ;  /* 0x000bec0001187983 */ /* 0x000ea80000300800 */
[----:B------:R3:W-:Y:S02]  /*7e360*/  @P1 STG.E.U16 desc[UR58][R8.64], R12 ;  /* 0x0000000c08001986 */ /* 0x0007e4000c10153a */
[----:B---3--:R-:W-:-:S05]  /*7e370*/  IMAD.WIDE R8, R21, 0x2, R6 ;  /* 0x0000000215087825 */ /* 0x008fca00078e0206 */
[----:B----4-:R0:W-:Y:S02]  /*7e380*/  @P4 STG.E.U16 desc[UR58][R8.64], R15 ;  /* 0x0000000f08004986 */ /* 0x0101e4000c10153a */
[----:B0-----:R-:W-:Y:S02]  /*7e390*/  IMAD.WIDE R8, R21, 0x2, R4 ;  /* 0x0000000215087825 */ /* 0x001fe400078e0204 */
[----:B------:R-:W3:Y:S04]  /*7e3a0*/  LDL.LU R21, [R1+0x2d8] ;  /* 0x0002d80001157983 */ /* 0x000ee80000300800 */
[----:B------:R-:W4:Y:S04]  /*7e3b0*/  LDL.LU R13, [R1+0xbf0] ;  /* 0x000bf000010d7983 */ /* 0x000f280000300800 */
[----:B------:R-:W4:Y:S01]  /*7e3c0*/  LDL.LU R22, [R1+0x2ec] ;  /* 0x0002ec0001167983 */ /* 0x000f220000300800 */
[----:B------:R-:W-:-:S03]  /*7e3d0*/  LOP3.LUT R11, R11, 0xdfffffff, RZ, 0xc0, !PT ;  /* 0xdfffffff0b0b7812 */ /* 0x000fc600078ec0ff */
[----:B------:R-:W4:Y:S01]  /*7e3e0*/  LDL.LU R27, [R1+0xbf4] ;  /* 0x000bf400011b7983 */ /* 0x000f220000300800 */
[----:B------:R-:W-:-:S03]  /*7e3f0*/  LOP3.LUT P2, RZ, R19, 0x1000000, RZ, 0xc0, !PT ;  /* 0x0100000013ff7812 */ /* 0x000fc6000784c0ff */
[----:B------:R-:W4:Y:S01]  /*7e400*/  LDL.LU R25, [R1+0x2dc] ;  /* 0x0002dc0001197983 */ /* 0x000f220000300800 */
[----:B------:R-:W-:Y:S02]  /*7e410*/  LOP3.LUT P5, RZ, R19, 0x2000000, RZ, 0xc0, !PT ;  /* 0x0200000013ff7812 */ /* 0x000fe400078ac0ff */
[----:B------:R-:W-:Y:S02]  /*7e420*/  PRMT R12, R15, 0x7632, R12 ;  /* 0x000076320f0c7816 */ /* 0x000fe4000000000c */
[----:B------:R-:W-:-:S05]  /*7e430*/  LOP3.LUT R10, R10, 0xfffffffe, RZ, 0xc0, !PT ;  /* 0xfffffffe0a0a7812 */ /* 0x000fca00078ec0ff */
        /* <DEDUP_REMOVED lines=19> */
[----:B------:R-:W-:-:S13]  /*7e570*/  LOP3.LUT P0, RZ, R20, 0x1, RZ, 0xc0, !PT ;  /* 0x0000000114ff7812 */ /* 0x000fda000780c0ff */
[----:B------:R-:W-:Y:S02]  /*7e580*/  @P0 LOP3.LUT R10, R10, 0x1, RZ, 0xfc, !PT ;  /* 0x000000010a0a0812 */ /* 0x000fe400078efcff */
[----:B------:R-:W-:Y:S02]  /*7e590*/  LOP3.LUT P0, RZ, R19, 0x80000000, RZ, 0xc0, !PT ;  /* 0x8000000013ff7812 */ /* 0x000fe4000780c0ff */
[----:B------:R-:W2:Y:S04]  /*7e5a0*/  LDL.LU R19, [R1+0xbf8] ;  /* 0x000bf80001137983 */ /* 0x000ea80000300800 */
[----:B------:R-:W2:Y:S04]  /*7e5b0*/  LDL.LU R16, [R1+0x300] ;  /* 0x0003000001107983 */ /* 0x000ea80000300800 */
[----:B------:R-:W2:Y:S04]  /*7e5c0*/  LDL.LU R15, [R1+0xbfc] ;  /* 0x000bfc00010f7983 */ /* 0x000ea80000300800 */
[----:B------:R-:W2:Y:S01]  /*7e5d0*/  LDL.LU R14, [R1+0x2f0] ;  /* 0x0002f000010e7983 */ /* 0x000ea20000300800 */
[----:B0-----:R-:W-:-:S03]  /*7e5e0*/  IMAD.WIDE R8, R24, 0x2, R6 ;  /* 0x0000000218087825 */ /* 0x001fc600078e0206 */
[----:B------:R-:W2:Y:S01]  /*7e5f0*/  LDL.LU R29, [R1+0xc00] ;  /* 0x000c0000011d7983 */ /* 0x000ea20000300800 */
[----:B---3--:R-:W-:-:S03]  /*7e600*/  PRMT R12, R21, 0x7632, R12 ;  /* 0x00007632150c7816 */ /* 0x008fc6000000000c */
[----:B------:R0:W-:Y:S02]  /*7e610*/  @P3 STG.E.U16 desc[UR58][R8.64], R21 ;  /* 0x0000001508003986 */ /* 0x0001e4000c10153a */
[----:B0-----:R-:W-:Y:S02]  /*7e620*/  IMAD.WIDE R8, R24, 0x2, R4 ;  /* 0x0000000218087825 */ /* 0x001fe400078e0204 */
[----:B------:R-:W3:Y:S04]  /*7e630*/  LDL.LU R24, [R1+0x304] ;  /* 0x0003040001187983 */ /* 0x000ee80000300800 */
[----:B------:R4:W-:Y:S04]  /*7e640*/  @P4 STG.E.U16 desc[UR58][R8.64], R12 ;  /* 0x0000000c08004986 */ /* 0x0009e8000c10153a */
[----:B------:R-:W3:Y:S01]  /*7e650*/  LDL.LU R21, [R1+0x2098] ;  /* 0x0020980001157983 */ /* 0x000ee20000300800 */
[----:B----4-:R-:W-:Y:S01]  /*7e660*/  IMAD.WIDE R8, R13, 0x2, R6 ;  /* 0x000000020d087825 */ /* 0x010fe200078e0206 */
[----:B------:R-:W-:-:S04]  /*7e670*/  PRMT R12, R22, 0x7632, R12 ;  /* 0x00007632160c7816 */ /* 0x000fc8000000000c */
[----:B------:R0:W-:Y:S04]  /*7e680*/  @P1 STG.E.U16 desc[UR58][R8.64], R22 ;  /* 0x0000001608001986 */ /* 0x0001e8000c10153a */
[----:B0-----:R-:W4:Y:S01]  /*7e690*/  LDL.LU R22, [R1+0xc04] ;  /* 0x000c040001167983 */ /* 0x001f220000300800 */
[----:B------:R-:W-:-:S03]  /*7e6a0*/  IMAD.WIDE R8, R13, 0x2, R4 ;  /* 0x000000020d087825 */ /* 0x000fc600078e0204 */
[----:B------:R-:W4:Y:S04]  /*7e6b0*/  LDL.LU R13, [R1+0x2f4] ;  /* 0x0002f400010d7983 */ /* 0x000f280000300800 */
[----:B------:R0:W-:Y:S02]  /*7e6c0*/  @P5 STG.E.U16 desc[UR58][R8.64], R12 ;  /* 0x0000000c08005986 */ /* 0x0001e4000c10153a */
[----:B0-----:R-:W-:-:S05]  /*7e6d0*/  IMAD.WIDE R8, R27, 0x2, R6 ;  /* 0x000000021b087825 */ /* 0x001fca00078e0206 */
        /* <DEDUP_REMOVED lines=25> */
[----:B---3--:R-:W-:-:S04]  /*7e870*/  PRMT R10, R24, 0x7632, R10 ;  /* 0x00007632180a7816 */ /* 0x008fc8000000000a */
[----:B------:R0:W-:Y:S04]  /*7e880*/  @P6 STG.E.U16 desc[UR58][R8.64], R24 ;  /* 0x0000001808006986 */ /* 0x0001e8000c10153a */
[----:B0-----:R-:W2:Y:S01]  /*7e890*/  LDL.LU R24, [R1+0xc0c] ;  /* 0x000c0c0001187983 */ /* 0x001ea20000300800 */
[----:B------:R-:W-:-:S03]  /*7e8a0*/  IMAD.WIDE R8, R29, 0x2, R4 ;  /* 0x000000021d087825 */ /* 0x000fc600078e0204 */
[----:B------:R-:W3:Y:S04]  /*7e8b0*/  LDL.LU R19, [R1+0x2f8] ;  /* 0x0002f80001137983 */ /* 0x000ee80000300800 */
[----:B------:R4:W-:Y:S04]  /*7e8c0*/  @P3 STG.E.U16 desc[UR58][R8.64], R10 ;  /* 0x0000000a08003986 */ /* 0x0009e8000c10153a */
[----:B------:R-:W3:Y:S01]  /*7e8d0*/  LDL.LU R15, [R1+0xc10] ;  /* 0x000c1000010f7983 */ /* 0x000ee20000300800 */
[----:B----4-:R-:W-:-:S05]  /*7e8e0*/  IMAD.WIDE R8, R22, 0x2, R6 ;  /* 0x0000000216087825 */ /* 0x010fca00078e0206 */
        /* <DEDUP_REMOVED lines=13> */
[----:B------:R-:W-:Y:S01]  /*7e9c0*/  LOP3.LUT P4, RZ, R20, 0x1000, RZ, 0xc0, !PT ;  /* 0x0000100014ff7812 */ /* 0x000fe2000788c0ff */
[----:B0-----:R-:W-:Y:S01]  /*7e9d0*/  IMAD.WIDE R8, R27, 0x2, R6 ;  /* 0x000000021b087825 */ /* 0x001fe200078e0206 */
        /* <DEDUP_REMOVED lines=8> */
[----:B------:R-:W-:Y:S01]  /*7ea60*/  LOP3.LUT R11, R11, 0xfdffffff, RZ, 0xc0, !PT ;  /* 0xfdffffff0b0b7812 */ /* 0x000fe200078ec0ff */
[----:B--2---:R-:W-:-:S05]  /*7ea70*/  IMAD.WIDE R8, R24, 0x2, R6 ;  /* 0x0000000218087825 */ /* 0x004fca00078e0206 */
[----:B---3--:R0:W-:Y:S01]  /*7ea80*/  @P2 STG.E.U16 desc[UR58][R8.64], R19 ;  /* 0x0000001308002986 */ /* 0x0081e2000c10153a */
[----:B------:R-:W-:Y:S01]  /*7ea90*/  PRMT R10, R19, 0x7632, R10 ;  /* 0x00007632130a7816 */ /* 0x000fe2000000000a */
[----:B0-----:R-:W-:Y:S02]  /*7eaa0*/  IMAD.WIDE R8, R24, 0x2, R4 ;  /* 0x0000000218087825 */ /* 0x001fe400078e0204 */
[----:B------:R-:W2:Y:S04]  /*7eab0*/  LDL.LU R24, [R1+0xc20] ;  /* 0x000c200001187983 */ /* 0x000ea80000300800 */
[----:B------:R0:W-:Y:S02]  /*7eac0*/  @P4 STG.E.U16 desc[UR58][R8.64], R10 ;  /* 0x0000000a08004986 */ /* 0x0001e4000c10153a */
[----:B0-----:R-:W-:Y:S01]  /*7ead0*/  IMAD.WIDE R8, R15, 0x2, R6 ;  /* 0x000000020f087825 */ /* 0x001fe200078e0206 */
[----:B----4-:R-:W-:-:S04]  /*7eae0*/  PRMT R10, R22, 0x7632, R10 ;  /* 0x00007632160a7816 */ /* 0x010fc8000000000a */
[----:B------:R0:W-:Y:S04]  /*7eaf0*/  @P3 STG.E.U16 desc[UR58][R8.64], R22 ;  /* 0x0000001608003986 */ /* 0x0001e8000c10153a */
[----:B0-----:R-:W3:Y:S01]  /*7eb00*/  LDL.LU R22, [R1+0xc24] ;  /* 0x000c240001167983 */ /* 0x001ee20000300800 */
[----:B------:R-:W-:-:S03]  /*7eb10*/  IMAD.WIDE R8, R15, 0x2, R4 ;  /* 0x000000020f087825 */ /* 0x000fc600078e0204 */
[----:B------:R-:W4:Y:S01]  /*7eb20*/  LDL.LU R15, [R1+0x314] ;  /* 0x00031400010f7983 */ /* 0x000f220000300800 */
        /* <DEDUP_REMOVED lines=51> */
[----:B------:R-:W4:Y:S04]  /*7ee60*/  LDL.LU R13, [R1+0xc34] ;  /* 0x000c3400010d7983 */ /* 0x000f280000300800 */
[----:B------:R-:W4:Y:S04]  /*7ee70*/  LDL.LU R27, [R1+0x31c] ;  /* 0x00031c00011b7983 */ /* 0x000f280000300800 */
[----:B------:R-:W4:Y:S04]  /*7ee80*/  LDL.LU R12, [R1+0xc38] ;  /* 0x000c3800010c7983 */ /* 0x000f280000300800 */
[----:B------:R-:W4:Y:S01]  /*7ee90*/  LDL.LU R19, [R1+0x340] ;  /* 0x0003400001137983 */ /* 0x000f220000300800 */
[----:B------:R-:W-:-:S02]  /*7eea0*/  LOP3.LUT P3, RZ, R20, 0x1000000, RZ, 0xc0, !PT ;  /* 0x0100000014ff7812 */ /* 0x000fc4000786c0ff */
[C---:B------:R-:W-:Y:S02]  /*7eeb0*/  LOP3.LUT P5, RZ, R20.reuse, 0x2000000, RZ, 0xc0, !PT ;  /* 0x0200000014ff7812 */ /* 0x040fe400078ac0ff */
[----:B------:R-:W-:Y:S02]  /*7eec0*/  PRMT R10, R15, 0x7632, R10 ;  /* 0x000076320f0a7816 */ /* 0x000fe4000000000a */
[C---:B------:R-:W-:Y:S01]  /*7eed0*/  LOP3.LUT P6, RZ, R20.reuse, 0x4000000, RZ, 0xc0, !PT ;  /* 0x0400000014ff7812 */ /* 0x040fe200078cc0ff */
[----:B------:R-:W4:Y:S01]  /*7eee0*/  LDL.LU R15, [R1+0xc3c] ;  /* 0x000c3c00010f7983 */ /* 0x000f220000300800 */
[----:B------:R-:W-:-:S05]  /*7eef0*/  LOP3.LUT P1, RZ, R20, 0x8000000, RZ, 0xc0, !PT ;  /* 0x0800000014ff7812 */ /* 0x000fca000782c0ff */
[----:B------:R0:W-:Y:S02]  /*7ef00*/  @P3 STG.E.U16 desc[UR58][R8.64], R10 ;  /* 0x0000000a08003986 */ /* 0x0001e4000c10153a */
[----:B0-----:R-:W-:-:S05]  /*7ef10*/  IMAD.WIDE R8, R14, 0x2, R6 ;  /* 0x000000020e087825 */ /* 0x001fca00078e0206 */
[----:B------:R0:W-:Y:S01]  /*7ef20*/  @P5 STG.E.U16 desc[UR58][R8.64], R29 ;  /* 0x0000001d08005986 */ /* 0x0001e2000c10153a */
[----:B------:R-:W-:Y:S01]  /*7ef30*/  PRMT R10, R29, 0x7632, R10 ;  /* 0x000076321d0a7816 */ /* 0x000fe2000000000a */
[----:B0-----:R-:W-:Y:S02]  /*7ef40*/  IMAD.WIDE R8, R14, 0x2, R4 ;  /* 0x000000020e087825 */ /* 0x001fe400078e0204 */
[----:B------:R-:W4:Y:S04]  /*7ef50*/  LDL.LU R14, [R1+0x330] ;  /* 0x00033000010e7983 */ /* 0x000f280000300800 */
[----:B------:R2:W-:Y:S04]  /*7ef60*/  @P6 STG.E.U16 desc[UR58][R8.64], R10 ;  /* 0x0000000a08006986 */ /* 0x0005e8000c10153a */
[----:B------:R-:W4:Y:S01]  /*7ef70*/  LDL.LU R29, [R1+0xca0] ;  /* 0x000ca000011d7983 */ /* 0x000f220000300800 */
[----:B------:R-:W-:-:S02]  /*7ef80*/  LOP3.LUT P4, RZ, R20, 0x10000000, RZ, 0xc0, !PT ;  /* 0x1000000014ff7812 */ /* 0x000fc4000788c0ff */
[----:B------:R-:W-:Y:S02]  /*7ef90*/  LOP3.LUT P2, RZ, R20, 0x20000000, RZ, 0xc0, !PT ;  /* 0x2000000014ff7812 */ /* 0x000fe4000784c0ff */
[----:B------:R-:W-:Y:S01]  /*7efa0*/  LOP3.LUT R11, R11, 0xffdfffff, RZ, 0xc0, !PT ;  /* 0xffdfffff0b0b7812 */ /* 0x000fe200078ec0ff */
[----:B--2---:R-:W-:-:S05]  /*7efb0*/  IMAD.WIDE R8, R25, 0x2, R6 ;  /* 0x0000000219087825 */ /* 0x004fca00078e0206 */
[----:B---3--:R0:W-:Y:S02]  /*7efc0*/  @P1 STG.E.U16 desc[UR58][R8.64], R22 ;  /* 0x0000001608001986 */ /* 0x0081e4000c10153a */
[----:B0-----:R-:W-:Y:S02]  /*7efd0*/  IMAD.WIDE R8, R25, 0x2, R4 ;  /* 0x0000000219087825 */ /* 0x001fe400078e0204 */
[----:B------:R-:W2:Y:S01]  /*7efe0*/  LDL.LU R25, [R1+0x344] ;  /* 0x0003440001197983 */ /* 0x000ea20000300800 */
[----:B------:R-:W-:-:S03]  /*7eff0*/  PRMT R10, R22, 0x7632, R10 ;  /* 0x00007632160a7816 */ /* 0x000fc6000000000a */
[----:B------:R-:W3:Y:S04]  /*7f000*/  LDL.LU R22, [R1+0x2090] ;  /* 0x0020900001167983 */ /* 0x000ee80000300800 */
[----:B------:R4:W-:Y:S02]  /*7f010*/  @P4 STG.E.U16 desc[UR58][R8.64], R10 ;  /* 0x0000000a08004986 */ /* 0x0009e4000c10153a */
[----:B----4-:R-:W-:Y:S01]  /*7f020*/  IMAD.WIDE R8, R16, 0x2, R6 ;  /* 0x0000000210087825 */ /* 0x010fe200078e0206 */
[----:B------:R-:W-:-:S04]  /*7f030*/  PRMT R10, R24, 0x7632, R10 ;  /* 0x00007632180a7816 */ /* 0x000fc8000000000a */
[----:B------:R0:W-:Y:S04]  /*7f040*/  @P2 STG.E.U16 desc[UR58][R8.64], R24 ;  /* 0x0000001808002986 */ /* 0x0001e8000c10153a */
[----:B0-----:R-:W4:Y:S01]  /*7f050*/  LDL.LU R24, [R1+0xca4] ;  /* 0x000ca40001187983 */ /* 0x001f220000300800 */
[----:B------:R-:W-:-:S03]  /*7f060*/  IMAD.WIDE R8, R16, 0x2, R4 ;  /* 0x0000000210087825 */ /* 0x000fc600078e0204 */
[----:B------:R-:W3:Y:S01]  /*7f070*/  LDL.LU R16, [R1+0x334] ;  /* 0x0003340001107983 */ /* 0x000ee20000300800 */
[----:B------:R-:W-:-:S13]  /*7f080*/  LOP3.LUT P0, RZ, R21, 0x8, RZ, 0xc0, !PT ;  /* 0x0000000815ff7812 */ /* 0x000fda000780c0ff */
        /* <DEDUP_REMOVED lines=37> */
[C---:B------:R-:W-:Y:S02]  /*7f2e0*/  LOP3.LUT P1, RZ, R21.reuse, 0x40, RZ, 0xc0, !PT ;  /* 0x0000004015ff7812 */ /* 0x040fe4000782c0ff */
[----:B------:R-:W-:Y:S02]  /*7f2f0*/  LOP3.LUT P4, RZ, R21, 0x80, RZ, 0xc0, !PT ;  /* 0x0000008015ff7812 */ /* 0x000fe4000788c0ff */
[----:B--2---:R0:W-:Y:S01]  /*7f300*/  @P6 STG.E.U16 desc[UR58][R8.64], R25 ;  /* 0x0000001908006986 */ /* 0x0041e2000c10153a */
[----:B------:R-:W-:-:S03]  /*7f310*/  PRMT R10, R25, 0x7632, R10 ;  /* 0x00007632190a7816 */ /* 0x000fc6000000000a */
[----:B0-----:R-:W2:Y:S04]  /*7f320*/  LDL.LU R25, [R1+0xcac] ;  /* 0x000cac0001197983 */ /* 0x001ea80000300800 */
[----:B------:R-:W2:Y:S01]  /*7f330*/  LDL.LU R12, [R1+0x338] ;  /* 0x00033800010c7983 */ /* 0x000ea20000300800 */
[----:B------:R-:W-:-:S03]  /*7f340*/  IMAD.WIDE R8, R29, 0x2, R4 ;  /* 0x000000021d087825 */ /* 0x000fc600078e0204 */
[----:B------:R-:W2:Y:S04]  /*7f350*/  LDL.LU R15, [R1+0xcb0] ;  /* 0x000cb000010f7983 */ /* 0x000ea80000300800 */
[----:B------:R4:W-:Y:S02]  /*7f360*/  @P1 STG.E.U16 desc[UR58][R8.64], R10 ;  /* 0x0000000a08001986 */ /* 0x0009e4000c10153a */
[----:B----4-:R-:W-:-:S05]  /*7f370*/  IMAD.WIDE R8, R24, 0x2, R6 ;  /* 0x0000000218087825 */ /* 0x010fca00078e0206 */
[----:B---3--:R0:W-:Y:S02]  /*7f380*/  @P4 STG.E.U16 desc[UR58][R8.64], R16 ;  /* 0x0000001008004986 */ /* 0x0081e4000c10153a */
        /* <DEDUP_REMOVED lines=22> */
[----:B------:R0:W-:Y:S02]  /*7f4f0*/  @P3 STG.E.U16 desc[UR58][R8.64], R12 ;  /* 0x0000000c08003986 */ /* 0x0001e4000c10153a */
        /* <DEDUP_REMOVED lines=46> */
[----:B0-----:R-:W-:Y:S02]  /*7f7e0*/  IMAD.WIDE R8, R13, 0x2, R4 ;  /* 0x000000020d087825 */ /* 0x001fe400078e0204 */
[----:B------:R-:W4:Y:S04]  /*7f7f0*/  LDL.LU R27, [R1+0xccc] ;  /* 0x000ccc00011b7983 */ /* 0x000f280000300800 */
[----:B------:R0:W-:Y:S04]  /*7f800*/  @P2 STG.E.U16 desc[UR58][R8.64], R10 ;  /* 0x0000000a08002986 */ /* 0x0001e8000c10153a */
[----:B------:R-:W4:Y:S01]  /*7f810*/  LDL.LU R19, [R1+0x358] ;  /* 0x0003580001137983 */ /* 0x000f220000300800 */
[----:B0-----:R-:W-:-:S02]  /*7f820*/  PRMT R10, R22, 0x7632, R10 ;  /* 0x00007632160a7816 */ /* 0x001fc4000000000a */
[C---:B------:R-:W-:Y:S02]  /*7f830*/  LOP3.LUT P3, RZ, R21.reuse, 0x400000, RZ, 0xc0, !PT ;  /* 0x0040000015ff7812 */ /* 0x040fe4000786c0ff */
[----:B------:R-:W-:Y:S01]  /*7f840*/  LOP3.LUT P4, RZ, R21, 0x800000, RZ, 0xc0, !PT ;  /* 0x0080000015ff7812 */ /* 0x000fe2000788c0ff */
[----:B--2---:R-:W-:-:S05]  /*7f850*/  IMAD.WIDE R8, R25, 0x2, R6 ;  /* 0x0000000219087825 */ /* 0x004fca00078e0206 */
[----:B------:R0:W-:Y:S04]  /*7f860*/  @P6 STG.E.U16 desc[UR58][R8.64], R22 ;  /* 0x0000001608006986 */ /* 0x0001e8000c10153a */
[----:B0-----:R-:W2:Y:S01]  /*7f870*/  LDL.LU R22, [R1+0x208c] ;  /* 0x00208c0001167983 */ /* 0x001ea20000300800 */
[----:B------:R-:W-:-:S03]  /*7f880*/  IMAD.WIDE R8, R25, 0x2, R4 ;  /* 0x0000000219087825 */ /* 0x000fc600078e0204 */
[----:B------:R-:W2:Y:S04]  /*7f890*/  LDL.LU R16, [R1+0xcd0] ;  /* 0x000cd00001107983 */ /* 0x000ea80000300800 */
[----:B------:R3:W-:Y:S04]  /*7f8a0*/  @P3 STG.E.U16 desc[UR58][R8.64], R10 ;  /* 0x0000000a08003986 */ /* 0x0007e8000c10153a */
[----:B------:R-:W2:Y:S01]  /*7f8b0*/  LDL.LU R25, [R1+0x36c] ;  /* 0x00036c0001197983 */ /* 0x000ea20000300800 */
[----:B---3--:R-:W-:-:S05]  /*7f8c0*/  IMAD.WIDE R8, R24, 0x2, R6 ;  /* 0x0000000218087825 */ /* 0x008fca00078e0206 */
[----:B------:R0:W-:Y:S02]  /*7f8d0*/  @P4 STG.E.U16 desc[UR58][R8.64], R15 ;  /* 0x0000000f08004986 */ /* 0x0001e4000c10153a */
[----:B0-----:R-:W-:Y:S02]  /*7f8e0*/  IMAD.WIDE R8, R24, 0x2, R4 ;  /* 0x0000000218087825 */ /* 0x001fe400078e0204 */
[----:B------:R-:W3:Y:S01]  /*7f8f0*/  LDL.LU R24, [R1+0xcd4] ;  /* 0x000cd40001187983 */ /* 0x000ee20000300800 */
[----:B------:R-:W-:Y:S02]  /*7f900*/  LOP3.LUT R11, R11, 0xffffdfff, RZ, 0xc0, !PT ;  /* 0xffffdfff0b0b7812 */ /* 0x000fe400078ec0ff */
[C---:B------:R-:W-:Y:S01]  /*7f910*/  LOP3.LUT P1, RZ, R21.reuse, 0x1000000, RZ, 0xc0, !PT ;  /* 0x0100000015ff7812 */ /* 0x040fe2000782c0ff */
[----:B------:R-:W3:Y:S01]  /*7f920*/  LDL.LU R13, [R1+0xcd8] ;  /* 0x000cd800010d7983 */ /* 0x000ee20000300800 */
[----:B------:R-:W-:Y:S02]  /*7f930*/  LOP3.LUT P5, RZ, R21, 0x2000000, RZ, 0xc0, !PT ;  /* 0x0200000015ff7812 */ /* 0x000fe400078ac0ff */
[----:B------:R-:W-:-:S02]  /*7f940*/  PRMT R10, R15, 0x7632, R10 ;  /* 0x000076320f0a7816 */ /* 0x000fc4000000000a */
[C---:B------:R-:W-:Y:S01]  /*7f950*/  LOP3.LUT P6, RZ, R21.reuse, 0x4000000, RZ, 0xc0, !PT ;  /* 0x0400000015ff7812 */ /* 0x040fe200078cc0ff */
[----:B------:R-:W3:Y:S01]  /*7f960*/  LDL.LU R15, [R1+0x380] ;  /* 0x00038000010f7983 */ /* 0x000ee20000300800 */
[----:B------:R-:W-:-:S05]  /*7f970*/  LOP3.LUT P2, RZ, R21, 0x8000000, RZ, 0xc0, !PT ;  /* 0x0800000015ff7812 */ /* 0x000fca000784c0ff */
[----:B------:R4:W-:Y:S01]  /*7f980*/  @P1 STG.E.U16 desc[UR58][R8.64], R10 ;  /* 0x0000000a08001986 */ /* 0x0009e2000c10153a */
[C---:B------:R-:W-:Y:S02]  /*7f990*/  LOP3.LUT P4, RZ, R21.reuse, 0x10000000, RZ, 0xc0, !PT ;  /* 0x1000000015ff7812 */ /* 0x040fe4000788c0ff */
[----:B------:R-:W-:Y:S01]  /*7f9a0*/  LOP3.LUT P3, RZ, R21, 0x20000000, RZ, 0xc0, !PT ;  /* 0x2000000015ff7812 */ /* 0x000fe2000786c0ff */
[----:B----4-:R-:W-:-:S05]  /*7f9b0*/  IMAD.WIDE R8, R14, 0x2, R6 ;  /* 0x000000020e087825 */ /* 0x010fca00078e0206 */
[----:B------:R0:W-:Y:S01]  /*7f9c0*/  @P5 STG.E.U16 desc[UR58][R8.64], R29 ;  /* 0x0000001d08005986 */ /* 0x0001e2000c10153a */
[----:B------:R-:W-:Y:S01]  /*7f9d0*/  PRMT R10, R29, 0x7632, R10 ;  /* 0x000076321d0a7816 */ /* 0x000fe2000000000a */
[----:B0-----:R-:W-:Y:S01]  /*7f9e0*/  IMAD.WIDE R8, R14, 0x2, R4 ;  /* 0x000000020e087825 */ /* 0x001fe200078e0204 */
[----:B------:R-:W-:Y:S01]  /*7f9f0*/  LOP3.LUT P5, RZ, R21, 0x40000000, RZ, 0xc0, !PT ;  /* 0x4000000015ff7812 */ /* 0x000fe200078ac0ff */
[----:B------:R-:W4:Y:S04]  /*7fa00*/  LDL.LU R14, [R1+0xcdc] ;  /* 0x000cdc00010e7983 */ /* 0x000f280000300800 */
[----:B------:R0:W-:Y:S04]  /*7fa10*/  @P6 STG.E.U16 desc[UR58][R8.64], R10 ;  /* 0x0000000a08006986 */ /* 0x0001e8000c10153a */
[----:B------:R-:W4:Y:S01]  /*7fa20*/  LDL.LU R29, [R1+0x370] ;  /* 0x00037000011d7983 */ /* 0x000f220000300800 */
[----:B0-----:R-:W-:-:S05]  /*7fa30*/  IMAD.WIDE R8, R27, 0x2, R6 ;  /* 0x000000021b087825 */ /* 0x001fca00078e0206 */
[----:B------:R0:W-:Y:S01]  /*7fa40*/  @P2 STG.E.U16 desc[UR58][R8.64], R19 ;  /* 0x0000001308002986 */ /* 0x0001e2000c10153a */
[----:B------:R-:W-:Y:S01]  /*7fa50*/  PRMT R10, R19, 0x7632, R10 ;  /* 0x00007632130a7816 */ /* 0x000fe2000000000a */
[----:B0-----:R-:W-:Y:S02]  /*7fa60*/  IMAD.WIDE R8, R27, 0x2, R4 ;  /* 0x000000021b087825 */ /* 0x001fe400078e0204 */
        /* <DEDUP_REMOVED lines=11> */
[----:B0-----:R-:W-:Y:S01]  /*7fb20*/  IMAD.WIDE R8, R16, 0x2, R6 ;  /* 0x0000000210087825 */ /* 0x001fe200078e0206 */
[----:B------:R-:W-:Y:S02]  /*7fb30*/  LOP3.LUT R11, R11, 0xfffeffff, RZ, 0xc0, !PT ;  /* 0xfffeffff0b0b7812 */ /* 0x000fe400078ec0ff */
[----:B------:R-:W-:Y:S02]  /*7fb40*/  PRMT R10, R25, 0x7632, R10 ;  /* 0x00007632190a7816 */ /* 0x000fe4000000000a */
[----:B------:R0:W-:Y:S07]  /*7fb50*/  @P3 STG.E.U16 desc[UR58][R8.64], R25 ;  /* 0x0000001908003986 */ /* 0x0001ee000c10153a */
[----:B------:R-:W-:-:S02]  /*7fb60*/  @P0 LOP3.LUT R11, R11, 0x10000, RZ, 0xfc, !PT ;  /* 0x000100000b0b0812 */ /* 0x000fc400078efcff */
[----:B------:R-:W-:Y:S01]  /*7fb70*/  LOP3.LUT P0, RZ, R21, 0x80000000, RZ, 0xc0, !PT ;  /* 0x8000000015ff7812 */ /* 0x000fe2000780c0ff */
[----:B0-----:R-:W-:Y:S01]  /*7fb80*/  IMAD.WIDE R8, R16, 0x2, R4 ;  /* 0x0000000210087825 */ /* 0x001fe200078e0204 */
[----:B------:R-:W2:Y:S04]  /*7fb90*/  LDL.LU R25, [R1+0xce4] ;  /* 0x000ce40001197983 */ /* 0x000ea80000300800 */
[----:B------:R3:W-:Y:S04]  /*7fba0*/  @P5 STG.E.U16 desc[UR58][R8.64], R10 ;  /* 0x0000000a08005986 */ /* 0x0007e8000c10153a */
[----:B------:R-:W2:Y:S01]  /*7fbb0*/  LDL.LU R19, [R1+0x374] ;  /* 0x0003740001137983 */ /* 0x000ea20000300800 */
[----:B---3--:R-:W-:Y:S01]  /*7fbc0*/  IMAD.WIDE R8, R24, 0x2, R6 ;  /* 0x0000000218087825 */ /* 0x008fe200078e0206 */
[----:B------:R-:W-:-:S04]  /*7fbd0*/  PRMT R10, R23, 0x7632, R10 ;  /* 0x00007632170a7816 */ /* 0x000fc8000000000a */
[----:B------:R0:W-:Y:S04]  /*7fbe0*/  @P0 STG.E.U16 desc[UR58][R8.64], R23 ;  /* 0x0000001708000986 */ /* 0x0001e8000c10153a */
[----:B0-----:R-:W3:Y:S01]  /*7fbf0*/  LDL.LU R23, [R1+0x2088] ;  /* 0x0020880001177983 */ /* 0x001ee20000300800 */
[C---:B------:R-:W-:Y:S01]  /*7fc00*/  LOP3.LUT P0, RZ, R11.reuse, 0x10000, RZ, 0xc0, !PT ;  /* 0x000100000bff7812 */ /* 0x040fe2000780c0ff */
[----:B------:R-:W-:Y:S02]  /*7fc10*/  IMAD.WIDE R8, R24, 0x2, R4 ;  /* 0x0000000218087825 */ /* 0x000fe400078e0204 */
[----:B------:R-:W2:Y:S04]  /*7fc20*/  LDL.LU R24, [R1+0xce8] ;  /* 0x000ce80001187983 */ /* 0x000ea80000300800 */
[----:B------:R-:W2:Y:S06]  /*7fc30*/  LDL.LU R16, [R1+0x388] ;  /* 0x0003880001107983 */ /* 0x000eac0000300800 */
[----:B------:R0:W-:Y:S01]  /*7fc40*/  @P0 STG.E.U16 desc[UR58][R8.64], R10 ;  /* 0x0000000a08000986 */ /* 0x0001e2000c10153a */
[----:B------:R-:W-:Y:S01]  /*7fc50*/  LOP3.LUT P0, RZ, R11, 0x8000, RZ, 0xc0, !PT ;  /* 0x000080000bff7812 */ /* 0x000fe2000780c0ff */
[----:B0-----:R-:W-:-:S12]  /*7fc60*/  IMAD.WIDE R8, R13, 0x2, R6 ;  /* 0x000000020d087825 */ /* 0x001fd800078e0206 */
[----:B------:R0:W-:Y:S01]  /*7fc70*/  @P0 STG.E.U16 desc[UR58][R8.64], R15 ;  /* 0x0000000f08000986 */ /* 0x0001e2000c10153a */
[----:B------:R-:W-:Y:S02]  /*7fc80*/  LOP3.LUT P0, RZ, R11, 0x4000, RZ, 0xc0, !PT ;  /* 0x000040000bff7812 */ /* 0x000fe4000780c0ff */
[----:B------:R-:W-:Y:S01]  /*7fc90*/  PRMT R10, R15, 0x7632, R10 ;  /* 0x000076320f0a7816 */ /* 0x000fe2000000000a */
[----:B0-----:R-:W-:-:S10]  /*7fca0*/  IMAD.WIDE R8, R13, 0x2, R4 ;  /* 0x000000020d087825 */ /* 0x001fd400078e0204 */
[----:B------:R4:W-:Y:S01]  /*7fcb0*/  @P0 STG.E.U16 desc[UR58][R8.64], R10 ;  /* 0x0000000a08000986 */ /* 0x0009e2000c10153a */
[----:B------:R-:W-:Y:S02]  /*7fcc0*/  LOP3.LUT P0, RZ, R11, 0x2000, RZ, 0xc0, !PT ;  /* 0x000020000bff7812 */ /* 0x000fe4000780c0ff */
[C---:B------:R-:W-:Y:S02]  /*7fcd0*/  LOP3.LUT P1, RZ, R22.reuse, 0x10, RZ, 0xc0, !PT ;  /* 0x0000001016ff7812 */ /* 0x040fe4000782c0ff */
[----:B------:R-:W-:Y:S01]  /*7fce0*/  LOP3.LUT P6, RZ, R22, 0x20, RZ, 0xc0, !PT ;  /* 0x0000002016ff7812 */ /* 0x000fe200078cc0ff */
[----:B----4-:R-:W-:Y:S01]  /*7fcf0*/  IMAD.WIDE R8, R14, 0x2, R6 ;  /* 0x000000020e087825 */ /* 0x010fe200078e0206 */
[----:B------:R-:W-:-:S07]  /*7fd00*/  PRMT R10, R29, 0x7632, R10 ;  /* 0x000076321d0a7816 */ /* 0x000fce000000000a */
[----:B------:R0:W-:Y:S01]  /*7fd10*/  @P0 STG.E.U16 desc[UR58][R8.64], R29 ;  /* 0x0000001d08000986 */ /* 0x0001e2000c10153a */
[----:B------:R-:W-:Y:S01]  /*7fd20*/  LOP3.LUT P2, RZ, R22, 0x40, RZ, 0xc0, !PT ;  /* 0x0000004016ff7812 */ /* 0x000fe2000784c0ff */
[----:B0-----:R-:W-:-:S05]  /*7fd30*/  IMAD.WIDE R8, R14, 0x2, R4 ;  /* 0x000000020e087825 */ /* 0x001fca00078e0204 */
[----:B------:R0:W-:Y:S01]  /*7fd40*/  @P1 STG.E.U16 desc[UR58][R8.64], R10 ;  /* 0x0000000a08001986 */ /* 0x0001e2000c10153a */
[----:B------:R-:W-:Y:S01]  /*7fd50*/  LOP3.LUT P4, RZ, R22, 0x80, RZ, 0xc0, !PT ;  /* 0x0000008016ff7812 */ /* 0x000fe2000788c0ff */
[----:B0-----:R-:W-:-:S05]  /*7fd60*/  IMAD.WIDE R8, R27, 0x2, R6 ;  /* 0x000000021b087825 */ /* 0x001fca00078e0206 */
[----:B---3--:R0:W-:Y:S01]  /*7fd70*/  @P6 STG.E.U16 desc[UR58][R8.64], R23 ;  /* 0x0000001708006986 */ /* 0x0081e2000c10153a */
[----:B------:R-:W-:Y:S01]  /*7fd80*/  PRMT R10, R23, 0x7632, R10 ;  /* 0x00007632170a7816 */ /* 0x000fe2000000000a */
[----:B0-----:R-:W-:Y:S02]  /*7fd90*/  IMAD.WIDE R8, R27, 0x2, R4 ;  /* 0x000000021b087825 */ /* 0x001fe400078e0204 */
[----:B------:R-:W3:Y:S04]  /*7fda0*/  LDL.LU R23, [R1+0x2084] ;  /* 0x0020840001177983 */ /* 0x000ee80000300800 */
[----:B------:R2:W-:Y:S04]  /*7fdb0*/  @P2 STG.E.U16 desc[UR58][R8.64], R10 ;  /* 0x0000000a08002986 */ /* 0x0005e8000c10153a */
[----:B------:R-:W4:Y:S01]  /*7fdc0*/  LDL.LU R29, [R1+0xcec] ;  /* 0x000cec00011d7983 */ /* 0x000f220000300800 */
[----:B--2---:R-:W-:-:S05]  /*7fdd0*/  IMAD.WIDE R8, R25, 0x2, R6 ;  /* 0x0000000219087825 */ /* 0x004fca00078e0206 */
[----:B------:R0:W-:Y:S02]  /*7fde0*/  @P4 STG.E.U16 desc[UR58][R8.64], R19 ;  /* 0x0000001308004986 */ /* 0x0001e4000c10153a */
[----:B0-----:R-:W-:Y:S02]  /*7fdf0*/  IMAD.WIDE R8, R25, 0x2, R4 ;  /* 0x0000000219087825 */ /* 0x001fe400078e0204 */
[----:B------:R-:W2:Y:S04]  /*7fe00*/  LDL.LU R25, [R1+0x378] ;  /* 0x0003780001197983 */ /* 0x000ea80000300800 */
[----:B------:R-:W3:Y:S04]  /*7fe10*/  LDL.LU R13, [R1+0xcf0] ;  /* 0x000cf000010d7983 */ /* 0x000ee80000300800 */
[----:B------:R-:W3:Y:S04]  /*7fe20*/  LDL.LU R27, [R1+0x38c] ;  /* 0x00038c00011b7983 */ /* 0x000ee80000300800 */
[----:B------:R-:W3:Y:S01]  /*7fe30*/  LDL.LU R15, [R1+0xcf4] ;  /* 0x000cf400010f7983 */ /* 0x000ee20000300800 */
[----:B------:R-:W-:-:S03]  /*7fe40*/  LOP3.LUT P3, RZ, R22, 0x100, RZ, 0xc0, !PT ;  /* 0x0000010016ff7812 */ /* 0x000fc6000786c0ff */
[----:B------:R-:W3:Y:S01]  /*7fe50*/  LDL.LU R14, [R1+0x37c] ;  /* 0x00037c00010e7983 */ /* 0x000ee20000300800 */
[----:B------:R-:W-:Y:S02]  /*7fe60*/  LOP3.LUT P5, RZ, R22, 0x200, RZ, 0xc0, !PT ;  /* 0x0000020016ff7812 */ /* 0x000fe400078ac0ff */
[----:B------:R-:W-:-:S07]  /*7fe70*/  PRMT R10, R19, 0x7632, R10 ;  /* 0x00007632130a7816 */ /* 0x000fce000000000a */
[----:B------:R0:W-:Y:S02]  /*7fe80*/  @P3 STG.E.U16 desc[UR58][R8.64], R10 ;  /* 0x0000000a08003986 */ /* 0x0001e4000c10153a */
[----:B0-----:R-:W-:-:S05]  /*7fe90*/  IMAD.WIDE R8, R24, 0x2, R6 ;  /* 0x0000000218087825 */ /* 0x001fca00078e0206 */
[----:B------:R0:W-:Y:S02]  /*7fea0*/  @P5 STG.E.U16 desc[UR58][R8.64], R16 ;  /* 0x0000001008005986 */ /* 0x0001e4000c10153a */
[----:B0-----:R-:W-:Y:S02]  /*7feb0*/  IMAD.WIDE R8, R24, 0x2, R4 ;  /* 0x0000000218087825 */ /* 0x001fe400078e0204 */
[----:B------:R-:W3:Y:S04]  /*7fec0*/  LDL.LU R24, [R1+0xcf8] ;  /* 0x000cf80001187983 */ /* 0x000ee80000300800 */
[----:B------:R-:W3:Y:S01]  /*7fed0*/  LDL.LU R21, [R1+0x3a0] ;  /* 0x0003a00001157983 */ /* 0x000ee20000300800 */
[C---:B------:R-:W-:Y:S02]  /*7fee0*/  LOP3.LUT P6, RZ, R22.reuse, 0x400, RZ, 0xc0, !PT ;  /* 0x0000040016ff7812 */ /* 0x040fe400078cc0ff */
[----:B------:R-:W-:Y:S01]  /*7fef0*/  LOP3.LUT P1, RZ, R22, 0x800, RZ, 0xc0, !PT ;  /* 0x0000080016ff7812 */ /* 0x000fe2000782c0ff */
[----:B------:R-:W3:Y:S01]  /*7ff00*/  LDL.LU R12, [R1+0xcfc] ;  /* 0x000cfc00010c7983 */ /* 0x000ee20000300800 */
[----:B------:R-:W-:-:S03]  /*7ff10*/  PRMT R10, R16, 0x7632, R10 ;  /* 0x00007632100a7816 */ /* 0x000fc6000000000a */
[----:B------:R-:W3:Y:S01]  /*7ff20*/  LDL.LU R19, [R1+0x390] ;  /* 0x0003900001137983 */ /* 0x000ee20000300800 */
[----:B------:R-:W-:-:S05]  /*7ff30*/  LOP3.LUT P4, RZ, R22, 0x1000, RZ, 0xc0, !PT ;  /* 0x0000100016ff7812 */ /* 0x000fca000788c0ff */
[----:B------:R4:W-:Y:S01]  /*7ff40*/  @P6 STG.E.U16 desc[UR58][R8.64], R10 ;  /* 0x0000000a08006986 */ /* 0x0009e2000c10153a */
        /* <DEDUP_REMOVED lines=9> */
[----:B------:R-:W4:Y:S01]  /*7ffe0*/  LDL.LU R25, [R1+0x2080] ;  /* 0x0020800001197983 */ /* 0x000f220000300800 */
[----:B---3--:R-:W-:Y:S01]  /*7fff0*/  IMAD.WIDE R8, R13, 0x2, R6 ;  /* 0x000000020d087825 */ /* 0x008fe200078e0206 */
[----:B------:R-:W-:-:S04]  /*80000*/  PRMT R10, R27, 0x7632, R10 ;  /* 0x000076321b0a7816 */ /* 0x000fc8000000000a */
[----:B------:R0:W-:Y:S04]  /*80010*/  @P2 STG.E.U16 desc[UR58][R8.64], R27 ;  /* 0x0000001b08002986 */ /* 0x0001e8000c10153a */
[----:B0-----:R-:W3:Y:S01]  /*80020*/  LDL.LU R27, [R1+0xd04] ;  /* 0x000d0400011b7983 */ /* 0x001ee20000300800 */
[----:B------:R-:W-:-:S03]  /*80030*/  IMAD.WIDE R8, R13, 0x2, R4 ;  /* 0x000000020d087825 */ /* 0x000fc600078e0204 */
[----:B------:R-:W3:Y:S01]  /*80040*/  LDL.LU R13, [R1+0x394] ;  /* 0x00039400010d7983 */ /* 0x000ee20000300800 */
[----:B------:R-:W-:-:S13]  /*80050*/  LOP3.LUT P0, RZ, R23, 0x20, RZ, 0xc0, !PT ;  /* 0x0000002017ff7812 */ /* 0x000fda000780c0ff */
        /* <DEDUP_REMOVED lines=28> */
[----:B0-----:R-:W-:Y:S01]  /*80220*/  IMAD.WIDE R8, R24, 0x2, R4 ;  /* 0x0000000218087825 */ /* 0x001fe200078e0204 */
[----:B------:R-:W-:Y:S01]  /*80230*/  LOP3.LUT P1, RZ, R22, 0x40000, RZ, 0xc0, !PT ;  /* 0x0004000016ff7812 */ /* 0x000fe2000782c0ff */
[----:B------:R-:W3:Y:S08]  /*80240*/  LDL.LU R24, [R1+0x207c] ;  /* 0x00207c0001187983 */ /* 0x000ef00000300800 */
        /* <DEDUP_REMOVED lines=8> */
[----:B--2---:R-:W-:-:S05]  /*802d0*/  IMAD.WIDE R8, R29, 0x2, R6 ;  /* 0x000000021d087825 */ /* 0x004fca00078e0206 */
[----:B----4-:R0:W-:Y:S01]  /*802e0*/  @P6 STG.E.U16 desc[UR58][R8.64], R16 ;  /* 0x0000001008006986 */ /* 0x0101e2000c10153a */
[----:B------:R-:W-:Y:S01]  /*802f0*/  PRMT R10, R16, 0x7632, R10 ;  /* 0x00007632100a7816 */ /* 0x000fe2000000000a */
[----:B0-----:R-:W-:Y:S02]  /*80300*/  IMAD.WIDE R8, R29, 0x2, R4 ;  /* 0x000000021d087825 */ /* 0x001fe400078e0204 */
[----:B------:R-:W2:Y:S04]  /*80310*/  LDL.LU R29, [R1+0xd0c] ;  /* 0x000d0c00011d7983 */ /* 0x000ea80000300800 */
[----:B------:R-:W4:Y:S04]  /*80320*/  LDL.LU R12, [R1+0x398] ;  /* 0x00039800010c7983 */ /* 0x000f280000300800 */
[----:B------:R3:W-:Y:S04]  /*80330*/  @P1 STG.E.U16 desc[UR58][R8.64], R10 ;  /* 0x0000000a08001986 */ /* 0x0007e8000c10153a */
[----:B------:R-:W4:Y:S01]  /*80340*/  LDL.LU R19, [R1+0xd10] ;  /* 0x000d100001137983 */ /* 0x000f220000300800 */
[----:B---3--:R-:W-:-:S05]  /*80350*/  IMAD.WIDE R8, R27, 0x2, R6 ;  /* 0x000000021b087825 */ /* 0x008fca00078e0206 */
[----:B------:R0:W-:Y:S02]  /*80360*/  @P4 STG.E.U16 desc[UR58][R8.64], R13 ;  /* 0x0000000d08004986 */ /* 0x0001e4000c10153a */
[----:B0-----:R-:W-:Y:S02]  /*80370*/  IMAD.WIDE R8, R27, 0x2, R4 ;  /* 0x000000021b087825 */ /* 0x001fe400078e0204 */
[----:B------:R-:W3:Y:S04]  /*80380*/  LDL.LU R27, [R1+0x3ac] ;  /* 0x0003ac00011b7983 */ /* 0x000ee80000300800 */
[----:B------:R-:W3:Y:S01]  /*80390*/  LDL.LU R16, [R1+0xd14] ;  /* 0x000d140001107983 */ /* 0x000ee20000300800 */
[----:B------:R-:W-:Y:S02]  /*803a0*/  LOP3.LUT P0, RZ, R23, 0x2000, RZ, 0xc0, !PT ;  /* 0x0000200017ff7812 */ /* 0x000fe4000780c0ff */
[----:B------:R-:W-:Y:S01]  /*803b0*/  LOP3.LUT R11, R11, 0xffffffdf, RZ, 0xc0, !PT ;  /* 0xffffffdf0b0b7812 */ /* 0x000fe200078ec0ff */
[----:B------:R-:W3:Y:S01]  /*803c0*/  LDL.LU R21, [R1+0xd18] ;  /* 0x000d180001157983 */ /* 0x000ee20000300800 */
[----:B------:R-:W-:-:S02]  /*803d0*/  LOP3.LUT P2, RZ, R23, 0x100, RZ, 0xc0, !PT ;  /* 0x0000010017ff7812 */ /* 0x000fc4000784c0ff */
[----:B------:R-:W-:-:S07]  /*803e0*/  LOP3.LUT P5, RZ, R22, 0x80000, RZ, 0xc0, !PT ;  /* 0x0008000016ff7812 */ /* 0x000fce00078ac0ff */
[----:B------:R-:W-:Y:S02]  /*803f0*/  @P0 LOP3.LUT R11, R11, 0x20, RZ, 0xfc, !PT ;  /* 0x000000200b0b0812 */ /* 0x000fe400078efcff */
[C---:B------:R-:W-:Y:S02]  /*80400*/  LOP3.LUT P0, RZ, R22.reuse, 0x1000000, RZ, 0xc0, !PT ;  /* 0x0100000016ff7812 */ /* 0x040fe4000780c0ff */
[----:B------:R-:W-:Y:S02]  /*80410*/  PRMT R10, R13, 0x7632, R10 ;  /* 0x000076320d0a7816 */ /* 0x000fe4000000000a */
[----:B------:R-:W-:Y:S01]  /*80420*/  LOP3.LUT R11, R11, 0xffffffbf, RZ, 0xc0, !PT ;  /* 0xffffffbf0b0b7812 */ /* 0x000fe200078ec0ff */
[----:B------:R-:W3:Y:S01]  /*80430*/  LDL.LU R13, [R1+0x3d0] ;  /* 0x0003d000010d7983 */ /* 0x000ee20000300800 */
[----:B------:R-:W-:-:S03]  /*80440*/  LOP3.LUT P6, RZ, R22, 0x100000, RZ, 0xc0, !PT ;  /* 0x0010000016ff7812 */ /* 0x000fc600078cc0ff */
[----:B------:R0:W-:Y:S04]  /*80450*/  @P2 STG.E.U16 desc[UR58][R8.64], R10 ;  /* 0x0000000a08002986 */ /* 0x0001e8000c10153a */
[----:B------:R-:W-:Y:S02]  /*80460*/  @P0 LOP3.LUT R11, R11, 0x40, RZ, 0xfc, !PT ;  /* 0x000000400b0b0812 */ /* 0x000fe400078efcff */
[----:B------:R-:W-:Y:S02]  /*80470*/  LOP3.LUT P0, RZ, R22, 0x800000, RZ, 0xc0, !PT ;  /* 0x0080000016ff7812 */ /* 0x000fe4000780c0ff */
[----:B------:R-:W-:Y:S02]  /*80480*/  LOP3.LUT P3, RZ, R23, 0x200, RZ, 0xc0, !PT ;  /* 0x0000020017ff7812 */ /* 0x000fe4000786c0ff */
[----:B------:R-:W-:-:S02]  /*80490*/  LOP3.LUT R11, R11, 0xffffff7f, RZ, 0xc0, !PT ;  /* 0xffffff7f0b0b7812 */ /* 0x000fc400078ec0ff */
[----:B------:R-:W-:Y:S02]  /*804a0*/  LOP3.LUT P4, RZ, R23, 0x400, RZ, 0xc0, !PT ;  /* 0x0000040017ff7812 */ /* 0x000fe4000788c0ff */
[----:B------:R-:W-:-:S05]  /*804b0*/  LOP3.LUT P1, RZ, R22, 0x200000, RZ, 0xc0, !PT ;  /* 0x0020000016ff7812 */ /* 0x000fca000782c0ff */
[----:B------:R-:W-:Y:S02]  /*804c0*/  @P0 LOP3.LUT R11, R11, 0x80, RZ, 0xfc, !PT ;  /* 0x000000800b0b0812 */ /* 0x000fe400078efcff */
[----:B------:R-:W-:Y:S01]  /*804d0*/  LOP3.LUT P0, RZ, R23, 0x1000, RZ, 0xc0, !PT ;  /* 0x0000100017ff7812 */ /* 0x000fe2000780c0ff */
[----:B0-----:R-:W-:-:S05]  /*804e0*/  IMAD.WIDE R8, R15, 0x2, R6 ;  /* 0x000000020f087825 */ /* 0x001fca00078e0206 */
[----:B------:R0:W-:Y:S01]  /*804f0*/  @P5 STG.E.U16 desc[UR58][R8.64], R14 ;  /* 0x0000000e08005986 */ /* 0x0001e2000c10153a */
[----:B------:R-:W-:Y:S01]  /*80500*/  PRMT R10, R14, 0x7632, R10 ;  /* 0x000076320e0a7816 */ /* 0x000fe2000000000a */
[----:B0-----:R-:W-:Y:S01]  /*80510*/  IMAD.WIDE R8, R15, 0x2, R4 ;  /* 0x000000020f087825 */ /* 0x001fe200078e0204 */
[----:B------:R-:W-:Y:S01]  /*80520*/  LOP3.LUT P5, RZ, R22, 0x400000, RZ, 0xc0, !PT ;  /* 0x0040000016ff7812 */ /* 0x000fe200078ac0ff */
[----:B------:R-:W3:Y:S04]  /*80530*/  LDL.LU R15, [R1+0xd1c] ;  /* 0x000d1c00010f7983 */ /* 0x000ee80000300800 */
[----:B------:R2:W-:Y:S01]  /*80540*/  @P6 STG.E.U16 desc[UR58][R8.64], R10 ;  /* 0x0000000a08006986 */ /* 0x0005e2000c10153a */
[----:B------:R-:W-:-:S03]  /*80550*/  LOP3.LUT R11, R11, 0xfffffeff, RZ, 0xc0, !PT ;  /* 0xfffffeff0b0b7812 */ /* 0x000fc600078ec0ff */
[----:B------:R-:W3:Y:S01]  /*80560*/  LDL.LU R14, [R1+0x3c0] ;  /* 0x0003c000010e7983 */ /* 0x000ee20000300800 */
[----:B------:R-:W-:Y:S02]  /*80570*/  @P0 LOP3.LUT R11, R11, 0x100, RZ, 0xfc, !PT ;  /* 0x000001000b0b0812 */ /* 0x000fe400078efcff */
[----:B------:R-:W-:Y:S01]  /*80580*/  LOP3.LUT P0, RZ, R23, 0x800, RZ, 0xc0, !PT ;  /* 0x0000080017ff7812 */ /* 0x000fe2000780c0ff */
[----:B--2---:R-:W-:Y:S01]  /*80590*/  IMAD.WIDE R8, R29, 0x2, R6 ;  /* 0x000000021d087825 */ /* 0x004fe200078e0206 */
[----:B----4-:R-:W-:-:S04]  /*805a0*/  PRMT R10, R12, 0x7632, R10 ;  /* 0x000076320c0a7816 */ /* 0x010fc8000000000a */
[----:B------:R0:W-:Y:S02]  /*805b0*/  @P3 STG.E.U16 desc[UR58][R8.64], R12 ;  /* 0x0000000c08003986 */ /* 0x0001e4000c10153a */
[----:B0-----:R-:W-:Y:S02]  /*805c0*/  IMAD.WIDE R8, R29, 0x2, R4 ;  /* 0x000000021d087825 */ /* 0x001fe400078e0204 */
[----:B------:R-:W2:Y:S04]  /*805d0*/  LDL.LU R29, [R1+0xd20] ;  /* 0x000d2000011d7983 */ /* 0x000ea80000300800 */
[----:B------:R0:W-:Y:S02]  /*805e0*/  @P4 STG.E.U16 desc[UR58][R8.64], R10 ;  /* 0x0000000a08004986 */ /* 0x0001e4000c10153a */
[----:B0-----:R-:W-:Y:S01]  /*805f0*/  IMAD.WIDE R8, R19, 0x2, R6 ;  /* 0x0000000213087825 */ /* 0x001fe200078e0206 */
[----:B---3--:R-:W-:-:S04]  /*80600*/  PRMT R10, R27, 0x7632, R10 ;  /* 0x000076321b0a7816 */ /* 0x008fc8000000000a */
[----:B------:R0:W-:Y:S02]  /*80610*/  @P1 STG.E.U16 desc[UR58][R8.64], R27 ;  /* 0x0000001b08001986 */ /* 0x0001e4000c10153a */
[----:B0-----:R-:W-:Y:S02]  /*80620*/  IMAD.WIDE R8, R19, 0x2, R4 ;  /* 0x0000000213087825 */ /* 0x001fe400078e0204 */
[----:B------:R-:W3:Y:S04]  /*80630*/  LDL.LU R27, [R1+0xd24] ;  /* 0x000d2400011b7983 */ /* 0x000ee80000300800 */
[----:B------:R0:W-:Y:S04]  /*80640*/  @P5 STG.E.U16 desc[UR58][R8.64], R10 ;  /* 0x0000000a08005986 */ /* 0x0001e8000c10153a */
[----:B------:R-:W4:Y:S01]  /*80650*/  LDL.LU R12, [R1+0x3c4] ;  /* 0x0003c400010c7983 */ /* 0x000f220000300800 */
[----:B0-----:R-:W-:Y:S01]  /*80660*/  IMAD.WIDE R8, R16, 0x2, R6 ;  /* 0x0000000210087825 */ /* 0x001fe200078e0206 */
[----:B------:R-:W-:-:S04]  /*80670*/  PRMT R10, R24, 0x7632, R10 ;  /* 0x00007632180a7816 */ /* 0x000fc8000000000a */
[----:B------:R0:W-:Y:S04]  /*80680*/  @P0 STG.E.U16 desc[UR58][R8.64], R24 ;  /* 0x0000001808000986 */ /* 0x0001e8000c10153a */
[----:B0-----:R-:W3:Y:S01]  /*80690*/  LDL.LU R24, [R1+0x2078] ;  /* 0x0020780001187983 */ /* 0x001ee20000300800 */
[----:B------:R-:W-:Y:S01]  /*806a0*/  LOP3.LUT P0, RZ, R11, 0x100, RZ, 0xc0, !PT ;  /* 0x000001000bff7812 */ /* 0x000fe2000780c0ff */
[----:B------:R-:W-:Y:S01]  /*806b0*/  IMAD.WIDE R8, R16, 0x2, R4 ;  /* 0x0000000210087825 */ /* 0x000fe200078e0204 */
[----:B------:R-:W-:Y:S01]  /*806c0*/  LOP3.LUT P2, RZ, R23, 0x4000, RZ, 0xc0, !PT ;  /* 0x0000400017ff7812 */ /* 0x000fe2000784c0ff */
[----:B------:R-:W4:Y:S01]  /*806d0*/  LDL.LU R19, [R1+0xd28] ;  /* 0x000d280001137983 */ /* 0x000f220000300800 */
[----:B------:R-:W-:-:S03]  /*806e0*/  LOP3.LUT P6, RZ, R22, 0x2000000, RZ, 0xc0, !PT ;  /* 0x0200000016ff7812 */ /* 0x000fc600078cc0ff */
[----:B------:R-:W4:Y:S06]  /*806f0*/  LDL.LU R16, [R1+0x3d8] ;  /* 0x0003d80001107983 */ /* 0x000f2c0000300800 */
        /* <DEDUP_REMOVED lines=14> */
[----:B--2---:R-:W-:-:S05]  /*807e0*/  IMAD.WIDE R8, R29, 0x2, R6 ;  /* 0x000000021d087825 */ /* 0x004fca00078e0206 */
[----:B---3--:R0:W-:Y:S01]  /*807f0*/  @P6 STG.E.U16 desc[UR58][R8.64], R24 ;  /* 0x0000001808006986 */ /* 0x0081e2000c10153a */
[----:B------:R-:W-:-:S03]  /*80800*/  PRMT R10, R24, 0x7632, R10 ;  /* 0x00007632180a7816 */ /* 0x000fc6000000000a */
[----:B0-----:R-:W2:Y:S01]  /*80810*/  LDL.LU R24, [R1+0x2074] ;  /* 0x0020740001187983 */ /* 0x001ea20000300800 */
[C---:B------:R-:W-:Y:S02]  /*80820*/  LOP3.LUT P3, RZ, R22.reuse, 0x4000000, RZ, 0xc0, !PT ;  /* 0x0400000016ff7812 */ /* 0x040fe4000786c0ff */
[C---:B------:R-:W-:Y:S02]  /*80830*/  LOP3.LUT P0, RZ, R23.reuse, 0x200000, RZ, 0xc0, !PT ;  /* 0x0020000017ff7812 */ /* 0x040fe4000780c0ff */
[----:B------:R-:W-:Y:S01]  /*80840*/  LOP3.LUT P4, RZ, R23, 0x8000, RZ, 0xc0, !PT ;  /* 0x0000800017ff7812 */ /* 0x000fe2000788c0ff */
[----:B------:R-:W-:Y:S01]  /*80850*/  IMAD.WIDE R8, R29, 0x2, R4 ;  /* 0x000000021d087825 */ /* 0x000fe200078e0204 */
[----:B------:R-:W-:Y:S01]  /*80860*/  LOP3.LUT P1, RZ, R23, 0x10000, RZ, 0xc0, !PT ;  /* 0x0001000017ff7812 */ /* 0x000fe2000782c0ff */
[----:B------:R-:W3:Y:S01]  /*80870*/  LDL.LU R29, [R1+0xd2c] ;  /* 0x000d2c00011d7983 */ /* 0x000ee20000300800 */
[----:B------:R-:W-:Y:S02]  /*80880*/  LOP3.LUT R11, R11, 0xfffffffd, RZ, 0xc0, !PT ;  /* 0xfffffffd0b0b7812 */ /* 0x000fe400078ec0ff */
[----:B------:R-:W-:Y:S01]  /*80890*/  LOP3.LUT P5, RZ, R22, 0x8000000, RZ, 0xc0, !PT ;  /* 0x0800000016ff7812 */ /* 0x000fe200078ac0ff */
[----:B------:R-:W3:Y:S04]  /*808a0*/  LDL.LU R13, [R1+0xd30] ;  /* 0x000d3000010d7983 */ /* 0x000ee80000300800 */
[----:B------:R0:W-:Y:S01]  /*808b0*/  @P3 STG.E.U16 desc[UR58][R8.64], R10 ;  /* 0x0000000a08003986 */ /* 0x0001e2000c10153a */
[----:B------:R-:W-:Y:S01]  /*808c0*/  @P0 LOP3.LUT R11, R11, 0x2, RZ, 0xfc, !PT ;  /* 0x000000020b0b0812 */ /* 0x000fe200078efcff */
[----:B0-----:R-:W-:Y:S01]  /*808d0*/  IMAD.WIDE R8, R27, 0x2, R6 ;  /* 0x000000021b087825 */ /* 0x001fe200078e0206 */
[----:B----4-:R-:W-:-:S04]  /*808e0*/  PRMT R10, R12, 0x7632, R10 ;  /* 0x000076320c0a7816 */ /* 0x010fc8000000000a */
[----:B------:R0:W-:Y:S01]  /*808f0*/  @P4 STG.E.U16 desc[UR58][R8.64], R12 ;  /* 0x0000000c08004986 */ /* 0x0001e2000c10153a */
[----:B------:R-:W-:Y:S01]  /*80900*/  LOP3.LUT R11, R11, 0xfffffffb, RZ, 0xc0, !PT ;  /* 0xfffffffb0b0b7812 */ /* 0x000fe200078ec0ff */
[----:B0-----:R-:W-:Y:S02]  /*80910*/  IMAD.WIDE R8, R27, 0x2, R4 ;  /* 0x000000021b087825 */ /* 0x001fe400078e0204 */
[----:B------:R-:W4:Y:S04]  /*80920*/  LDL.LU R27, [R1+0x3dc] ;  /* 0x0003dc00011b7983 */ /* 0x000f280000300800 */
[----:B------:R0:W-:Y:S01]  /*80930*/  @P1 STG.E.U16 desc[UR58][R8.64], R10 ;  /* 0x0000000a08001986 */ /* 0x0001e2000c10153a */
[----:B------:R-:W-:-:S03]  /*80940*/  LOP3.LUT P6, RZ, R22, 0x10000000, RZ, 0xc0, !PT ;  /* 0x1000000016ff7812 */ /* 0x000fc600078cc0ff */
[----:B------:R-:W4:Y:S01]  /*80950*/  LDL.LU R15, [R1+0xd34] ;  /* 0x000d3400010f7983 */ /* 0x000f220000300800 */
[----:B------:R-:W-:-:S03]  /*80960*/  LOP3.LUT P3, RZ, R22, 0x20000000, RZ, 0xc0, !PT ;  /* 0x2000000016ff7812 */ /* 0x000fc6000786c0ff */
[----:B------:R-:W4:Y:S01]  /*80970*/  LDL.LU R14, [R1+0x3cc] ;  /* 0x0003cc00010e7983 */ /* 0x000f220000300800 */
[----:B0-----:R-:W-:-:S03]  /*80980*/  IMAD.WIDE R8, R19, 0x2, R6 ;  /* 0x0000000213087825 */ /* 0x001fc600078e0206 */
[----:B------:R0:W-:Y:S04]  /*80990*/  STL [R1+0x2054], R22 ;  /* 0x0020541601007387 */ /* 0x0001e80000100800 */
[----:B------:R1:W-:Y:S01]  /*809a0*/  @P5 STG.E.U16 desc[UR58][R8.64], R16 ;  /* 0x0000001008005986 */ /* 0x0003e2000c10153a */
[----:B------:R-:W-:Y:S02]  /*809b0*/  LOP3.LUT P5, RZ, R22, 0x40000000, RZ, 0xc0, !PT ;  /* 0x4000000016ff7812 */ /* 0x000fe400078ac0ff */
[----:B--2---:R-:W-:-:S13]  /*809c0*/  LOP3.LUT P0, RZ, R24, 0x1, RZ, 0xc0, !PT ;  /* 0x0000000118ff7812 */ /* 0x004fda000780c0ff */
[----:B------:R-:W-:Y:S02]  /*809d0*/  @P0 LOP3.LUT R11, R11, 0x4, RZ, 0xfc, !PT ;  /* 0x000000040b0b0812 */ /* 0x000fe400078efcff */
[----:B------:R-:W-:Y:S02]  /*809e0*/  LOP3.LUT P0, RZ, R22, 0x80000000, RZ, 0xc0, !PT ;  /* 0x8000000016ff7812 */ /* 0x000fe4000780c0ff */
[----:B0-----:R-:W2:Y:S04]  /*809f0*/  LDL.LU R22, [R1+0x3c8] ;  /* 0x0003c80001167983 */ /* 0x001ea80000300800 */
[----:B------:R-:W4:Y:S04]  /*80a00*/  LDL.LU R21, [R1+0xd38] ;  /* 0x000d380001157983 */ /* 0x000f280000300800 */
[----:B------:R-:W4:Y:S01]  /*80a10*/  LDL.LU R12, [R1+0x3f0] ;  /* 0x0003f000010c7983 */ /* 0x000f220000300800 */
[----:B------:R-:W-:Y:S01]  /*80a20*/  LOP3.LUT P2, RZ, R23, 0x20000, RZ, 0xc0, !PT ;  /* 0x0002000017ff7812 */ /* 0x000fe2000784c0ff */
[----:B-1----:R-:W-:Y:S01]  /*80a30*/  IMAD.WIDE R8, R19, 0x2, R4 ;  /* 0x0000000213087825 */ /* 0x002fe200078e0204 */
[----:B------:R-:W-:Y:S01]  /*80a40*/  PRMT R10, R16, 0x7632, R10 ;  /* 0x00007632100a7816 */ /* 0x000fe2000000000a */
[----:B------:R-:W4:Y:S04]  /*80a50*/  LDL.LU R19, [R1+0xd3c] ;  /* 0x000d3c0001137983 */ /* 0x000f280000300800 */
[----:B------:R3:W-:Y:S04]  /*80a60*/  @P6 STG.E.U16 desc[UR58][R8.64], R10 ;  /* 0x0000000a08006986 */ /* 0x0007e8000c10153a */
[----:B------:R-:W4:Y:S01]  /*80a70*/  LDL.LU R16, [R1+0x3e0] ;  /* 0x0003e00001107983 */ /* 0x000f220000300800 */
[----:B------:R-:W-:Y:S01]  /*80a80*/  LOP3.LUT P4, RZ, R23, 0x40000, RZ, 0xc0, !PT ;  /* 0x0004000017ff7812 */ /* 0x000fe2000788c0ff */
[----:B---3--:R-:W-:Y:S01]  /*80a90*/  IMAD.WIDE R8, R29, 0x2, R6 ;  /* 0x000000021d087825 */ /* 0x008fe200078e0206 */
[----:B------:R-:W-:-:S04]  /*80aa0*/  LOP3.LUT R11, R11, 0xfffffff7, RZ, 0xc0, !PT ;  /* 0xfffffff70b0b7812 */ /* 0x000fc800078ec0ff */
[----:B------:R-:W-:Y:S02]  /*80ab0*/  @P0 LOP3.LUT R11, R11, 0x8, RZ, 0xfc, !PT ;  /* 0x000000080b0b0812 */ /* 0x000fe400078efcff */
[----:B------:R-:W-:Y:S02]  /*80ac0*/  LOP3.LUT P0, RZ, R23, 0x100000, RZ, 0xc0, !PT ;  /* 0x0010000017ff7812 */ /* 0x000fe4000780c0ff */
[----:B------:R-:W-:-:S11]  /*80ad0*/  LOP3.LUT R11, R11, 0xffffffef, RZ, 0xc0, !PT ;  /* 0xffffffef0b0b7812 */ /* 0x000fd600078ec0ff */
[----:B------:R-:W-:Y:S02]  /*80ae0*/  @P0 LOP3.LUT R11, R11, 0x10, RZ, 0xfc, !PT ;  /* 0x000000100b0b0812 */ /* 0x000fe400078efcff */
[----:B------:R-:W-:Y:S01]  /*80af0*/  LOP3.LUT P0, RZ, R23, 0x80000, RZ, 0xc0, !PT ;  /* 0x0008000017ff7812 */ /* 0x000fe2000780c0ff */
[----:B--2---:R0:W-:Y:S01]  /*80b00*/  @P2 STG.E.U16 desc[UR58][R8.64], R22 ;  /* 0x0000001608002986 */ /* 0x0041e2000c10153a */
        /* <DEDUP_REMOVED lines=42> */
[----:B------:R-:W2:Y:S04]  /*80db0*/  LDL.LU R25, [R1+0x2070] ;  /* 0x0020700001197983 */ /* 0x000ea80000300800 */
        /* <DEDUP_REMOVED lines=8> */
[----:B------:R-:W-:-:S03]  /*80e40*/  LOP3.LUT P3, RZ, R23, 0x1000000, RZ, 0xc0, !PT ;  /* 0x0100000017ff7812 */ /* 0x000fc6000786c0ff */
[----:B------:R-:W4:Y:S01]  /*80e50*/  LDL.LU R12, [R1+0x410] ;  /* 0x00041000010c7983 */ /* 0x000f220000300800 */
[C---:B------:R-:W-:Y:S02]  /*80e60*/  LOP3.LUT P5, RZ, R24.reuse, 0x8, RZ, 0xc0, !PT ;  /* 0x0000000818ff7812 */ /* 0x040fe400078ac0ff */
[----:B------:R-:W-:Y:S02]  /*80e70*/  PRMT R10, R13, 0x7632, R10 ;  /* 0x000076320d0a7816 */ /* 0x000fe4000000000a */
[----:B------:R-:W-:Y:S01]  /*80e80*/  LOP3.LUT P6, RZ, R24, 0x10, RZ, 0xc0, !PT ;  /* 0x0000001018ff7812 */ /* 0x000fe200078cc0ff */
[----:B------:R-:W4:Y:S04]  /*80e90*/  LDL.LU R13, [R1+0xd5c] ;  /* 0x000d5c00010d7983 */ /* 0x000f280000300800 */
[----:B------:R0:W-:Y:S01]  /*80ea0*/  @P3 STG.E.U16 desc[UR58][R8.64], R10 ;  /* 0x0000000a08003986 */ /* 0x0001e2000c10153a */
[----:B------:R-:W-:Y:S01]  /*80eb0*/  LOP3.LUT P1, RZ, R23, 0x2000000, RZ, 0xc0, !PT ;  /* 0x0200000017ff7812 */ /* 0x000fe2000782c0ff */
[----:B0-----:R-:W-:Y:S01]  /*80ec0*/  IMAD.WIDE R8, R15, 0x2, R6 ;  /* 0x000000020f087825 */ /* 0x001fe200078e0206 */
[----:B------:R-:W-:-:S04]  /*80ed0*/  PRMT R10, R14, 0x7632, R10 ;  /* 0x000076320e0a7816 */ /* 0x000fc8000000000a */
[----:B------:R0:W-:Y:S01]  /*80ee0*/  @P5 STG.E.U16 desc[UR58][R8.64], R14 ;  /* 0x0000000e08005986 */ /* 0x0001e2000c10153a */
[----:B------:R-:W-:Y:S01]  /*80ef0*/  LOP3.LUT P4, RZ, R23, 0x4000000, RZ, 0xc0, !PT ;  /* 0x0400000017ff7812 */ /* 0x000fe2000788c0ff */
[----:B0-----:R-:W-:Y:S02]  /*80f00*/  IMAD.WIDE R8, R15, 0x2, R4 ;  /* 0x000000020f087825 */ /* 0x001fe400078e0204 */
[----:B------:R-:W4:Y:S04]  /*80f10*/  LDL.LU R15, [R1+0x400] ;  /* 0x00040000010f7983 */ /* 0x000f280000300800 */
[----:B------:R0:W-:Y:S01]  /*80f20*/  @P6 STG.E.U16 desc[UR58][R8.64], R10 ;  /* 0x0000000a08006986 */ /* 0x0001e2000c10153a */
[----:B------:R-:W-:-:S03]  /*80f30*/  LOP3.LUT P2, RZ, R24, 0x20, RZ, 0xc0, !PT ;  /* 0x0000002018ff7812 */ /* 0x000fc6000784c0ff */
[----:B------:R-:W4:Y:S01]  /*80f40*/  LDL.LU R14, [R1+0xd60] ;  /* 0x000d6000010e7983 */ /* 0x000f220000300800 */
[----:B0-----:R-:W-:Y:S02]  /*80f50*/  PRMT R10, R26, 0x7632, R10 ;  /* 0x000076321a0a7816 */ /* 0x001fe4000000000a */
[----:B------:R-:W-:Y:S01]  /*80f60*/  LOP3.LUT P0, RZ, R23, 0x20000000, RZ, 0xc0, !PT ;  /* 0x2000000017ff7812 */ /* 0x000fe2000780c0ff */
[----:B--2---:R-:W-:-:S05]  /*80f70*/  IMAD.WIDE R8, R29, 0x2, R6 ;  /* 0x000000021d087825 */ /* 0x004fca00078e0206 */
[----:B------:R0:W-:Y:S02]  /*80f80*/  @P1 STG.E.U16 desc[UR58][R8.64], R26 ;  /* 0x0000001a08001986 */ /* 0x0001e4000c10153a */
[----:B0-----:R-:W-:Y:S02]  /*80f90*/  IMAD.WIDE R8, R29, 0x2, R4 ;  /* 0x000000021d087825 */ /* 0x001fe400078e0204 */
        /* <DEDUP_REMOVED lines=50> */
[----:B------:R-:W-:Y:S01]  /*812c0*/  PRMT R10, R29, 0x7632, R10 ;  /* 0x000076321d0a7816 */ /* 0x000fe2000000000a */
        /* <DEDUP_REMOVED lines=12> */
[----:B------:R-:W-:-:S03]  /*81390*/  LOP3.LUT P2, RZ, R26, 0x1, RZ, 0xc0, !PT ;  /* 0x000000011aff7812 */ /* 0x000fc6000784c0ff */
[----:B------:R-:W3:Y:S01]  /*813a0*/  LDL.LU R22, [R1+0x430] ;  /* 0x0004300001167983 */ /* 0x000ee20000300800 */
[C---:B------:R-:W-:Y:S02]  /*813b0*/  LOP3.LUT P5, RZ, R24.reuse, 0x800, RZ, 0xc0, !PT ;  /* 0x0000080018ff7812 */ /* 0x040fe400078ac0ff */
[----:B------:R-:W-:Y:S02]  /*813c0*/  PRMT R10, R21, 0x7632, R10 ;  /* 0x00007632150a7816 */ /* 0x000fe4000000000a */
[----:B------:R-:W-:Y:S01]  /*813d0*/  LOP3.LUT P6, RZ, R24, 0x1000, RZ, 0xc0, !PT ;  /* 0x0000100018ff7812 */ /* 0x000fe200078cc0ff */
[----:B------:R-:W3:Y:S04]  /*813e0*/  LDL.LU R21, [R1+0xd7c] ;  /* 0x000d7c0001157983 */ /* 0x000ee80000300800 */
[----:B------:R4:W-:Y:S01]  /*813f0*/  @P2 STG.E.U16 desc[UR58][R8.64], R10 ;  /* 0x0000000a08002986 */ /* 0x0009e2000c10153a */
[----:B------:R-:W-:-:S02]  /*81400*/  LOP3.LUT P3, RZ, R26, 0x2, RZ, 0xc0, !PT ;  /* 0x000000021aff7812 */ /* 0x000fc4000786c0ff */
[----:B------:R-:W-:Y:S02]  /*81410*/  LOP3.LUT P4, RZ, R26, 0x4, RZ, 0xc0, !PT ;  /* 0x000000041aff7812 */ /* 0x000fe4000788c0ff */
[----:B------:R-:W-:Y:S01]  /*81420*/  LOP3.LUT P1, RZ, R24, 0x2000, RZ, 0xc0, !PT ;  /* 0x0000200018ff7812 */ /* 0x000fe2000782c0ff */
[----:B----4-:R-:W-:-:S05]  /*81430*/  IMAD.WIDE R8, R19, 0x2, R6 ;  /* 0x0000000213087825 */ /* 0x010fca00078e0206 */
[----:B------:R0:W-:Y:S01]  /*81440*/  @P5 STG.E.U16 desc[UR58][R8.64], R16 ;  /* 0x0000001008005986 */ /* 0x0001e2000c10153a */
[----:B------:R-:W-:Y:S01]  /*81450*/  PRMT R10, R16, 0x7632, R10 ;  /* 0x00007632100a7816 */ /* 0x000fe2000000000a */
[----:B0-----:R-:W-:Y:S02]  /*81460*/  IMAD.WIDE R8, R19, 0x2, R4 ;  /* 0x0000000213087825 */ /* 0x001fe400078e0204 */
[----:B------:R-:W4:Y:S04]  /*81470*/  LDL.LU R19, [R1+0x420] ;  /* 0x0004200001137983 */ /* 0x000f280000300800 */
[----:B------:R2:W-:Y:S02]  /*81480*/  @P6 STG.E.U16 desc[UR58][R8.64], R10 ;  /* 0x0000000a08006986 */ /* 0x0005e4000c10153a */
[----:B--2---:R-:W-:-:S05]  /*81490*/  IMAD.WIDE R8, R14, 0x2, R6 ;  /* 0x000000020e087825 */ /* 0x004fca00078e0206 */
[----:B---3--:R0:W-:Y:S01]  /*814a0*/  @P3 STG.E.U16 desc[UR58][R8.64], R27 ;  /* 0x0000001b08003986 */ /* 0x0081e2000c10153a */
[----:B------:R-:W-:Y:S01]  /*814b0*/  PRMT R10, R27, 0x7632, R10 ;  /* 0x000076321b0a7816 */ /* 0x000fe2000000000a */
[----:B0-----:R-:W-:Y:S02]  /*814c0*/  IMAD.WIDE R8, R14, 0x2, R4 ;  /* 0x000000020e087825 */ /* 0x001fe400078e0204 */
[----:B------:R-:W2:Y:S04]  /*814d0*/  LDL.LU R14, [R1+0xd80] ;  /* 0x000d8000010e7983 */ /* 0x000ea80000300800 */
[----:B------:R-:W3:Y:S04]  /*814e0*/  LDL.LU R16, [R1+0x434] ;  /* 0x0004340001107983 */ /* 0x000ee80000300800 */
[----:B------:R0:W-:Y:S04]  /*814f0*/  @P4 STG.E.U16 desc[UR58][R8.64], R10 ;  /* 0x0000000a08004986 */ /* 0x0001e8000c10153a */
[----:B------:R-:W3:Y:S01]  /*81500*/  LDL.LU R27, [R1+0x2068] ;  /* 0x00206800011b7983 */ /* 0x000ee20000300800 */
        /* <DEDUP_REMOVED lines=41> */
[----:B------:R0:W-:Y:S01]  /*817a0*/  @P0 STG.E.U16 desc[UR58][R8.64], R19 ;  /* 0x0000001308000986 */ /* 0x0001e2000c10153a */
[----:B------:R-:W-:Y:S01]  /*817b0*/  LOP3.LUT P3, RZ, R24, 0x40000, RZ, 0xc0, !PT ;  /* 0x0004000018ff7812 */ /* 0x000fe2000786c0ff */
[----:B0-----:R-:W-:-:S05]  /*817c0*/  IMAD.WIDE R8, R21, 0x2, R4 ;  /* 0x0000000215087825 */ /* 0x001fca00078e0204 */
[----:B------:R2:W-:Y:S01]  /*817d0*/  @P2 STG.E.U16 desc[UR58][R8.64], R10 ;  /* 0x0000000a08002986 */ /* 0x0005e2000c10153a */
        /* <DEDUP_REMOVED lines=8> */
[----:B------:R-:W4:Y:S01]  /*81860*/  LDL.LU R19, [R1+0xd90] ;  /* 0x000d900001137983 */ /* 0x000f220000300800 */
[----:B0-----:R-:W-:-:S05]  /*81870*/  IMAD.WIDE R8, R29, 0x2, R6 ;  /* 0x000000021d087825 */ /* 0x001fca00078e0206 */
[----:B------:R0:W-:Y:S02]  /*81880*/  @P4 STG.E.U16 desc[UR58][R8.64], R12 ;  /* 0x0000000c08004986 */ /* 0x0001e4000c10153a */
[----:B0-----:R-:W-:Y:S02]  /*81890*/  IMAD.WIDE R8, R29, 0x2, R4 ;  /* 0x000000021d087825 */ /* 0x001fe400078e0204 */
[----:B------:R-:W4:Y:S04]  /*818a0*/  LDL.LU R29, [R1+0x43c] ;  /* 0x00043c00011d7983 */ /* 0x000f280000300800 */
[----:B------:R-:W4:Y:S01]  /*818b0*/  LDL.LU R16, [R1+0xd94] ;  /* 0x000d940001107983 */ /* 0x000f220000300800 */
[C---:B------:R-:W-:Y:S02]  /*818c0*/  LOP3.LUT P0, RZ, R26.reuse, 0x2000, RZ, 0xc0, !PT ;  /* 0x000020001aff7812 */ /* 0x040fe4000780c0ff */
[----:B------:R-:W-:Y:S01]  /*818d0*/  LOP3.LUT R25, R25, 0xffdfffff, RZ, 0xc0, !PT ;  /* 0xffdfffff19197812 */ /* 0x000fe200078ec0ff */
[----:B------:R-:W4:Y:S01]  /*818e0*/  LDL.LU R21, [R1+0xd98] ;  /* 0x000d980001157983 */ /* 0x000f220000300800 */
[----:B------:R-:W-:-:S02]  /*818f0*/  LOP3.LUT P1, RZ, R26, 0x100, RZ, 0xc0, !PT ;  /* 0x000001001aff7812 */ /* 0x000fc4000782c0ff */
[----:B------:R-:W-:-:S07]  /*81900*/  LOP3.LUT P5, RZ, R24, 0x80000, RZ, 0xc0, !PT ;  /* 0x0008000018ff7812 */ /* 0x000fce00078ac0ff */
[----:B------:R-:W-:Y:S02]  /*81910*/  @P0 LOP3.LUT R25, R25, 0x200000, RZ, 0xfc, !PT ;  /* 0x0020000019190812 */ /* 0x000fe400078efcff */
[----:B------:R-:W-:Y:S02]  /*81920*/  LOP3.LUT P0, RZ, R24, 0x1000000, RZ, 0xc0, !PT ;  /* 0x0100000018ff7812 */ /* 0x000fe4000780c0ff */
[----:B------:R-:W-:Y:S02]  /*81930*/  PRMT R10, R12, 0x7632, R10 ;  /* 0x000076320c0a7816 */ /* 0x000fe4000000000a */
[----:B------:R-:W-:Y:S01]  /*81940*/  LOP3.LUT R25, R25, 0xffbfffff, RZ, 0xc0, !PT ;  /* 0xffbfffff19197812 */ /* 0x000fe200078ec0ff */
[----:B------:R-:W4:Y:S01]  /*81950*/  LDL.LU R12, [R1+0x450] ;  /* 0x00045000010c7983 */ /* 0x000f220000300800 */
        /* <DEDUP_REMOVED lines=15> */
[----:B------:R-:W4:Y:S04]  /*81a50*/  LDL.LU R13, [R1+0xd9c] ;  /* 0x000d9c00010d7983 */ /* 0x000f280000300800 */
[----:B------:R2:W-:Y:S01]  /*81a60*/  @P6 STG.E.U16 desc[UR58][R8.64], R10 ;  /* 0x0000000a08006986 */ /* 0x0005e2000c10153a */
[----:B------:R-:W-:-:S03]  /*81a70*/  LOP3.LUT R25, R25, 0xfeffffff, RZ, 0xc0, !PT ;  /* 0xfeffffff19197812 */ /* 0x000fc600078ec0ff */
[----:B------:R-:W4:Y:S01]  /*81a80*/  LDL.LU R15, [R1+0x440] ;  /* 0x00044000010f7983 */ /* 0x000f220000300800 */
[----:B------:R-:W-:Y:S02]  /*81a90*/  @P0 LOP3.LUT R25, R25, 0x1000000, RZ, 0xfc, !PT ;  /* 0x0100000019190812 */ /* 0x000fe400078efcff */
[----:B------:R-:W-:Y:S01]  /*81aa0*/  LOP3.LUT P0, RZ, R26, 0x800, RZ, 0xc0, !PT ;  /* 0x000008001aff7812 */ /* 0x000fe2000780c0ff */
[----:B--2---:R-:W-:Y:S01]  /*81ab0*/  IMAD.WIDE R8, R14, 0x2, R6 ;  /* 0x000000020e087825 */ /* 0x004fe200078e0206 */
[----:B---3--:R-:W-:-:S04]  /*81ac0*/  PRMT R10, R22, 0x7632, R10 ;  /* 0x00007632160a7816 */ /* 0x008fc8000000000a */
[----:B------:R0:W-:Y:S02]  /*81ad0*/  @P2 STG.E.U16 desc[UR58][R8.64], R22 ;  /* 0x0000001608002986 */ /* 0x0001e4000c10153a */
[----:B0-----:R-:W-:Y:S02]  /*81ae0*/  IMAD.WIDE R8, R14, 0x2, R4 ;  /* 0x000000020e087825 */ /* 0x001fe400078e0204 */
[----:B------:R-:W2:Y:S04]  /*81af0*/  LDL.LU R14, [R1+0xda0] ;  /* 0x000da000010e7983 */ /* 0x000ea80000300800 */
[----:B------:R4:W-:Y:S02]  /*81b00*/  @P3 STG.E.U16 desc[UR58][R8.64], R10 ;  /* 0x0000000a08003986 */ /* 0x0009e4000c10153a */
[----:B----4-:R-:W-:Y:S01]  /*81b10*/  IMAD.WIDE R8, R19, 0x2, R6 ;  /* 0x0000000213087825 */ /* 0x010fe200078e0206 */
[----:B------:R-:W-:-:S04]  /*81b20*/  PRMT R10, R29, 0x7632, R10 ;  /* 0x000076321d0a7816 */ /* 0x000fc8000000000a */
        /* <DEDUP_REMOVED lines=29> */
[----:B------:R-:W-:Y:S02]  /*81d00*/  LOP3.LUT P2, RZ, R24, 0x4000000, RZ, 0xc0, !PT ;  /* 0x0400000018ff7812 */ /* 0x000fe4000784c0ff */
[----:B------:R-:W-:Y:S01]  /*81d10*/  LOP3.LUT P3, RZ, R26, 0x8000, RZ, 0xc0, !PT ;  /* 0x000080001aff7812 */ /* 0x000fe2000786c0ff */
[----:B--2---:R-:W-:-:S05]  /*81d20*/  IMAD.WIDE R8, R14, 0x2, R6 ;  /* 0x000000020e087825 */ /* 0x004fca00078e0206 */
[----:B---3--:R0:W-:Y:S01]  /*81d30*/  @P6 STG.E.U16 desc[UR58][R8.64], R27 ;  /* 0x0000001b08006986 */ /* 0x0081e2000c10153a */
[----:B------:R-:W-:-:S03]  /*81d40*/  PRMT R10, R27, 0x7632, R10 ;  /* 0x000076321b0a7816 */ /* 0x000fc6000000000a */
[----:B0-----:R-:W2:Y:S01]  /*81d50*/  LDL.LU R27, [R1+0x2060] ;  /* 0x00206000011b7983 */ /* 0x001ea20000300800 */
[----:B------:R-:W-:-:S03]  /*81d60*/  IMAD.WIDE R8, R14, 0x2, R4 ;  /* 0x000000020e087825 */ /* 0x000fc600078e0204 */
[----:B------:R-:W3:Y:S04]  /*81d70*/  LDL.LU R14, [R1+0xdac] ;  /* 0x000dac00010e7983 */ /* 0x000ee80000300800 */
[----:B------:R0:W-:Y:S02]  /*81d80*/  @P2 STG.E.U16 desc[UR58][R8.64], R10 ;  /* 0x0000000a08002986 */ /* 0x0001e4000c10153a */
[----:B0-----:R-:W-:-:S05]  /*81d90*/  IMAD.WIDE R8, R29, 0x2, R6 ;  /* 0x000000021d087825 */ /* 0x001fca00078e0206 */
[----:B----4-:R0:W-:Y:S02]  /*81da0*/  @P3 STG.E.U16 desc[UR58][R8.64], R22 ;  /* 0x0000001608003986 */ /* 0x0101e4000c10153a */
[----:B0-----:R-:W-:Y:S02]  /*81db0*/  IMAD.WIDE R8, R29, 0x2, R4 ;  /* 0x000000021d087825 */ /* 0x001fe400078e0204 */
[----:B------:R-:W4:Y:S04]  /*81dc0*/  LDL.LU R29, [R1+0x448] ;  /* 0x00044800011d7983 */ /* 0x000f280000300800 */
[----:B------:R-:W4:Y:S04]  /*81dd0*/  LDL.LU R21, [R1+0xdb0] ;  /* 0x000db00001157983 */ /* 0x000f280000300800 */
[----:B------:R-:W4:Y:S01]  /*81de0*/  LDL.LU R15, [R1+0x45c] ;  /* 0x00045c00010f7983 */ /* 0x000f220000300800 */
[----:B------:R-:W-:-:S03]  /*81df0*/  LOP3.LUT P0, RZ, R26, 0x200000, RZ, 0xc0, !PT ;  /* 0x002000001aff7812 */ /* 0x000fc6000780c0ff */
[----:B------:R-:W4:Y:S01]  /*81e00*/  LDL.LU R12, [R1+0xdb4] ;  /* 0x000db400010c7983 */ /* 0x000f220000300800 */
[----:B------:R-:W-:-:S03]  /*81e10*/  LOP3.LUT R25, R25, 0xfffdffff, RZ, 0xc0, !PT ;  /* 0xfffdffff19197812 */ /* 0x000fc600078ec0ff */
[----:B------:R-:W4:Y:S01]  /*81e20*/  LDL.LU R13, [R1+0x44c] ;  /* 0x00044c00010d7983 */ /* 0x000f220000300800 */
[----:B------:R-:W-:-:S05]  /*81e30*/  LOP3.LUT P4, RZ, R26, 0x10000, RZ, 0xc0, !PT ;  /* 0x000100001aff7812 */ /* 0x000fca000788c0ff */
[----:B------:R-:W-:Y:S02]  /*81e40*/  @P0 LOP3.LUT R25, R25, 0x20000, RZ, 0xfc, !PT ;  /* 0x0002000019190812 */ /* 0x000fe400078efcff */
[----:B------:R-:W-:Y:S02]  /*81e50*/  PRMT R10, R22, 0x7632, R10 ;  /* 0x00007632160a7816 */ /* 0x000fe4000000000a */
[----:B------:R-:W-:Y:S02]  /*81e60*/  LOP3.LUT R25, R25, 0xfffbffff, RZ, 0xc0, !PT ;  /* 0xfffbffff19197812 */ /* 0x000fe400078ec0ff */
[C---:B------:R-:W-:Y:S02]  /*81e70*/  LOP3.LUT P5, RZ, R24.reuse, 0x8000000, RZ, 0xc0, !PT ;  /* 0x0800000018ff7812 */ /* 0x040fe400078ac0ff */
[----:B------:R0:W-:Y:S01]  /*81e80*/  @P4 STG.E.U16 desc[UR58][R8.64], R10 ;  /* 0x0000000a08004986 */ /* 0x0001e2000c10153a */
[C---:B------:R-:W-:Y:S02]  /*81e90*/  LOP3.LUT P6, RZ, R24.reuse, 0x10000000, RZ, 0xc0, !PT ;  /* 0x1000000018ff7812 */ /* 0x040fe400078cc0ff */
[----:B------:R-:W-:-:S02]  /*81ea0*/  LOP3.LUT P3, RZ, R24, 0x20000000, RZ, 0xc0, !PT ;  /* 0x2000000018ff7812 */ /* 0x000fc4000786c0ff */
[----:B------:R-:W-:Y:S02]  /*81eb0*/  LOP3.LUT P4, RZ, R24, 0x40000000, RZ, 0xc0, !PT ;  /* 0x4000000018ff7812 */ /* 0x000fe4000788c0ff */
[----:B------:R-:W-:Y:S01]  /*81ec0*/  LOP3.LUT P1, RZ, R26, 0x20000, RZ, 0xc0, !PT ;  /* 0x000200001aff7812 */ /* 0x000fe2000782c0ff */
[----:B0-----:R-:W-:Y:S01]  /*81ed0*/  IMAD.WIDE R8, R19, 0x2, R6 ;  /* 0x0000000213087825 */ /* 0x001fe200078e0206 */
[----:B------:R-:W-:-:S04]  /*81ee0*/  PRMT R10, R16, 0x7632, R10 ;  /* 0x00007632100a7816 */ /* 0x000fc8000000000a */
[----:B------:R0:W-:Y:S02]  /*81ef0*/  @P5 STG.E.U16 desc[UR58][R8.64], R16 ;  /* 0x0000001008005986 */ /* 0x0001e4000c10153a */
[----:B0-----:R-:W-:-:S05]  /*81f00*/  IMAD.WIDE R8, R19, 0x2, R4 ;  /* 0x0000000213087825 */ /* 0x001fca00078e0204 */
[----:B------:R3:W-:Y:S01]  /*81f10*/  @P6 STG.E.U16 desc[UR58][R8.64], R10 ;  /* 0x0000000a08006986 */ /* 0x0007e2000c10153a */
[----:B--2---:R-:W-:-:S13]  /*81f20*/  LOP3.LUT P0, RZ, R27, 0x1, RZ, 0xc0, !PT ;  /* 0x000000011bff7812 */ /* 0x004fda000780c0ff */
[----:B------:R-:W-:Y:S02]  /*81f30*/  @P0 LOP3.LUT R25, R25, 0x40000, RZ, 0xfc, !PT ;  /* 0x0004000019190812 */ /* 0x000fe400078efcff */
[----:B------:R-:W-:Y:S02]  /*81f40*/  LOP3.LUT P0, RZ, R24, 0x80000000, RZ, 0xc0, !PT ;  /* 0x8000000018ff7812 */ /* 0x000fe4000780c0ff */
[----:B------:R-:W2:Y:S04]  /*81f50*/  LDL.LU R24, [R1+0xdb8] ;  /* 0x000db80001187983 */ /* 0x000ea80000300800 */
[----:B------:R-:W2:Y:S04]  /*81f60*/  LDL.LU R11, [R1+0x480] ;  /* 0x00048000010b7983 */ /* 0x000ea80000300800 */
[----:B------:R-:W2:Y:S01]  /*81f70*/  LDL.LU R22, [R1+0xdbc] ;  /* 0x000dbc0001167983 */ /* 0x000ea20000300800 */
[----:B---3--:R-:W-:-:S03]  /*81f80*/  IMAD.WIDE R8, R14, 0x2, R6 ;  /* 0x000000020e087825 */ /* 0x008fc600078e0206 */
[----:B------:R-:W3:Y:S04]  /*81f90*/  LDL.LU R19, [R1+0x470] ;  /* 0x0004700001137983 */ /* 0x000ee80000300800 */
[----:B----4-:R0:W-:Y:S02]  /*81fa0*/  @P1 STG.E.U16 desc[UR58][R8.64], R29 ;  /* 0x0000001d08001986 */ /* 0x0101e4000c10153a */
[----:B0-----:R-:W-:Y:S02]  /*81fb0*/  IMAD.WIDE R8, R14, 0x2, R4 ;  /* 0x000000020e087825 */ /* 0x001fe400078e0204 */
[----:B------:R-:W4:Y:S04]  /*81fc0*/  LDL.LU R14, [R1+0xdc0] ;  /* 0x000dc000010e7983 */ /* 0x000f280000300800 */
[----:B------:R-:W4:Y:S01]  /*81fd0*/  LDL.LU R16, [R1+0x484] ;  /* 0x0004840001107983 */ /* 0x000f220000300800 */
[----:B------:R-:W-:-:S02]  /*81fe0*/  LOP3.LUT R25, R25, 0xfff7ffff, RZ, 0xc0, !PT ;  /* 0xfff7ffff19197812 */ /* 0x000fc400078ec0ff */
[C---:B------:R-:W-:Y:S02]  /*81ff0*/  LOP3.LUT P2, RZ, R26.reuse, 0x40000, RZ, 0xc0, !PT ;  /* 0x000400001aff7812 */ /* 0x040fe4000784c0ff */
[----:B------:R-:W-:Y:S02]  /*82000*/  @P0 LOP3.LUT R25, R25, 0x80000, RZ, 0xfc, !PT ;  /* 0x0008000019190812 */ /* 0x000fe400078efcff */
[----:B------:R-:W-:Y:S02]  /*82010*/  LOP3.LUT P0, RZ, R26, 0x100000, RZ, 0xc0, !PT ;  /* 0x001000001aff7812 */ /* 0x000fe4000780c0ff */
[----:B------:R-:W-:Y:S02]  /*82020*/  PRMT R10, R29, 0x7632, R10 ;  /* 0x000076321d0a7816 */ /* 0x000fe4000000000a */
[----:B------:R-:W-:Y:S01]  /*82030*/  LOP3.LUT R25, R25, 0xffefffff, RZ, 0xc0, !PT ;  /* 0xffefffff19197812 */ /* 0x000fe200078ec0ff */
[----:B------:R-:W4:Y:S04]  /*82040*/  LDL.LU R29, [R1+0x205c] ;  /* 0x00205c00011d7983 */ /* 0x000f280000300800 */
[----:B------:R0:W-:Y:S04]  /*82050*/  @P2 STG.E.U16 desc[UR58][R8.64], R10 ;  /* 0x0000000a08002986 */ /* 0x0001e8000c10153a */
[----:B------:R-:W-:-:S02]  /*82060*/  @P0 LOP3.LUT R25, R25, 0x100000, RZ, 0xfc, !PT ;  /* 0x0010000019190812 */ /* 0x000fc400078efcff */
[----:B------:R-:W-:Y:S01]  /*82070*/  LOP3.LUT P0, RZ, R26, 0x80000, RZ, 0xc0, !PT ;  /* 0x000800001aff7812 */ /* 0x000fe2000780c0ff */
[----:B0-----:R-:W-:Y:S01]  /*82080*/  IMAD.WIDE R8, R21, 0x2, R6 ;  /* 0x0000000215087825 */ /* 0x001fe200078e0206 */
[----:B------:R-:W-:-:S04]  /*82090*/  PRMT R10, R15, 0x7632, R10 ;  /* 0x000076320f0a7816 */ /* 0x000fc8000000000a */
[----:B------:R0:W-:Y:S02]  /*820a0*/  @P3 STG.E.U16 desc[UR58][R8.64], R15 ;  /* 0x0000000f08003986 */ /* 0x0001e4000c10153a */
[----:B0-----:R-:W-:Y:S02]  /*820b0*/  IMAD.WIDE R8, R21, 0x2, R4 ;  /* 0x0000000215087825 */ /* 0x001fe400078e0204 */
[----:B------:R-:W4:Y:S04]  /*820c0*/  LDL.LU R15, [R1+0xdc4] ;  /* 0x000dc400010f7983 */ /* 0x000f280000300800 */
[----:B------:R0:W-:Y:S04]  /*820d0*/  @P4 STG.E.U16 desc[UR58][R8.64], R10 ;  /* 0x0000000a08004986 */ /* 0x0001e8000c10153a */
[----:B------:R-:W4:Y:S01]  /*820e0*/  LDL.LU R21, [R1+0x474] ;  /* 0x0004740001157983 */ /* 0x000f220000300800 */
        /* <DEDUP_REMOVED lines=11> */
[----:B--2---:R-:W-:-:S09]  /*821a0*/  IMAD.WIDE R8, R24, 0x2, R6 ;  /* 0x0000000218087825 */ /* 0x004fd200078e0206 */
[----:B------:R0:W-:Y:S01]  /*821b0*/  @P0 STG.E.U16 desc[UR58][R8.64], R11 ;  /* 0x0000000b08000986 */ /* 0x0001e2000c10153a */
[----:B------:R-:W-:Y:S02]  /*821c0*/  LOP3.LUT P0, RZ, R25, 0x40000, RZ, 0xc0, !PT ;  /* 0x0004000019ff7812 */ /* 0x000fe4000780c0ff */
[----:B------:R-:W-:Y:S01]  /*821d0*/  PRMT R10, R11, 0x7632, R10 ;  /* 0x000076320b0a7816 */ /* 0x000fe2000000000a */
[----:B0-----:R-:W-:-:S10]  /*821e0*/  IMAD.WIDE R8, R24, 0x2, R4 ;  /* 0x0000000218087825 */ /* 0x001fd400078e0204 */
[----:B------:R0:W-:Y:S01]  /*821f0*/  @P0 STG.E.U16 desc[UR58][R8.64], R10 ;  /* 0x0000000a08000986 */ /* 0x0001e2000c10153a */
[----:B------:R-:W-:Y:S01]  /*82200*/  LOP3.LUT P0, RZ, R25, 0x20000, RZ, 0xc0, !PT ;  /* 0x0002000019ff7812 */ /* 0x000fe2000780c0ff */
[----:B0-----:R-:W-:Y:S01]  /*82210*/  IMAD.WIDE R8, R22, 0x2, R6 ;  /* 0x0000000216087825 */ /* 0x001fe200078e0206 */
[----:B---3--:R-:W-:-:S11]  /*82220*/  PRMT R10, R19, 0x7632, R10 ;  /* 0x00007632130a7816 */ /* 0x008fd6000000000a */
[----:B------:R0:W-:Y:S02]  /*82230*/  @P0 STG.E.U16 desc[UR58][R8.64], R19 ;  /* 0x0000001308000986 */ /* 0x0001e4000c10153a */
[----:B0-----:R-:W-:-:S05]  /*82240*/  IMAD.WIDE R8, R22, 0x2, R4 ;  /* 0x0000000216087825 */ /* 0x001fca00078e0204 */
[----:B------:R4:W-:Y:S02]  /*82250*/  @P5 STG.E.U16 desc[UR58][R8.64], R10 ;  /* 0x0000000a08005986 */ /* 0x0009e4000c10153a */
[----:B----4-:R-:W-:-:S05]  /*82260*/  IMAD.WIDE R8, R14, 0x2, R6 ;  /* 0x000000020e087825 */ /* 0x010fca00078e0206 */
[----:B------:R0:W-:Y:S02]  /*82270*/  @P6 STG.E.U16 desc[UR58][R8.64], R16 ;  /* 0x0000001008006986 */ /* 0x0001e4000c10153a */
[----:B0-----:R-:W-:Y:S02]  /*82280*/  IMAD.WIDE R8, R14, 0x2, R4 ;  /* 0x000000020e087825 */ /* 0x001fe400078e0204 */
[----:B------:R-:W2:Y:S01]  /*82290*/  LDL.LU R14, [R1+0xdcc] ;  /* 0x000dcc00010e7983 */ /* 0x000ea20000300800 */
[----:B------:R-:W-:Y:S02]  /*822a0*/  LOP3.LUT P1, RZ, R27, 0x4, RZ, 0xc0, !PT ;  /* 0x000000041bff7812 */ /* 0x000fe4000782c0ff */
[----:B------:R-:W-:Y:S01]  /*822b0*/  LOP3.LUT P2, RZ, R26, 0x800000, RZ, 0xc0, !PT ;  /* 0x008000001aff7812 */ /* 0x000fe2000784c0ff */
[----:B------:R-:W3:Y:S01]  /*822c0*/  LDL.LU R22, [R1+0xdd0] ;  /* 0x000dd00001167983 */ /* 0x000ee20000300800 */
[----:B------:R-:W-:-:S09]  /*822d0*/  PRMT R10, R16, 0x7632, R10 ;  /* 0x00007632100a7816 */ /* 0x000fd2000000000a */
        /* <DEDUP_REMOVED lines=8> */
[----:B------:R-:W-:-:S03]  /*82360*/  LOP3.LUT P3, RZ, R26, 0x1000000, RZ, 0xc0, !PT ;  /* 0x010000001aff7812 */ /* 0x000fc6000786c0ff */
[----:B------:R-:W4:Y:S01]  /*82370*/  LDL.LU R11, [R1+0x4b0] ;  /* 0x0004b000010b7983 */ /* 0x000f220000300800 */
[----:B------:R-:W-:Y:S02]  /*82380*/  LOP3.LUT P4, RZ, R27, 0x8, RZ, 0xc0, !PT ;  /* 0x000000081bff7812 */ /* 0x000fe4000788c0ff */
[----:B------:R-:W-:Y:S02]  /*82390*/  PRMT R10, R21, 0x7632, R10 ;  /* 0x00007632150a7816 */ /* 0x000fe4000000000a */
[----:B------:R-:W-:Y:S01]  /*823a0*/  LOP3.LUT P5, RZ, R27, 0x10, RZ, 0xc0, !PT ;  /* 0x000000101bff7812 */ /* 0x000fe200078ac0ff */
[----:B------:R-:W4:Y:S04]  /*823b0*/  LDL.LU R21, [R1+0xddc] ;  /* 0x000ddc0001157983 */ /* 0x000f280000300800 */
[----:B------:R0:W-:Y:S01]  /*823c0*/  @P3 STG.E.U16 desc[UR58][R8.64], R10 ;  /* 0x0000000a08003986 */ /* 0x0001e2000c10153a */
[----:B------:R-:W-:Y:S01]  /*823d0*/  LOP3.LUT P6, RZ, R26, 0x2000000, RZ, 0xc0, !PT ;  /* 0x020000001aff7812 */ /* 0x000fe200078cc0ff */
[----:B0-----:R-:W-:Y:S01]  /*823e0*/  IMAD.WIDE R8, R12, 0x2, R6 ;  /* 0x000000020c087825 */ /* 0x001fe200078e0206 */
[----:B------:R-:W-:-:S04]  /*823f0*/  PRMT R10, R13, 0x7632, R10 ;  /* 0x000076320d0a7816 */ /* 0x000fc8000000000a */
[----:B------:R0:W-:Y:S02]  /*82400*/  @P4 STG.E.U16 desc[UR58][R8.64], R13 ;  /* 0x0000000d08004986 */ /* 0x0001e4000c10153a */
[----:B0-----:R-:W-:Y:S02]  /*82410*/  IMAD.WIDE R8, R12, 0x2, R4 ;  /* 0x000000020c087825 */ /* 0x001fe400078e0204 */
[----:B------:R-:W4:Y:S04]  /*82420*/  LDL.LU R12, [R1+0x4a0] ;  /* 0x0004a000010c7983 */ /* 0x000f280000300800 */
[----:B------:R2:W-:Y:S01]  /*82430*/  @P5 STG.E.U16 desc[UR58][R8.64], R10 ;  /* 0x0000000a08005986 */ /* 0x0005e2000c10153a */
[----:B------:R-:W-:Y:S02]  /*82440*/  LOP3.LUT P0, RZ, R26, 0x20000000, RZ, 0xc0, !PT ;  /* 0x200000001aff7812 */ /* 0x000fe4000780c0ff */
[----:B------:R-:W-:Y:S01]  /*82450*/  LOP3.LUT R25, R25, 0xffffdfff, RZ, 0xc0, !PT ;  /* 0xffffdfff19197812 */ /* 0x000fe200078ec0ff */
[----:B--2---:R-:W-:-:S05]  /*82460*/  IMAD.WIDE R8, R14, 0x2, R6 ;  /* 0x000000020e087825 */ /* 0x004fca00078e0206 */
[----:B------:R0:W-:Y:S02]  /*82470*/  @P6 STG.E.U16 desc[UR58][R8.64], R29 ;  /* 0x0000001d08006986 */ /* 0x0001e4000c10153a */
[----:B0-----:R-:W-:Y:S02]  /*82480*/  IMAD.WIDE R8, R14, 0x2, R4 ;  /* 0x000000020e087825 */ /* 0x001fe400078e0204 */
[----:B------:R-:W2:Y:S04]  /*82490*/  LDL.LU R14, [R1+0xde0] ;  /* 0x000de000010e7983 */ /* 0x000ea80000300800 */
[----:B------:R-:W2:Y:S01]  /*824a0*/  LDL.LU R13, [R1+0x4b4] ;  /* 0x0004b400010d7983 */ /* 0x000ea20000300800 */
[----:B------:R-:W-:Y:S02]  /*824b0*/  @P0 LOP3.LUT R25, R25, 0x2000, RZ, 0xfc, !PT ;  /* 0x0000200019190812 */ /* 0x000fe400078efcff */
[----:B------:R-:W-:-:S02]  /*824c0*/  LOP3.LUT P0, RZ, R27, 0x100, RZ, 0xc0, !PT ;  /* 0x000001001bff7812 */ /* 0x000fc4000780c0ff */
[----:B------:R-:W-:-:S11]  /*824d0*/  LOP3.LUT R25, R25, 0xffffbfff, RZ, 0xc0, !PT ;  /* 0xffffbfff19197812 */ /* 0x000fd600078ec0ff */
[----:B------:R-:W-:Y:S02]  /*824e0*/  @P0 LOP3.LUT R25, R25, 0x4000, RZ, 0xfc, !PT ;  /* 0x0000400019190812 */ /* 0x000fe400078efcff */
[----:B------:R-:W-:Y:S02]  /*824f0*/  LOP3.LUT P0, RZ, R27, 0x80, RZ, 0xc0, !PT ;  /* 0x000000801bff7812 */ /* 0x000fe4000780c0ff */
[----:B------:R-:W-:Y:S02]  /*82500*/  LOP3.LUT R25, R25, 0xffff7fff, RZ, 0xc0, !PT ;  /* 0xffff7fff19197812 */ /* 0x000fe400078ec0ff */
[----:B------:R-:W-:Y:S02]  /*82510*/  LOP3.LUT P1, RZ, R26, 0x4000000, RZ, 0xc0, !PT ;  /* 0x040000001aff7812 */ /* 0x000fe4000782c0ff */
[----:B------:R-:W-:Y:S02]  /*82520*/  LOP3.LUT P2, RZ, R27, 0x20, RZ, 0xc0, !PT ;  /* 0x000000201bff7812 */ /* 0x000fe4000784c0ff */
[----:B------:R-:W-:-:S02]  /*82530*/  PRMT R10, R29, 0x7632, R10 ;  /* 0x000076321d0a7816 */ /* 0x000fc4000000000a */
[----:B------:R-:W-:Y:S01]  /*82540*/  LOP3.LUT P3, RZ, R27, 0x40, RZ, 0xc0, !PT ;  /* 0x000000401bff7812 */ /* 0x000fe2000786c0ff */
[----:B------:R-:W2:Y:S02]  /*82550*/  LDL.LU R29, [R1+0x2058] ;  /* 0x00205800011d7983 */ /* 0x000ea40000300800 */
[----:B------:R-:W-:Y:S02]  /*82560*/  @P0 LOP3.LUT R25, R25, 0x8000, RZ, 0xfc, !PT ;  /* 0x0000800019190812 */ /* 0x000fe400078efcff */
[----:B------:R-:W-:Y:S02]  /*82570*/  LOP3.LUT P0, RZ, R26, 0x10000000, RZ, 0xc0, !PT ;  /* 0x100000001aff7812 */ /* 0x000fe4000780c0ff */
[----:B------:R-:W-:Y:S01]  /*82580*/  LOP3.LUT R25, R25, 0xfffeffff, RZ, 0xc0, !PT ;  /* 0xfffeffff19197812 */ /* 0x000fe200078ec0ff */
[----:B------:R3:W-:Y:S02]  /*82590*/  @P1 STG.E.U16 desc[UR58][R8.64], R10 ;  /* 0x0000000a08001986 */ /* 0x0007e4000c10153a */
[----:B---3--:R-:W-:-:S08]  /*825a0*/  IMAD.WIDE R8, R22, 0x2, R6 ;  /* 0x0000000216087825 */ /* 0x008fd000078e0206 */
[----:B------:R-:W-:Y:S02]  /*825b0*/  @P0 LOP3.LUT R25, R25, 0x10000, RZ, 0xfc, !PT ;  /* 0x0001000019190812 */ /* 0x000fe400078efcff */
[----:B------:R-:W-:Y:S01]  /*825c0*/  LOP3.LUT P0, RZ, R26, 0x8000000, RZ, 0xc0, !PT ;  /* 0x080000001aff7812 */ /* 0x000fe2000780c0ff */
[----:B----4-:R0:W-:Y:S01]  /*825d0*/  @P2 STG.E.U16 desc[UR58][R8.64], R15 ;  /* 0x0000000f08002986 */ /* 0x0101e2000c10153a */
[----:B------:R-:W-:Y:S01]  /*825e0*/  PRMT R10, R15, 0x7632, R10 ;  /* 0x000076320f0a7816 */ /* 0x000fe2000000000a */
[----:B0-----:R-:W-:Y:S02]  /*825f0*/  IMAD.WIDE R8, R22, 0x2, R4 ;  /* 0x0000000216087825 */ /* 0x001fe400078e0204 */
[----:B------:R-:W3:Y:S04]  /*82600*/  LDL.LU R15, [R1+0xde4] ;  /* 0x000de400010f7983 */ /* 0x000ee80000300800 */
        /* <DEDUP_REMOVED lines=27> */
[----:B------:R0:W-:Y:S02]  /*827c0*/  @P5 STG.E.U16 desc[UR58][R8.64], R13 ;  /* 0x0000000d08005986 */ /* 0x0001e4000c10153a */
[----:B0-----:R-:W-:Y:S02]  /*827d0*/  IMAD.WIDE R8, R14, 0x2, R4 ;  /* 0x000000020e087825 */ /* 0x001fe400078e0204 */
[----:B------:R-:W2:Y:S04]  /*827e0*/  LDL.LU R14, [R1+0xdec] ;  /* 0x000dec00010e7983 */ /* 0x000ea80000300800 */
[----:B------:R-:W2:Y:S04]  /*827f0*/  LDL.LU R26, [R1+0x4a8] ;  /* 0x0004a800011a7983 */ /* 0x000ea80000300800 */
[----:B------:R-:W2:Y:S01]  /*82800*/  LDL.LU R21, [R1+0xdf0] ;  /* 0x000df00001157983 */ /* 0x000ea20000300800 */
[----:B------:R-:W-:-:S03]  /*82810*/  PRMT R10, R13, 0x7632, R10 ;  /* 0x000076320d0a7816 */ /* 0x000fc6000000000a */
[----:B------:R-:W2:Y:S01]  /*82820*/  LDL.LU R13, [R1+0x4bc] ;  /* 0x0004bc00010d7983 */ /* 0x000ea20000300800 */
[----:B------:R-:W-:-:S03]  /*82830*/  LOP3.LUT P6, RZ, R27, 0x400, RZ, 0xc0, !PT ;  /* 0x000004001bff7812 */ /* 0x000fc600078cc0ff */
[----:B------:R-:W2:Y:S10]  /*82840*/  LDL.LU R12, [R1+0xdf4] ;  /* 0x000df400010c7983 */ /* 0x000eb40000300800 */
[----:B------:R3:W-:Y:S02]  /*82850*/  @P6 STG.E.U16 desc[UR58][R8.64], R10 ;  /* 0x0000000a08006986 */ /* 0x0007e4000c10153a */
[----:B---3--:R-:W-:-:S05]  /*82860*/  IMAD.WIDE R8, R15, 0x2, R6 ;  /* 0x000000020f087825 */ /* 0x008fca00078e0206 */
[----:B----4-:R0:W-:Y:S02]  /*82870*/  @P1 STG.E.U16 desc[UR58][R8.64], R22 ;  /* 0x0000001608001986 */ /* 0x0101e4000c10153a */
[----:B0-----:R-:W-:Y:S02]  /*82880*/  IMAD.WIDE R8, R15, 0x2, R4 ;  /* 0x000000020f087825 */ /* 0x001fe400078e0204 */
[----:B------:R-:W3:Y:S04]  /*82890*/  LDL.LU R15, [R1+0x4ac] ;  /* 0x0004ac00010f7983 */ /* 0x000ee80000300800 */
        /* <DEDUP_REMOVED lines=16> */
[----:B------:R-:W-:Y:S01]  /*829a0*/  LOP3.LUT P1, RZ, R27, 0x2000, RZ, 0xc0, !PT ;  /* 0x000020001bff7812 */ /* 0x000fe2000782c0ff */
[----:B--2---:R-:W-:-:S05]  /*829b0*/  IMAD.WIDE R8, R14, 0x2, R6 ;  /* 0x000000020e087825 */ /* 0x004fca00078e0206 */
[----:B------:R0:W-:Y:S02]  /*829c0*/  @P5 STG.E.U16 desc[UR58][R8.64], R26 ;  /* 0x0000001a08005986 */ /* 0x0001e4000c10153a */
[----:B0-----:R-:W-:Y:S02]  /*829d0*/  IMAD.WIDE R8, R14, 0x2, R4 ;  /* 0x000000020e087825 */ /* 0x001fe400078e0204 */
[----:B------:R-:W2:Y:S04]  /*829e0*/  LDL.LU R14, [R1+0xe00] ;  /* 0x000e0000010e7983 */ /* 0x000ea80000300800 */
[----:B------:R-:W2:Y:S01]  /*829f0*/  LDL.LU R16, [R1+0x4d4] ;  /* 0x0004d40001107983 */ /* 0x000ea20000300800 */
[----:B------:R-:W-:-:S05]  /*82a00*/  PRMT R10, R26, 0x7632, R10 ;  /* 0x000076321a0a7816 */ /* 0x000fca000000000a */
[----:B------:R0:W-:Y:S02]  /*82a10*/  @P6 STG.E.U16 desc[UR58][R8.64], R10 ;  /* 0x0000000a08006986 */ /* 0x0001e4000c10153a */
[----:B0-----:R-:W-:Y:S01]  /*82a20*/  IMAD.WIDE R8, R21, 0x2, R6 ;  /* 0x0000000215087825 */ /* 0x001fe200078e0206 */
[----:B------:R-:W-:-:S04]  /*82a30*/  PRMT R10, R13, 0x7632, R10 ;  /* 0x000076320d0a7816 */ /* 0x000fc8000000000a */
[----:B------:R0:W-:Y:S04]  /*82a40*/  @P1 STG.E.U16 desc[UR58][R8.64], R13 ;  /* 0x0000000d08001986 */ /* 0x0001e8000c10153a */
[----:B0-----:R-:W2:Y:S01]  /*82a50*/  LDL.LU R13, [R1+0xe04] ;  /* 0x000e0400010d7983 */ /* 0x001ea20000300800 */
[----:B------:R-:W-:-:S03]  /*82a60*/  IMAD.WIDE R8, R21, 0x2, R4 ;  /* 0x0000000215087825 */ /* 0x000fc600078e0204 */
[----:B------:R-:W2:Y:S01]  /*82a70*/  LDL.LU R21, [R1+0x4c4] ;  /* 0x0004c40001157983 */ /* 0x000ea20000300800 */
        /* <DEDUP_REMOVED lines=16> */
[----:B---3--:R-:W-:-:S11]  /*82b80*/  PRMT R10, R15, 0x7632, R10 ;  /* 0x000076320f0a7816 */ /* 0x008fd6000000000a */
[----:B------:R0:W-:Y:S01]  /*82b90*/  @P3 STG.E.U16 desc[UR58][R8.64], R15 ;  /* 0x0000000f08003986 */ /* 0x0001e2000c10153a */
[C---:B------:R-:W-:Y:S01]  /*82ba0*/  LOP3.LUT P3, RZ, R25.reuse, 0x1000, RZ, 0xc0, !PT ;  /* 0x0000100019ff7812 */ /* 0x040fe2000786c0ff */
[----:B0-----:R-:W-:Y:S02]  /*82bb0*/  IMAD.WIDE R8, R12, 0x2, R4 ;  /* 0x000000020c087825 */ /* 0x001fe400078e0204 */
[----:B------:R-:W3:Y:S10]  /*82bc0*/  LDL.LU R15, [R1+0xe08] ;  /* 0x000e0800010f7983 */ /* 0x000ef40000300800 */
[----:B------:R4:W-:Y:S01]  /*82bd0*/  @P3 STG.E.U16 desc[UR58][R8.64], R10 ;  /* 0x0000000a08003986 */ /* 0x0009e2000c10153a */
[----:B------:R-:W-:-:S03]  /*82be0*/  LOP3.LUT P3, RZ, R25, 0x800, RZ, 0xc0, !PT ;  /* 0x0000080019ff7812 */ /* 0x000fc6000786c0ff */
[----:B------:R-:W3:Y:S01]  /*82bf0*/  LDL.LU R12, [R1+0x4d8] ;  /* 0x0004d800010c7983 */ /* 0x000ee20000300800 */
[----:B----4-:R-:W-:-:S09]  /*82c00*/  IMAD.WIDE R8, R24, 0x2, R6 ;  /* 0x0000000218087825 */ /* 0x010fd200078e0206 */
[----:B------:R0:W-:Y:S01]  /*82c10*/  @P3 STG.E.U16 desc[UR58][R8.64], R11 ;  /* 0x0000000b08003986 */ /* 0x0001e2000c10153a */
[----:B------:R-:W-:Y:S02]  /*82c20*/  LOP3.LUT P3, RZ, R25, 0x400, RZ, 0xc0, !PT ;  /* 0x0000040019ff7812 */ /* 0x000fe4000786c0ff */
[----:B------:R-:W-:Y:S01]  /*82c30*/  PRMT R10, R11, 0x7632, R10 ;  /* 0x000076320b0a7816 */ /* 0x000fe2000000000a */
[----:B0-----:R-:W-:-:S10]  /*82c40*/  IMAD.WIDE R8, R24, 0x2, R4 ;  /* 0x0000000218087825 */ /* 0x001fd400078e0204 */
[----:B------:R0:W-:Y:S01]  /*82c50*/  @P3 STG.E.U16 desc[UR58][R8.64], R10 ;  /* 0x0000000a08003986 */ /* 0x0001e2000c10153a */
[----:B------:R-:W-:Y:S02]  /*82c60*/  LOP3.LUT P3, RZ, R25, 0x200, RZ, 0xc0, !PT ;  /* 0x0000020019ff7812 */ /* 0x000fe4000786c0ff */
[----:B------:R-:W-:Y:S02]  /*82c70*/  LOP3.LUT P4, RZ, R29, 0x40, RZ, 0xc0, !PT ;  /* 0x000000401dff7812 */ /* 0x000fe4000788c0ff */
[----:B------:R-:W-:Y:S01]  /*82c80*/  LOP3.LUT P5, RZ, R27, 0x20000, RZ, 0xc0, !PT ;  /* 0x000200001bff7812 */ /* 0x000fe200078ac0ff */
[----:B0-----:R-:W-:Y:S01]  /*82c90*/  IMAD.WIDE R8, R22, 0x2, R6 ;  /* 0x0000000216087825 */ /* 0x001fe200078e0206 */
[----:B------:R-:W-:-:S07]  /*82ca0*/  PRMT R10, R19, 0x7632, R10 ;  /* 0x00007632130a7816 */ /* 0x000fce000000000a */
[----:B------:R0:W-:Y:S02]  /*82cb0*/  @P3 STG.E.U16 desc[UR58][R8.64], R19 ;  /* 0x0000001308003986 */ /* 0x0001e4000c10153a */
[----:B0-----:R-:W-:-:S05]  /*82cc0*/  IMAD.WIDE R8, R22, 0x2, R4 ;  /* 0x0000000216087825 */ /* 0x001fca00078e0204 */
[----:B------:R2:W-:Y:S01]  /*82cd0*/  @P4 STG.E.U16 desc[UR58][R8.64], R10 ;  /* 0x0000000a08004986 */ /* 0x0005e2000c10153a */
[----:B------:R-:W-:Y:S02]  /*82ce0*/  LOP3.LUT P0, RZ, R27, 0x40000, RZ, 0xc0, !PT ;  /* 0x000400001bff7812 */ /* 0x000fe4000780c0ff */
[----:B------:R-:W-:Y:S01]  /*82cf0*/  LOP3.LUT P6, RZ, R29, 0x80, RZ, 0xc0, !PT ;  /* 0x000000801dff7812 */ /* 0x000fe200078cc0ff */
[----:B--2---:R-:W-:-:S05]  /*82d00*/  IMAD.WIDE R8, R14, 0x2, R6 ;  /* 0x000000020e087825 */ /* 0x004fca00078e0206 */
[----:B------:R0:W-:Y:S02]  /*82d10*/  @P5 STG.E.U16 desc[UR58][R8.64], R16 ;  /* 0x0000001008005986 */ /* 0x0001e4000c10153a */
[----:B0-----:R-:W-:Y:S02]  /*82d20*/  IMAD.WIDE R8, R14, 0x2, R4 ;  /* 0x000000020e087825 */ /* 0x001fe400078e0204 */
[----:B------:R-:W2:Y:S04]  /*82d30*/  LDL.LU R14, [R1+0xe0c] ;  /* 0x000e0c00010e7983 */ /* 0x000ea80000300800 */
[----:B------:R-:W4:Y:S01]  /*82d40*/  LDL.LU R19, [R1+0x4c8] ;  /* 0x0004c80001137983 */ /* 0x000f220000300800 */
[----:B------:R-:W-:-:S03]  /*82d50*/  PRMT R10, R16, 0x7632, R10 ;  /* 0x00007632100a7816 */ /* 0x000fc6000000000a */
[----:B------:R-:W4:Y:S04]  /*82d60*/  LDL.LU R16, [R1+0xe10] ;  /* 0x000e100001107983 */ /* 0x000f280000300800 */
[----:B------:R0:W-:Y:S02]  /*82d70*/  @P0 STG.E.U16 desc[UR58][R8.64], R10 ;  /* 0x0000000a08000986 */ /* 0x0001e4000c10153a */
[----:B0-----:R-:W-:-:S05]  /*82d80*/  IMAD.WIDE R8, R13, 0x2, R6 ;  /* 0x000000020d087825 */ /* 0x001fca00078e0206 */
[----:B------:R0:W-:Y:S02]  /*82d90*/  @P6 STG.E.U16 desc[UR58][R8.64], R21 ;  /* 0x0000001508006986 */ /* 0x0001e4000c10153a */
[----:B0-----:R-:W-:Y:S02]  /*82da0*/  IMAD.WIDE R8, R13, 0x2, R4 ;  /* 0x000000020d087825 */ /* 0x001fe400078e0204 */
[----:B------:R-:W4:Y:S01]  /*82db0*/  LDL.LU R13, [R1+0x4dc] ;  /* 0x0004dc00010d7983 */ /* 0x000f220000300800 */
[----:B------:R-:W-:Y:S02]  /*82dc0*/  LOP3.LUT P1, RZ, R29, 0x100, RZ, 0xc0, !PT ;  /* 0x000001001dff7812 */ /* 0x000fe4000782c0ff */
[----:B------:R-:W-:Y:S02]  /*82dd0*/  LOP3.LUT P2, RZ, R27, 0x80000, RZ, 0xc0, !PT ;  /* 0x000800001bff7812 */ /* 0x000fe4000784c0ff */
[----:B------:R-:W-:Y:S02]  /*82de0*/  PRMT R10, R21, 0x7632, R10 ;  /* 0x00007632150a7816 */ /* 0x000fe4000000000a */
[----:B------:R-:W4:Y:S07]  /*82df0*/  LDL.LU R21, [R1+0xe14] ;  /* 0x000e140001157983 */ /* 0x000f2e0000300800 */
[----:B------:R3:W-:Y:S01]  /*82e00*/  @P1 STG.E.U16 desc[UR58][R8.64], R10 ;  /* 0x0000000a08001986 */ /* 0x0007e2000c10153a */
[----:B------:R-:W-:-:S02]  /*82e10*/  LOP3.LUT P3, RZ, R27, 0x100000, RZ, 0xc0, !PT ;  /* 0x001000001bff7812 */ /* 0x000fc4000786c0ff */
[----:B------:R-:W-:Y:S01]  /*82e20*/  LOP3.LUT P4, RZ, R29, 0x200, RZ, 0xc0, !PT ;  /* 0x000002001dff7812 */ /* 0x000fe2000788c0ff */
[----:B---3--:R-:W-:-:S05]  /*82e30*/  IMAD.WIDE R8, R15, 0x2, R6 ;  /* 0x000000020f087825 */ /* 0x008fca00078e0206 */
[----:B------:R0:W-:Y:S02]  /*82e40*/  @P2 STG.E.U16 desc[UR58][R8.64], R12 ;  /* 0x0000000c08002986 */ /* 0x0001e4000c10153a */
[----:B0-----:R-:W-:Y:S02]  /*82e50*/  IMAD.WIDE R8, R15, 0x2, R4 ;  /* 0x000000020f087825 */ /* 0x001fe400078e0204 */
[----:B------:R-:W3:Y:S04]  /*82e60*/  LDL.LU R15, [R1+0x4cc] ;  /* 0x0004cc00010f7983 */ /* 0x000ee80000300800 */
[----:B------:R-:W3:Y:S01]  /*82e70*/  LDL.LU R24, [R1+0xe18] ;  /* 0x000e180001187983 */ /* 0x000ee20000300800 */
[----:B------:R-:W-:-:S03]  /*82e80*/  PRMT R10, R12, 0x7632, R10 ;  /* 0x000076320c0a7816 */ /* 0x000fc6000000000a */
[----:B------:R-:W3:Y:S04]  /*82e90*/  LDL.LU R12, [R1+0x4f0] ;  /* 0x0004f000010c7983 */ /* 0x000ee80000300800 */
[----:B------:R2:W-:Y:S01]  /*82ea0*/  @P3 STG.E.U16 desc[UR58][R8.64], R10 ;  /* 0x0000000a08003986 */ /* 0x0005e2000c10153a */
[----:B------:R-:W-:Y:S02]  /*82eb0*/  LOP3.LUT P5, RZ, R29, 0x400, RZ, 0xc0, !PT ;  /* 0x000004001dff7812 */ /* 0x000fe400078ac0ff */
[----:B------:R-:W-:Y:S01]  /*82ec0*/  LOP3.LUT P6, RZ, R27, 0x200000, RZ, 0xc0, !PT ;  /* 0x002000001bff7812 */ /* 0x000fe200078cc0ff */
[----:B--2---:R-:W-:-:S05]  /*82ed0*/  IMAD.WIDE R8, R14, 0x2, R6 ;  /* 0x000000020e087825 */ /* 0x004fca00078e0206 */
[----:B----4-:R0:W-:Y:S02]  /*82ee0*/  @P4 STG.E.U16 desc[UR58][R8.64], R19 ;  /* 0x0000001308004986 */ /* 0x0101e4000c10153a */
[----:B0-----:R-:W-:Y:S02]  /*82ef0*/  IMAD.WIDE R8, R14, 0x2, R4 ;  /* 0x000000020e087825 */ /* 0x001fe400078e0204 */
[----:B------:R-:W2:Y:S04]  /*82f00*/  LDL.LU R14, [R1+0xe1c] ;  /* 0x000e1c00010e7983 */ /* 0x000ea80000300800 */
[----:B------:R-:W4:Y:S04]  /*82f10*/  LDL.LU R11, [R1+0x4e0] ;  /* 0x0004e000010b7983 */ /* 0x000f280000300800 */
[----:B------:R-:W4:Y:S01]  /*82f20*/  LDL.LU R22, [R1+0xe70] ;  /* 0x000e700001167983 */ /* 0x000f220000300800 */
[----:B------:R-:W-:-:S03]  /*82f30*/  PRMT R10, R19, 0x7632, R10 ;  /* 0x00007632130a7816 */ /* 0x000fc6000000000a */
[----:B------:R-:W4:Y:S04]  /*82f40*/  LDL.LU R19, [R1+0x4f4] ;  /* 0x0004f40001137983 */ /* 0x000f280000300800 */
[----:B------:R0:W-:Y:S02]  /*82f50*/  @P5 STG.E.U16 desc[UR58][R8.64], R10 ;  /* 0x0000000a08005986 */ /* 0x0001e4000c10153a */
[----:B0-----:R-:W-:-:S05]  /*82f60*/  IMAD.WIDE R8, R16, 0x2, R6 ;  /* 0x0000000210087825 */ /* 0x001fca00078e0206 */
[----:B------:R0:W-:Y:S01]  /*82f70*/  @P6 STG.E.U16 desc[UR58][R8.64], R13 ;  /* 0x0000000d08006986 */ /* 0x0001e2000c10153a */
[----:B------:R-:W-:Y:S01]  /*82f80*/  PRMT R10, R13, 0x7632, R10 ;  /* 0x000076320d0a7816 */ /* 0x000fe2000000000a */
[----:B0-----:R-:W-:Y:S02]  /*82f90*/  IMAD.WIDE R8, R16, 0x2, R4 ;  /* 0x0000000210087825 */ /* 0x001fe400078e0204 */
[----:B------:R-:W4:Y:S04]  /*82fa0*/  LDL.LU R16, [R1+0xe74] ;  /* 0x000e740001107983 */ /* 0x000f280000300800 */
[----:B------:R-:W4:Y:S01]  /*82fb0*/  LDL.LU R13, [R1+0x4e4] ;  /* 0x0004e400010d7983 */ /* 0x000f220000300800 */
        /* <DEDUP_REMOVED lines=8> */
[----:B------:R-:W-:Y:S02]  /*83040*/  LOP3.LUT R25, R25, 0xfffffeff, RZ, 0xc0, !PT ;  /* 0xfffffeff19197812 */ /* 0x000fe400078ec0ff */
[----:B------:R-:W-:Y:S01]  /*83050*/  LOP3.LUT P0, RZ, R27, 0x4000000, RZ, 0xc0, !PT ;  /* 0x040000001bff7812 */ /* 0x000fe2000780c0ff */
[----:B------:R0:W-:Y:S08]  /*83060*/  @P1 STG.E.U16 desc[UR58][R8.64], R10 ;  /* 0x0000000a08001986 */ /* 0x0001f0000c10153a */
[----:B------:R-:W-:-:S02]  /*83070*/  @P2 LOP3.LUT R25, R25, 0x100, RZ, 0xfc, !PT ;  /* 0x0000010019192812 */ /* 0x000fc400078efcff */
[----:B------:R-:W-:Y:S02]  /*83080*/  LOP3.LUT P2, RZ, R29, 0x800, RZ, 0xc0, !PT ;  /* 0x000008001dff7812 */ /* 0x000fe4000784c0ff */
[----:B------:R-:W-:Y:S01]  /*83090*/  LOP3.LUT R25, R25, 0xffffffdf, RZ, 0xc0, !PT ;  /* 0xffffffdf19197812 */ /* 0x000fe200078ec0ff */
[----:B0-----:R-:W-:-:S03]  /*830a0*/  IMAD.WIDE R8, R21, 0x2, R6 ;  /* 0x0000000215087825 */ /* 0x001fc600078e0206 */
[----:B------:R-:W-:-:S07]  /*830b0*/  @P0 LOP3.LUT R25, R25, 0x20, RZ, 0xfc, !PT ;  /* 0x0000002019190812 */ /* 0x000fce00078efcff */
[----:B---3--:R0:W-:Y:S01]  /*830c0*/  @P2 STG.E.U16 desc[UR58][R8.64], R15 ;  /* 0x0000000f08002986 */ /* 0x0081e2000c10153a */
[----:B------:R-:W-:Y:S02]  /*830d0*/  LOP3.LUT P2, RZ, R25, 0x100, RZ, 0xc0, !PT ;  /* 0x0000010019ff7812 */ /* 0x000fe4000784c0ff */
[----:B------:R-:W-:Y:S01]  /*830e0*/  PRMT R10, R15, 0x7632, R10 ;  /* 0x000076320f0a7816 */ /* 0x000fe2000000000a */
[----:B0-----:R-:W-:Y:S01]  /*830f0*/  IMAD.WIDE R8, R21, 0x2, R4 ;  /* 0x0000000215087825 */ /* 0x001fe200078e0204 */
[----:B------:R-:W3:Y:S09]  /*83100*/  LDL.LU R15, [R1+0xe78] ;  /* 0x000e7800010f7983 */ /* 0x000ef20000300800 */
[----:B------:R0:W-:Y:S01]  /*83110*/  @P2 STG.E.U16 desc[UR58][R8.64], R10 ;  /* 0x0000000a08002986 */ /* 0x0001e2000c10153a */
[----:B------:R-:W-:-:S03]  /*83120*/  LOP3.LUT P2, RZ, R25, 0x80, RZ, 0xc0, !PT ;  /* 0x0000008019ff7812 */ /* 0x000fc6000784c0ff */
[----:B------:R-:W3:Y:S01]  /*83130*/  LDL.LU R21, [R1+0x4f8] ;  /* 0x0004f80001157983 */ /* 0x000ee20000300800 */
[----:B0-----:R-:W-:-:S09]  /*83140*/  IMAD.WIDE R8, R24, 0x2, R6 ;  /* 0x0000000218087825 */ /* 0x001fd200078e0206 */
[----:B------:R0:W-:Y:S01]  /*83150*/  @P2 STG.E.U16 desc[UR58][R8.64], R12 ;  /* 0x0000000c08002986 */ /* 0x0001e2000c10153a */
[----:B------:R-:W-:Y:S02]  /*83160*/  LOP3.LUT P2, RZ, R25, 0x40, RZ, 0xc0, !PT ;  /* 0x0000004019ff7812 */ /* 0x000fe4000784c0ff */
[----:B------:R-:W-:Y:S02]  /*83170*/  LOP3.LUT P3, RZ, R29, 0x2000, RZ, 0xc0, !PT ;  /* 0x000020001dff7812 */ /* 0x000fe4000786c0ff */
[----:B------:R-:W-:Y:S01]  /*83180*/  PRMT R10, R12, 0x7632, R10 ;  /* 0x000076320c0a7816 */ /* 0x000fe2000000000a */
[----:B0-----:R-:W-:-:S08]  /*83190*/  IMAD.WIDE R8, R24, 0x2, R4 ;  /* 0x0000000218087825 */ /* 0x001fd000078e0204 */
[----:B------:R2:W-:Y:S01]  /*831a0*/  @P2 STG.E.U16 desc[UR58][R8.64], R10 ;  /* 0x0000000a08002986 */ /* 0x0005e2000c10153a */
[----:B------:R-:W-:Y:S02]  /*831b0*/  LOP3.LUT P4, RZ, R29, 0x4000, RZ, 0xc0, !PT ;  /* 0x000040001dff7812 */ /* 0x000fe4000788c0ff */
[----:B------:R-:W-:Y:S02]  /*831c0*/  LOP3.LUT P0, RZ, R27, 0x2000000, RZ, 0xc0, !PT ;  /* 0x020000001bff7812 */ /* 0x000fe4000780c0ff */
[----:B------:R-:W-:Y:S01]  /*831d0*/  LOP3.LUT P5, RZ, R29, 0x8000, RZ, 0xc0, !PT ;  /* 0x000080001dff7812 */ /* 0x000fe200078ac0ff */
[----:B--2---:R-:W-:-:S05]  /*831e0*/  IMAD.WIDE R8, R14, 0x2, R6 ;  /* 0x000000020e087825 */ /* 0x004fca00078e0206 */
[----:B----4-:R0:W-:Y:S02]  /*831f0*/  @P3 STG.E.U16 desc[UR58][R8.64], R11 ;  /* 0x0000000b08003986 */ /* 0x0101e4000c10153a */
[----:B0-----:R-:W-:Y:S02]  /*83200*/  IMAD.WIDE R8, R14, 0x2, R4 ;  /* 0x000000020e087825 */ /* 0x001fe400078e0204 */
[----:B------:R-:W2:Y:S04]  /*83210*/  LDL.LU R14, [R1+0xe7c] ;  /* 0x000e7c00010e7983 */ /* 0x000ea80000300800 */
[----:B------:R-:W4:Y:S01]  /*83220*/  LDL.LU R12, [R1+0x4e8] ;  /* 0x0004e800010c7983 */ /* 0x000f220000300800 */
[----:B------:R-:W-:-:S05]  /*83230*/  PRMT R10, R11, 0x7632, R10 ;  /* 0x000076320b0a7816 */ /* 0x000fca000000000a */
[----:B------:R0:W-:Y:S02]  /*83240*/  @P4 STG.E.U16 desc[UR58][R8.64], R10 ;  /* 0x0000000a08004986 */ /* 0x0001e4000c10153a */
[----:B0-----:R-:W-:-:S05]  /*83250*/  IMAD.WIDE R8, R22, 0x2, R6 ;  /* 0x0000000216087825 */ /* 0x001fca00078e0206 */
[----:B------:R0:W-:Y:S01]  /*83260*/  @P0 STG.E.U16 desc[UR58][R8.64], R19 ;  /* 0x0000001308000986 */ /* 0x0001e2000c10153a */
[----:B------:R-:W-:Y:S02]  /*83270*/  LOP3.LUT P0, RZ, R25, 0x20, RZ, 0xc0, !PT ;  /* 0x0000002019ff7812 */ /* 0x000fe4000780c0ff */
[----:B------:R-:W-:Y:S01]  /*83280*/  PRMT R10, R19, 0x7632, R10 ;  /* 0x00007632130a7816 */ /* 0x000fe2000000000a */
[----:B0-----:R-:W-:Y:S01]  /*83290*/  IMAD.WIDE R8, R22, 0x2, R4 ;  /* 0x0000000216087825 */ /* 0x001fe200078e0204 */
[----:B------:R-:W4:Y:S09]  /*832a0*/  LDL.LU R19, [R1+0xe80] ;  /* 0x000e800001137983 */ /* 0x000f320000300800 */
        /* <DEDUP_REMOVED lines=13> */
[----:B------:R0:W-:Y:S01]  /*83380*/  @P1 STG.E.U16 desc[UR58][R8.64], R21 ;  /* 0x0000001508001986 */ /* 0x0001e2000c10153a */
[----:B------:R-:W-:Y:S01]  /*83390*/  PRMT R10, R21, 0x7632, R10 ;  /* 0x00007632150a7816 */ /* 0x000fe2000000000a */
[----:B0-----:R-:W-:Y:S02]  /*833a0*/  IMAD.WIDE R8, R15, 0x2, R4 ;  /* 0x000000020f087825 */ /* 0x001fe400078e0204 */
        /* <DEDUP_REMOVED lines=9> */
[----:B------:R-:W4:Y:S04]  /*83440*/  LDL.LU R11, [R1+0xe8c] ;  /* 0x000e8c00010b7983 */ /* 0x000f280000300800 */
        /* <DEDUP_REMOVED lines=12> */
[----:B------:R-:W-:-:S02]  /*83510*/  LOP3.LUT R25, R25, 0xfffffff7, RZ, 0xc0, !PT ;  /* 0xfffffff719197812 */ /* 0x000fc400078ec0ff */
[----:B------:R-:W-:-:S09]  /*83520*/  LOP3.LUT P3, RZ, R23, 0x8, RZ, 0xc0, !PT ;  /* 0x0000000817ff7812 */ /* 0x000fd2000786c0ff */
[----:B------:R-:W-:Y:S02]  /*83530*/  @P0 LOP3.LUT R25, R25, 0x8, RZ, 0xfc, !PT ;  /* 0x0000000819190812 */ /* 0x000fe400078efcff */
[----:B------:R-:W-:Y:S02]  /*83540*/  LOP3.LUT P0, RZ, R29, 0x100000, RZ, 0xc0, !PT ;  /* 0x001000001dff7812 */ /* 0x000fe4000780c0ff */
[----:B------:R-:W-:Y:S02]  /*83550*/  LOP3.LUT R25, R25, 0xffffffef, RZ, 0xc0, !PT ;  /* 0xffffffef19197812 */ /* 0x000fe400078ec0ff */
[----:B------:R-:W-:-:S09]  /*83560*/  LOP3.LUT P6, RZ, R27, 0x40000000, RZ, 0xc0, !PT ;  /* 0x400000001bff7812 */ /* 0x000fd200078cc0ff */
[----:B------:R-:W-:-:S04]  /*83570*/  @P0 LOP3.LUT R25, R25, 0x10, RZ, 0xfc, !PT ;  /* 0x0000001019190812 */ /* 0x000fc800078efcff */
[----:B------:R-:W-:-:S04]  /*83580*/  LOP3.LUT R25, R25, 0xfffffffd, RZ, 0xc0, !PT ;  /* 0xfffffffd19197812 */ /* 0x000fc800078ec0ff */
[----:B------:R-:W-:Y:S02]  /*83590*/  @P3 LOP3.LUT R25, R25, 0x2, RZ, 0xfc, !PT ;  /* 0x0000000219193812 */ /* 0x000fe400078efcff */
[----:B------:R-:W-:Y:S02]  /*835a0*/  LOP3.LUT P3, RZ, R23, 0x2, RZ, 0xc0, !PT ;  /* 0x0000000217ff7812 */ /* 0x000fe4000786c0ff */
[----:B------:R-:W-:Y:S01]  /*835b0*/  LOP3.LUT P0, RZ, R29, 0x80000, RZ, 0xc0, !PT ;  /* 0x000800001dff7812 */ /* 0x000fe2000780c0ff */
[----:B------:R0:W-:Y:S01]  /*835c0*/  @P6 STG.E.U16 desc[UR58][R8.64], R10 ;  /* 0x0000000a08006986 */ /* 0x0001e2000c10153a */
[----:B------:R-:W-:-:S09]  /*835d0*/  LOP3.LUT R25, R25, 0xfffffffb, RZ, 0xc0, !PT ;  /* 0xfffffffb19197812 */ /* 0x000fd200078ec0ff */
[----:B------:R-:W-:Y:S01]  /*835e0*/  @P3 LOP3.LUT R25, R25, 0x4, RZ, 0xfc, !PT ;  /* 0x0000000419193812 */ /* 0x000fe200078efcff */
[----:B0-----:R-:W-:-:S05]  /*835f0*/  IMAD.WIDE R8, R13, 0x2, R6 ;  /* 0x000000020d087825 */ /* 0x001fca00078e0206 */
[----:B---3--:R0:W-:Y:S01]  /*83600*/  @P0 STG.E.U16 desc[UR58][R8.64], R15 ;  /* 0x0000000f08000986 */ /* 0x0081e2000c10153a */
[----:B------:R-:W-:Y:S02]  /*83610*/  LOP3.LUT P0, RZ, R25, 0x10, RZ, 0xc0, !PT ;  /* 0x0000001019ff7812 */ /* 0x000fe4000780c0ff */
[----:B------:R-:W-:Y:S01]  /*83620*/  PRMT R10, R15, 0x7632, R10 ;  /* 0x000076320f0a7816 */ /* 0x000fe2000000000a */
[----:B0-----:R-:W-:Y:S01]  /*83630*/  IMAD.WIDE R8, R13, 0x2, R4 ;  /* 0x000000020d087825 */ /* 0x001fe200078e0204 */
[----:B------:R-:W-:Y:S01]  /*83640*/  LOP3.LUT P1, RZ, R23, 0x1, RZ, 0xc0, !PT ;  /* 0x0000000117ff7812 */ /* 0x000fe2000782c0ff */
[----:B------:R-:W3:Y:S08]  /*83650*/  LDL.LU R13, [R1+0x518] ;  /* 0x00051800010d7983 */ /* 0x000ef00000300800 */
[----:B------:R2:W-:Y:S01]  /*83660*/  @P0 STG.E.U16 desc[UR58][R8.64], R10 ;  /* 0x0000000a08000986 */ /* 0x0005e2000c10153a */
[----:B------:R-:W-:-:S02]  /*83670*/  LOP3.LUT P0, RZ, R25, 0x8, RZ, 0xc0, !PT ;  /* 0x0000000819ff7812 */ /* 0x000fc4000780c0ff */
[C---:B------:R-:W-:Y:S01]  /*83680*/  LOP3.LUT P2, RZ, R29.reuse, 0x200000, RZ, 0xc0, !PT ;  /* 0x002000001dff7812 */ /* 0x040fe2000784c0ff */
[----:B------:R-:W3:Y:S01]  /*83690*/  LDL.LU R15, [R1+0xe98] ;  /* 0x000e9800010f7983 */ /* 0x000ee20000300800 */
[C---:B------:R-:W-:Y:S02]  /*836a0*/  LOP3.LUT P3, RZ, R29.reuse, 0x400000, RZ, 0xc0, !PT ;  /* 0x004000001dff7812 */ /* 0x040fe4000786c0ff */
[----:B------:R-:W-:Y:S01]  /*836b0*/  LOP3.LUT P4, RZ, R29, 0x800000, RZ, 0xc0, !PT ;  /* 0x008000001dff7812 */ /* 0x000fe2000788c0ff */
[----:B--2---:R-:W-:Y:S01]  /*836c0*/  IMAD.WIDE R8, R14, 0x2, R6 ;  /* 0x000000020e087825 */ /* 0x004fe200078e0206 */
[----:B----4-:R-:W-:-:S05]  /*836d0*/  PRMT R10, R24, 0x7632, R10 ;  /* 0x00007632180a7816 */ /* 0x010fca000000000a */
[----:B------:R0:W-:Y:S02]  /*836e0*/  @P0 STG.E.U16 desc[UR58][R8.64], R24 ;  /* 0x0000001808000986 */ /* 0x0001e4000c10153a */
[----:B0-----:R-:W-:Y:S02]  /*836f0*/  IMAD.WIDE R8, R14, 0x2, R4 ;  /* 0x000000020e087825 */ /* 0x001fe400078e0204 */
[----:B------:R-:W2:Y:S04]  /*83700*/  LDL.LU R14, [R1+0xe9c] ;  /* 0x000e9c00010e7983 */ /* 0x000ea80000300800 */
[----:B------:R0:W-:Y:S04]  /*83710*/  @P1 STG.E.U16 desc[UR58][R8.64], R10 ;  /* 0x0000000a08001986 */ /* 0x0001e8000c10153a */
[----:B------:R-:W4:Y:S01]  /*83720*/  LDL.LU R27, [R1+0x508] ;  /* 0x00050800011b7983 */ /* 0x000f220000300800 */
[----:B0-----:R-:W-:Y:S01]  /*83730*/  IMAD.WIDE R8, R11, 0x2, R6 ;  /* 0x000000020b087825 */ /* 0x001fe200078e0206 */
[----:B------:R-:W-:-:S04]  /*83740*/  PRMT R10, R22, 0x7632, R10 ;  /* 0x00007632160a7816 */ /* 0x000fc8000000000a */
[----:B------:R0:W-:Y:S02]  /*83750*/  @P2 STG.E.U16 desc[UR58][R8.64], R22 ;  /* 0x0000001608002986 */ /* 0x0001e4000c10153a */
[----:B0-----:R-:W-:Y:S02]  /*83760*/  IMAD.WIDE R8, R11, 0x2, R4 ;  /* 0x000000020b087825 */ /* 0x001fe400078e0204 */
[----:B------:R-:W4:Y:S04]  /*83770*/  LDL.LU R22, [R1+0xea0] ;  /* 0x000ea00001167983 */ /* 0x000f280000300800 */
        /* <DEDUP_REMOVED lines=8> */
[----:B------:R0:W-:Y:S02]  /*83800*/  @P3 STG.E.U16 desc[UR58][R8.64], R10 ;  /* 0x0000000a08003986 */ /* 0x0001e4000c10153a */
[----:B0-----:R-:W-:-:S05]  /*83810*/  IMAD.WIDE R8, R19, 0x2, R6 ;  /* 0x0000000213087825 */ /* 0x001fca00078e0206 */
[----:B------:R0:W-:Y:S02]  /*83820*/  @P4 STG.E.U16 desc[UR58][R8.64], R16 ;  /* 0x0000001008004986 */ /* 0x0001e4000c10153a */
[----:B0-----:R-:W-:Y:S02]  /*83830*/  IMAD.WIDE R8, R19, 0x2, R4 ;  /* 0x0000000213087825 */ /* 0x001fe400078e0204 */
[----:B------:R-:W4:Y:S04]  /*83840*/  LDL.LU R19, [R1+0xea4] ;  /* 0x000ea40001137983 */ /* 0x000f280000300800 */
[----:B------:R-:W4:Y:S04]  /*83850*/  LDL.LU R24, [R1+0x50c] ;  /* 0x00050c0001187983 */ /* 0x000f280000300800 */
[----:B------:R-:W4:Y:S01]  /*83860*/  LDL.LU R21, [R1+0xea8] ;  /* 0x000ea80001157983 */ /* 0x000f220000300800 */
[----:B------:R-:W-:-:S02]  /*83870*/  LOP3.LUT P5, RZ, R29, 0x1000000, RZ, 0xc0, !PT ;  /* 0x010000001dff7812 */ /* 0x000fc400078ac0ff */
[C---:B------:R-:W-:Y:S01]  /*83880*/  LOP3.LUT P6, RZ, R29.reuse, 0x2000000, RZ, 0xc0, !PT ;  /* 0x020000001dff7812 */ /* 0x040fe200078cc0ff */
[----:B------:R-:W4:Y:S01]  /*83890*/  LDL.LU R23, [R1+0x530] ;  /* 0x0005300001177983 */ /* 0x000f220000300800 */
[----:B------:R-:W-:Y:S02]  /*838a0*/  PRMT R10, R16, 0x7632, R10 ;  /* 0x00007632100a7816 */ /* 0x000fe4000000000a */
[C---:B------:R-:W-:Y:S02]  /*838b0*/  LOP3.LUT P0, RZ, R29.reuse, 0x4000000, RZ, 0xc0, !PT ;  /* 0x040000001dff7812 */ /* 0x040fe4000780c0ff */
[C---:B------:R-:W-:Y:S02]  /*838c0*/  LOP3.LUT P1, RZ, R29.reuse, 0x8000000, RZ, 0xc0, !PT ;  /* 0x080000001dff7812 */ /* 0x040fe4000782c0ff */
[----:B------:R-:W-:-:S03]  /*838d0*/  LOP3.LUT P2, RZ, R29, 0x10000000, RZ, 0xc0, !PT ;  /* 0x100000001dff7812 */ /* 0x000fc6000784c0ff */
[----:B------:R3:W-:Y:S01]  /*838e0*/  @P5 STG.E.U16 desc[UR58][R8.64], R10 ;  /* 0x0000000a08005986 */ /* 0x0007e2000c10153a */
[C---:B------:R-:W-:Y:S02]  /*838f0*/  LOP3.LUT P3, RZ, R29.reuse, 0x20000000, RZ, 0xc0, !PT ;  /* 0x200000001dff7812 */ /* 0x040fe4000786c0ff */
[----:B------:R-:W-:Y:S01]  /*83900*/  LOP3.LUT P4, RZ, R29, 0x40000000, RZ, 0xc0, !PT ;  /* 0x400000001dff7812 */ /* 0x000fe2000788c0ff */
[----:B---3--:R-:W-:-:S04]  /*83910*/  IMAD.WIDE R8, R15, 0x2, R6 ;  /* 0x000000020f087825 */ /* 0x008fc800078e0206 */
[----:B------:R-:W-:Y:S01]  /*83920*/  IMAD.WIDE R10, R15, 0x2, R4 ;  /* 0x000000020f0a7825 */ /* 0x000fe200078e0204 */
[----:B------:R0:W-:Y:S02]  /*83930*/  @P6 STG.E.U16 desc[UR58][R8.64], R13 ;  /* 0x0000000d08006986 */ /* 0x0001e4000c10153a */
[----:B0-----:R-:W-:Y:S01]  /*83940*/  PRMT R9, R13, 0x7632, R9 ;  /* 0x000076320d097816 */ /* 0x001fe20000000009 */
[----:B------:R-:W-:-:S04]  /*83950*/  VIADD R8, R2, 0x1dc ;  /* 0x000001dc02087836 */ /* 0x000fc80000000000 */
[----:B------:R0:W-:Y:S01]  /*83960*/  @P0 STG.E.U16 desc[UR58][R10.64], R9 ;  /* 0x000000090a000986 */ /* 0x0001e2000c10153a */
[----:B------:R-:W-:Y:S02]  /*83970*/  LOP3.LUT P5, RZ, R29, 0x80000000, RZ, 0xc0, !PT ;  /* 0x800000001dff7812 */ /* 0x000fe400078ac0ff */
[----:B------:R-:W-:Y:S01]  /*83980*/  LOP3.LUT P6, RZ, R25, 0x1, RZ, 0xc0, !PT ;  /* 0x0000000119ff7812 */ /* 0x000fe200078cc0ff */
[----:B--2---:R-:W-:-:S04]  /*83990*/  IMAD.WIDE R12, R14, 0x2, R6 ;  /* 0x000000020e0c7825 */ /* 0x004fc800078e0206 */
[----:B------:R-:W-:Y:S01]  /*839a0*/  IMAD.WIDE R14, R14, 0x2, R4 ;  /* 0x000000020e0e7825 */ /* 0x000fe200078e0204 */
[----:B----4-:R-:W-:Y:S01]  /*839b0*/  PRMT R17, R27, 0x7632, R17 ;  /* 0x000076321b117816 */ /* 0x010fe20000000011 */
[----:B------:R-:W-:Y:S01]  /*839c0*/  @P1 STG.E.U16 desc[UR58][R12.64], R27 ;  /* 0x0000001b0c001986 */ /* 0x000fe2000c10153a */
[----:B------:R-:W-:-:S03]  /*839d0*/  ISETP.GE.AND P1, PT, R8, UR5, PT ;  /* 0x0000000508007c0c */ /* 0x000fc6000bf26270 */
[----:B------:R1:W-:Y:S01]  /*839e0*/  @P2 STG.E.U16 desc[UR58][R14.64], R17 ;  /* 0x000000110e002986 */ /* 0x0003e2000c10153a */
[----:B0-----:R-:W-:-:S04]  /*839f0*/  IMAD.WIDE R8, R22, 0x2, R6 ;  /* 0x0000000216087825 */ /* 0x001fc800078e0206 */
[----:B------:R-:W-:Y:S02]  /*83a00*/  IMAD.WIDE R10, R22, 0x2, R4 ;  /* 0x00000002160a7825 */ /* 0x000fe400078e0204 */
[----:B------:R-:W2:Y:S01]  /*83a10*/  LDL.LU R22, [R1+0xeac] ;  /* 0x000eac0001167983 */ /* 0x000ea20000300800 */
[----:B-1----:R-:W-:-:S03]  /*83a20*/  PRMT R14, R26, 0x7632, R14 ;  /* 0x000076321a0e7816 */ /* 0x002fc6000000000e */
[----:B------:R-:W3:Y:S04]  /*83a30*/  LDL.LU R27, [R1+0x520] ;  /* 0x00052000011b7983 */ /* 0x000ee80000300800 */
[----:B------:R0:W-:Y:S04]  /*83a40*/  @P3 STG.E.U16 desc[UR58][R8.64], R26 ;  /* 0x0000001a08003986 */ /* 0x0001e8000c10153a */
[----:B------:R1:W-:Y:S01]  /*83a50*/  @P4 STG.E.U16 desc[UR58][R10.64], R14 ;  /* 0x0000000e0a004986 */ /* 0x0003e2000c10153a */
[----:B------:R-:W-:-:S05]  /*83a60*/  VIADD R13, R2, 0x138 ;  /* 0x00000138020d7836 */ /* 0x000fca0000000000 */
[----:B------:R-:W-:Y:S01]  /*83a70*/  ISETP.GE.AND P2, PT, R13, UR6, PT ;  /* 0x000000060d007c0c */ /* 0x000fe2000bf46270 */
[----:B------:R-:W-:Y:S01]  /*83a80*/  VIADD R12, R2, 0x139 ;  /* 0x00000139020c7836 */ /* 0x000fe20000000000 */
[----:B------:R-:W-:Y:S01]  /*83a90*/  ULDC UR6, c[0x0][0x22c] ;  /* 0x00008b0000067ab9 */ /* 0x000fe20000000800 */
[----:B0-----:R-:W-:-:S04]  /*83aa0*/  IMAD.WIDE R8, R19, 0x2, R6 ;  /* 0x0000000213087825 */ /* 0x001fc800078e0206 */
[----:B-1----:R-:W-:Y:S02]  /*83ab0*/  IMAD.WIDE R10, R19, 0x2, R4 ;  /* 0x00000002130a7825 */ /* 0x002fe400078e0204 */
[----:B------:R-:W4:Y:S01]  /*83ac0*/  LDL.LU R19, [R1+0xeb0] ;  /* 0x000eb00001137983 */ /* 0x000f220000300800 */
[----:B------:R-:W-:-:S03]  /*83ad0*/  PRMT R13, R24, 0x7632, R13 ;  /* 0x00007632180d7816 */ /* 0x000fc6000000000d */
[----:B------:R-:W4:Y:S04]  /*83ae0*/  LDL.LU R26, [R1+0x534] ;  /* 0x00053400011a7983 */ /* 0x000f280000300800 */
[----:B------:R0:W-:Y:S04]  /*83af0*/  @P5 STG.E.U16 desc[UR58][R8.64], R24 ;  /* 0x0000001808005986 */ /* 0x0001e8000c10153a */
[----:B------:R1:W-:Y:S01]  /*83b00*/  @P6 STG.E.U16 desc[UR58][R10.64], R13 ;  /* 0x0000000d0a006986 */ /* 0x0003e2000c10153a */
[----:B0-----:R-:W-:-:S04]  /*83b10*/  IMAD.WIDE R8, R21, 0x2, R6 ;  /* 0x0000000215087825 */ /* 0x001fc800078e0206 */
[----:B-1----:R-:W-:Y:S02]  /*83b20*/  IMAD.WIDE R10, R21, 0x2, R4 ;  /* 0x00000002150a7825 */ /* 0x002fe400078e0204 */
[----:B------:R-:W4:Y:S01]  /*83b30*/  LDL.LU R21, [R1+0xeb4] ;  /* 0x000eb40001157983 */ /* 0x000f220000300800 */
[----:B------:R-:W-:Y:S02]  /*83b40*/  ISETP.LT.AND P4, PT, R3, UR4, !P2 ;  /* 0x0000000403007c0c */ /* 0x000fe4000d781270 */
[----:B------:R-:W-:Y:S01]  /*83b50*/  ISETP.LT.AND P2, PT, R28, UR4, !P2 ;  /* 0x000000041c007c0c */ /* 0x000fe2000d741270 */
[----:B------:R-:W4:Y:S01]  /*83b60*/  LDL.LU R24, [R1+0x524] ;  /* 0x0005240001187983 */ /* 0x000f220000300800 */
[----:B------:R-:W-:Y:S02]  /*83b70*/  ISETP.GE.AND P3, PT, R12, UR6, PT ;  /* 0x000000060c007c0c */ /* 0x000fe4000bf66270 */
[----:B------:R-:W-:-:S07]  /*83b80*/  PRMT R13, R23, 0x7632, R13 ;  /* 0x00007632170d7816 */ /* 0x000fce000000000d */
[----:B------:R2:W-:Y:S01]  /*83b90*/  @P4 STG.E.U16 desc[UR58][R8.64], R23 ;  /* 0x0000001708004986 */ /* 0x0005e2000c10153a */
[----:B------:R-:W-:Y:S01]  /*83ba0*/  ISETP.LT.AND P6, PT, R3, UR4, !P3 ;  /* 0x0000000403007c0c */ /* 0x000fe2000dfc1270 */
[----:B------:R-:W-:Y:S01]  /*83bb0*/  VIADD R12, R2, 0x13a ;  /* 0x0000013a020c7836 */ /* 0x000fe20000000000 */
[----:B------:R-:W-:Y:S01]  /*83bc0*/  ISETP.LT.AND P3, PT, R28, UR4, !P3 ;  /* 0x000000041c007c0c */ /* 0x000fe2000df61270 */
[----:B------:R0:W-:Y:S01]  /*83bd0*/  @P2 STG.E.U16 desc[UR58][R10.64], R13 ;  /* 0x0000000d0a002986 */ /* 0x0001e2000c10153a */
[----:B------:R-:W-:Y:S02]  /*83be0*/  ULDC UR6, c[0x0][0x22c] ;  /* 0x00008b0000067ab9 */ /* 0x000fe40000000800 */
[----:B------:R-:W-:Y:S01]  /*83bf0*/  ISETP.GE.AND P5, PT, R12, UR6, PT ;  /* 0x000000060c007c0c */ /* 0x000fe2000bfa6270 */
[----:B--2---:R-:W-:Y:S01]  /*83c00*/  IMAD.WIDE R8, R22, 0x2, R6 ;  /* 0x0000000216087825 */ /* 0x004fe200078e0206 */
[----:B------:R-:W-:-:S03]  /*83c10*/  ULDC UR6, c[0x0][0x22c] ;  /* 0x00008b0000067ab9 */ /* 0x000fc60000000800 */
[----:B0-----:R-:W-:Y:S01]  /*83c20*/  IMAD.WIDE R10, R22, 0x2, R4 ;  /* 0x00000002160a7825 */ /* 0x001fe200078e0204 */
[----:B---3--:R-:W-:Y:S01]  /*83c30*/  PRMT R13, R27, 0x7632, R13 ;  /* 0x000076321b0d7816 */ /* 0x008fe2000000000d */
[----:B------:R-:W2:Y:S04]  /*83c40*/  LDL.LU R22, [R1+0xeb8] ;  /* 0x000eb80001167983 */ /* 0x000ea80000300800 */
[----:B------:R-:W3:Y:S04]  /*83c50*/  LDL.LU R23, [R1+0x538] ;  /* 0x0005380001177983 */ /* 0x000ee80000300800 */
[----:B------:R4:W-:Y:S04]  /*83c60*/  @P6 STG.E.U16 desc[UR58][R8.64], R27 ;  /* 0x0000001b08006986 */ /* 0x0009e8000c10153a */
[----:B------:R0:W-:Y:S01]  /*83c70*/  @P3 STG.E.U16 desc[UR58][R10.64], R13 ;  /* 0x0000000d0a003986 */ /* 0x0001e2000c10153a */
[----:B------:R-:W-:-:S02]  /*83c80*/  ISETP.LT.AND P2, PT, R3, UR4, !P5 ;  /* 0x0000000403007c0c */ /* 0x000fc4000ef41270 */
[----:B------:R-:W-:Y:S01]  /*83c90*/  ISETP.LT.AND P5, PT, R28, UR4, !P5 ;  /* 0x000000041c007c0c */ /* 0x000fe2000efa1270 */
[----:B----4-:R-:W-:-:S04]  /*83ca0*/  IMAD.WIDE R8, R19, 0x2, R6 ;  /* 0x0000000213087825 */ /* 0x010fc800078e0206 */
[----:B0-----:R-:W-:Y:S02]  /*83cb0*/  IMAD.WIDE R10, R19, 0x2, R4 ;  /* 0x00000002130a7825 */ /* 0x001fe400078e0204 */
[----:B------:R-:W4:Y:S01]  /*83cc0*/  LDL.LU R19, [R1+0xebc] ;  /* 0x000ebc0001137983 */ /* 0x000f220000300800 */
[----:B------:R-:W-:-:S03]  /*83cd0*/  PRMT R13, R26, 0x7632, R13 ;  /* 0x000076321a0d7816 */ /* 0x000fc6000000000d */
[----:B------:R-:W4:Y:S04]  /*83ce0*/  LDL.LU R27, [R1+0x528] ;  /* 0x00052800011b7983 */ /* 0x000f280000300800 */
[----:B------:R0:W-:Y:S04]  /*83cf0*/  @P2 STG.E.U16 desc[UR58][R8.64], R26 ;  /* 0x0000001a08002986 */ /* 0x0001e8000c10153a */
[----:B------:R1:W-:Y:S01]  /*83d00*/  @P5 STG.E.U16 desc[UR58][R10.64], R13 ;  /* 0x0000000d0a005986 */ /* 0x0003e2000c10153a */
[----:B0-----:R-:W-:-:S04]  /*83d10*/  IMAD.WIDE R8, R21, 0x2, R6 ;  /* 0x0000000215087825 */ /* 0x001fc800078e0206 */
[----:B-1----:R-:W-:Y:S02]  /*83d20*/  IMAD.WIDE R10, R21, 0x2, R4 ;  /* 0x00000002150a7825 */ /* 0x002fe400078e0204 */
[----:B------:R-:W4:Y:S02]  /*83d30*/  LDL.LU R21, [R1+0xec0] ;  /* 0x000ec00001157983 */ /* 0x000f240000300800 */
[----:B------:R-:W-:Y:S01]  /*83d40*/  VIADD R12, R2, 0x13b ;  /* 0x0000013b020c7836 */ /* 0x000fe20000000000 */
[----:B------:R-:W-:Y:S01]  /*83d50*/  PRMT R13, R24, 0x7632, R13 ;  /* 0x00007632180d7816 */ /* 0x000fe2000000000d */
[----:B------:R-:W4:Y:S03]  /*83d60*/  LDL.LU R26, [R1+0x53c] ;  /* 0x00053c00011a7983 */ /* 0x000f260000300800 */
[----:B------:R-:W-:Y:S01]  /*83d70*/  ISETP.GE.AND P4, PT, R12, UR6, PT ;  /* 0x000000060c007c0c */ /* 0x000fe2000bf86270 */
[----:B------:R-:W-:Y:S01]  /*83d80*/  VIADD R12, R2, 0x13c ;  /* 0x0000013c020c7836 */ /* 0x000fe20000000000 */
[----:B------:R-:W-:-:S02]  /*83d90*/  ULDC UR6, c[0x0][0x22c] ;  /* 0x00008b0000067ab9 */ /* 0x000fc40000000800 */
[----:B------:R-:W-:Y:S02]  /*83da0*/  ISETP.LT.AND P3, PT, R3, UR4, !P4 ;  /* 0x0000000403007c0c */ /* 0x000fe4000e761270 */
[----:B------:R-:W-:Y:S02]  /*83db0*/  ISETP.LT.AND P4, PT, R28, UR4, !P4 ;  /* 0x000000041c007c0c */ /* 0x000fe4000e781270 */
[----:B------:R-:W-:-:S09]  /*83dc0*/  ISETP.GE.AND P6, PT, R12, UR6, PT ;  /* 0x000000060c007c0c */ /* 0x000fd2000bfc6270 */
        /* <DEDUP_REMOVED lines=1733> */
[----:B------:R-:W-:-:S03]  /*8aa20*/  ULDC UR6, c[0x0][0x22c] ;  /* 0x00008b0000067ab9 */ /* 0x000fc60000000800 */
[----:B0-----:R-:W4:Y:S01]  /*8aa30*/  LDL.LU R24, [R1+0x1144] ;  /* 0x0011440001187983 */ /* 0x001f220000300800 */
[----:B------:R-:W-:Y:S01]  /*8aa40*/  ISETP.GE.AND P6, PT, R12, UR6, PT ;  /* 0x000000060c007c0c */ /* 0x000fe2000bfc6270 */
[----:B--2---:R-:W-:Y:S01]  /*8aa50*/  IMAD.WIDE R8, R22, 0x2, R6 ;  /* 0x0000000216087825 */ /* 0x004fe200078e0206 */
[----:B------:R-:W-:-:S03]  /*8aa60*/  ULDC UR6, c[0x0][0x22c] ;  /* 0x00008b0000067ab9 */ /* 0x000fc60000000800 */
[----:B-1----:R-:W-:Y:S01]  /*8aa70*/  IMAD.WIDE R10, R22, 0x2, R4 ;  /* 0x00000002160a7825 */ /* 0x002fe200078e0204 */
[----:B---3--:R-:W-:Y:S01]  /*8aa80*/  PRMT R13, R23, 0x7632, R13 ;  /* 0x00007632170d7816 */ /* 0x008fe2000000000d */
[----:B------:R-:W2:Y:S04]  /*8aa90*/  LDL.LU R22, [R1+0x77c] ;  /* 0x00077c0001167983 */ /* 0x000ea80000300800 */
[----:B------:R4:W-:Y:S04]  /*8aaa0*/  @P3 STG.E.U16 desc[UR58][R8.64], R23 ;  /* 0x0000001708003986 */ /* 0x0009e8000c10153a */
[----:B------:R0:W-:Y:S01]  /*8aab0*/  @P4 STG.E.U16 desc[UR58][R10.64], R13 ;  /* 0x0000000d0a004986 */ /* 0x0001e2000c10153a */
[----:B------:R-:W-:-:S02]  /*8aac0*/  ISETP.LT.AND P5, PT, R3, UR4, !P6 ;  /* 0x0000000403007c0c */ /* 0x000fc4000f7a1270 */
[----:B------:R-:W-:Y:S01]  /*8aad0*/  ISETP.LT.AND P6, PT, R28, UR4, !P6 ;  /* 0x000000041c007c0c */ /* 0x000fe2000f7c1270 */
[----:B----4-:R-:W-:-:S04]  /*8aae0*/  IMAD.WIDE R8, R19, 0x2, R6 ;  /* 0x0000000213087825 */ /* 0x010fc800078e0206 */
[----:B0-----:R-:W-:Y:S02]  /*8aaf0*/  IMAD.WIDE R10, R19, 0x2, R4 ;  /* 0x00000002130a7825 */ /* 0x001fe400078e0204 */
[----:B------:R-:W3:Y:S01]  /*8ab00*/  LDL.LU R19, [R1+0x1148] ;  /* 0x0011480001137983 */ /* 0x000ee20000300800 */
        /* <DEDUP_REMOVED lines=21> */
[----:B------:R-:W-:Y:S01]  /*8ac60*/  ULDC UR6, c[0x0][0x22c] ;  /* 0x00008b0000067ab9 */ /* 0x000fe20000000800 */
[C---:B0-----:R-:W-:Y:S02]  /*8ac70*/  IMAD.WIDE R8, R24.reuse, 0x2, R6 ;  /* 0x0000000218087825 */ /* 0x041fe400078e0206 */
[----:B------:R-:W4:Y:S02]  /*8ac80*/  LDL.LU R26, [R1+0x1150] ;  /* 0x00115000011a7983 */ /* 0x000f240000300800 */
[----:B-1----:R-:W-:-:S02]  /*8ac90*/  IMAD.WIDE R10, R24, 0x2, R4 ;  /* 0x00000002180a7825 */ /* 0x002fc400078e0204 */
[----:B------:R-:W4:Y:S01]  /*8aca0*/  LDL.LU R24, [R1+0x794] ;  /* 0x0007940001187983 */ /* 0x000f220000300800 */
[----:B------:R-:W-:Y:S02]  /*8acb0*/  ISETP.GE.AND P5, PT, R12, UR6, PT ;  /* 0x000000060c007c0c */ /* 0x000fe4000bfa6270 */
[----:B--2---:R-:W-:Y:S01]  /*8acc0*/  PRMT R13, R22, 0x7632, R13 ;  /* 0x00007632160d7816 */ /* 0x004fe2000000000d */
[----:B------:R3:W-:Y:S01]  /*8acd0*/  @P6 STG.E.U16 desc[UR58][R8.64], R22 ;  /* 0x0000001608006986 */ /* 0x0007e2000c10153a */
[----:B------:R-:W-:Y:S01]  /*8ace0*/  VIADD R12, R2, 0x1d1 ;  /* 0x000001d1020c7836 */ /* 0x000fe20000000000 */
[----:B------:R-:W-:Y:S02]  /*8acf0*/  ULDC UR6, c[0x0][0x22c] ;  /* 0x00008b0000067ab9 */ /* 0x000fe40000000800 */
[----:B------:R0:W-:Y:S01]  /*8ad00*/  @P3 STG.E.U16 desc[UR58][R10.64], R13 ;  /* 0x0000000d0a003986 */ /* 0x0001e2000c10153a */
[----:B------:R-:W-:Y:S02]  /*8ad10*/  ISETP.LT.AND P2, PT, R3, UR4, !P5 ;  /* 0x0000000403007c0c */ /* 0x000fe4000ef41270 */
[----:B------:R-:W-:Y:S01]  /*8ad20*/  ISETP.LT.AND P5, PT, R28, UR4, !P5 ;  /* 0x000000041c007c0c */ /* 0x000fe2000efa1270 */
[----:B---3--:R-:W-:-:S04]  /*8ad30*/  IMAD.WIDE R8, R19, 0x2, R6 ;  /* 0x0000000213087825 */ /* 0x008fc800078e0206 */
[----:B0-----:R-:W-:Y:S02]  /*8ad40*/  IMAD.WIDE R10, R19, 0x2, R4 ;  /* 0x00000002130a7825 */ /* 0x001fe400078e0204 */
[----:B------:R-:W2:Y:S04]  /*8ad50*/  LDL.LU R19, [R1+0x1154] ;  /* 0x0011540001137983 */ /* 0x000ea80000300800 */
[----:B------:R-:W3:Y:S01]  /*8ad60*/  LDL.LU R22, [R1+0x494] ;  /* 0x0004940001167983 */ /* 0x000ee20000300800 */
[----:B----4-:R-:W-:-:S03]  /*8ad70*/  PRMT R13, R23, 0x7632, R13 ;  /* 0x00007632170d7816 */ /* 0x010fc6000000000d */
[----:B------:R0:W-:Y:S04]  /*8ad80*/  @P2 STG.E.U16 desc[UR58][R8.64], R23 ;  /* 0x0000001708002986 */ /* 0x0001e8000c10153a */
[----:B------:R1:W-:Y:S01]  /*8ad90*/  @P5 STG.E.U16 desc[UR58][R10.64], R13 ;  /* 0x0000000d0a005986 */ /* 0x0003e2000c10153a */
[----:B0-----:R-:W-:-:S04]  /*8ada0*/  IMAD.WIDE R8, R21, 0x2, R6 ;  /* 0x0000000215087825 */ /* 0x001fc800078e0206 */
[----:B-1----:R-:W-:Y:S02]  /*8adb0*/  IMAD.WIDE R10, R21, 0x2, R4 ;  /* 0x00000002150a7825 */ /* 0x002fe400078e0204 */
[----:B------:R-:W4:Y:S01]  /*8adc0*/  LDL.LU R21, [R1+0x1158] ;  /* 0x0011580001157983 */ /* 0x000f220000300800 */
[----:B------:R-:W-:Y:S01]  /*8add0*/  ISETP.GE.AND P4, PT, R12, UR6, PT ;  /* 0x000000060c007c0c */ /* 0x000fe2000bf86270 */
[----:B------:R-:W-:Y:S01]  /*8ade0*/  VIADD R12, R2, 0x1d2 ;  /* 0x000001d2020c7836 */ /* 0x000fe20000000000 */
[----:B------:R-:W-:Y:S01]  /*8adf0*/  ULDC UR6, c[0x0][0x22c] ;  /* 0x00008b0000067ab9 */ /* 0x000fe20000000800 */
[----:B------:R-:W4:Y:S01]  /*8ae00*/  LDL.LU R29, [R1+0x798] ;  /* 0x00079800011d7983 */ /* 0x000f220000300800 */
[----:B------:R-:W-:Y:S02]  /*8ae10*/  ISETP.LT.AND P3, PT, R3, UR4, !P4 ;  /* 0x0000000403007c0c */ /* 0x000fe4000e761270 */
[----:B------:R-:W-:Y:S02]  /*8ae20*/  ISETP.LT.AND P4, PT, R28, UR4, !P4 ;  /* 0x000000041c007c0c */ /* 0x000fe4000e781270 */
[----:B------:R-:W-:-:S02]  /*8ae30*/  ISETP.GE.AND P6, PT, R12, UR6, PT ;  /* 0x000000060c007c0c */ /* 0x000fc4000bfc6270 */
[----:B------:R-:W-:-:S07]  /*8ae40*/  PRMT R13, R27, 0x7632, R13 ;  /* 0x000076321b0d7816 */ /* 0x000fce000000000d */
[----:B------:R0:W-:Y:S01]  /*8ae50*/  @P3 STG.E.U16 desc[UR58][R8.64], R27 ;  /* 0x0000001b08003986 */ /* 0x0001e2000c10153a */
[----:B------:R-:W-:Y:S01]  /*8ae60*/  ISETP.LT.AND P5, PT, R3, UR4, !P6 ;  /* 0x0000000403007c0c */ /* 0x000fe2000f7a1270 */
[----:B------:R-:W-:Y:S01]  /*8ae70*/  VIADD R12, R2, 0x1d3 ;  /* 0x000001d3020c7836 */ /* 0x000fe20000000000 */
[----:B------:R-:W-:Y:S01]  /*8ae80*/  ISETP.LT.AND P6, PT, R28, UR4, !P6 ;  /* 0x000000041c007c0c */ /* 0x000fe2000f7c1270 */
[----:B------:R1:W-:Y:S01]  /*8ae90*/  @P4 STG.E.U16 desc[UR58][R10.64], R13 ;  /* 0x0000000d0a004986 */ /* 0x0003e2000c10153a */
[----:B------:R-:W-:-:S03]  /*8aea0*/  ULDC UR6, c[0x0][0x22c] ;  /* 0x00008b0000067ab9 */ /* 0x000fc60000000800 */
[----:B0-----:R-:W4:Y:S01]  /*8aeb0*/  LDL.LU R27, [R1+0x115c] ;  /* 0x00115c00011b7983 */ /* 0x001f220000300800 */
[----:B------:R-:W-:-:S03]  /*8aec0*/  IMAD.WIDE R8, R26, 0x2, R6 ;  /* 0x000000021a087825 */ /* 0x000fc600078e0206 */
[----:B------:R-:W4:Y:S01]  /*8aed0*/  LDL.LU R23, [R1+0x498] ;  /* 0x0004980001177983 */ /* 0x000f220000300800 */
[----:B-1----:R-:W-:Y:S01]  /*8aee0*/  IMAD.WIDE R10, R26, 0x2, R4 ;  /* 0x000000021a0a7825 */ /* 0x002fe200078e0204 */
[----:B------:R-:W-:Y:S02]  /*8aef0*/  PRMT R13, R24, 0x7632, R13 ;  /* 0x00007632180d7816 */ /* 0x000fe4000000000d */
[----:B------:R-:W4:Y:S04]  /*8af00*/  LDL.LU R26, [R1+0x1160] ;  /* 0x00116000011a7983 */ /* 0x000f280000300800 */
[----:B------:R2:W-:Y:S04]  /*8af10*/  @P5 STG.E.U16 desc[UR58][R8.64], R24 ;  /* 0x0000001808005986 */ /* 0x0005e8000c10153a */
[----:B------:R0:W-:Y:S01]  /*8af20*/  @P6 STG.E.U16 desc[UR58][R10.64], R13 ;  /* 0x0000000d0a006986 */ /* 0x0001e2000c10153a */
[----:B------:R-:W-:Y:S01]  /*8af30*/  ISETP.GE.AND P2, PT, R12, UR6, PT ;  /* 0x000000060c007c0c */ /* 0x000fe2000bf46270 */
[----:B--2---:R-:W-:-:S04]  /*8af40*/  IMAD.WIDE R8, R19, 0x2, R6 ;  /* 0x0000000213087825 */ /* 0x004fc800078e0206 */
[----:B0-----:R-:W-:Y:S01]  /*8af50*/  IMAD.WIDE R10, R19, 0x2, R4 ;  /* 0x00000002130a7825 */ /* 0x001fe200078e0204 */
[----:B---3--:R-:W-:Y:S01]  /*8af60*/  PRMT R13, R22, 0x7632, R13 ;  /* 0x00007632160d7816 */ /* 0x008fe2000000000d */
[----:B------:R-:W2:Y:S01]  /*8af70*/  LDL.LU R19, [R1+0x79c] ;  /* 0x00079c0001137983 */ /* 0x000ea20000300800 */
[----:B------:R-:W-:Y:S01]  /*8af80*/  ISETP.LT.AND P4, PT, R3, UR4, !P2 ;  /* 0x0000000403007c0c */ /* 0x000fe2000d781270 */
[----:B------:R-:W-:Y:S01]  /*8af90*/  VIADD R12, R2, 0x1d4 ;  /* 0x000001d4020c7836 */ /* 0x000fe20000000000 */
[----:B------:R-:W-:Y:S01]  /*8afa0*/  ULDC UR6, c[0x0][0x22c] ;  /* 0x00008b0000067ab9 */ /* 0x000fe20000000800 */
[----:B------:R-:W3:Y:S01]  /*8afb0*/  LDL.LU R24, [R1+0x1164] ;  /* 0x0011640001187983 */ /* 0x000ee20000300800 */
[----:B------:R-:W-:-:S09]  /*8afc0*/  ISETP.LT.AND P2, PT, R28, UR4, !P2 ;  /* 0x000000041c007c0c */ /* 0x000fd2000d741270 */
[----:B------:R0:W-:Y:S04]  /*8afd0*/  @P4 STG.E.U16 desc[UR58][R8.64], R22 ;  /* 0x0000001608004986 */ /* 0x0001e8000c10153a */
[----:B0-----:R-:W3:Y:S01]  /*8afe0*/  LDL.LU R22, [R1+0x49c] ;  /* 0x00049c0001167983 */ /* 0x001ee20000300800 */
[----:B----4-:R-:W-:-:S03]  /*8aff0*/  IMAD.WIDE R8, R21, 0x2, R6 ;  /* 0x0000000215087825 */ /* 0x010fc600078e0206 */
[----:B------:R0:W-:Y:S02]  /*8b000*/  @P2 STG.E.U16 desc[UR58][R10.64], R13 ;  /* 0x0000000d0a002986 */ /* 0x0001e4000c10153a */
[----:B0-----:R-:W-:Y:S02]  /*8b010*/  IMAD.WIDE R10, R21, 0x2, R4 ;  /* 0x00000002150a7825 */ /* 0x001fe400078e0204 */
[----:B------:R-:W4:Y:S01]  /*8b020*/  LDL.LU R21, [R1+0x1168] ;  /* 0x0011680001157983 */ /* 0x000f220000300800 */
[----:B------:R-:W-:Y:S01]  /*8b030*/  ISETP.GE.AND P3, PT, R12, UR6, PT ;  /* 0x000000060c007c0c */ /* 0x000fe2000bf66270 */
[----:B------:R-:W-:Y:S01]  /*8b040*/  VIADD R12, R2, 0x1d5 ;  /* 0x000001d5020c7836 */ /* 0x000fe20000000000 */
[----:B------:R-:W-:Y:S02]  /*8b050*/  ULDC UR6, c[0x0][0x22c] ;  /* 0x00008b0000067ab9 */ /* 0x000fe40000000800 */
[----:B------:R-:W-:Y:S02]  /*8b060*/  ISETP.LT.AND P6, PT, R3, UR4, !P3 ;  /* 0x0000000403007c0c */ /* 0x000fe4000dfc1270 */
[----:B------:R-:W-:-:S02]  /*8b070*/  ISETP.LT.AND P3, PT, R28, UR4, !P3 ;  /* 0x000000041c007c0c */ /* 0x000fc4000df61270 */
[----:B------:R-:W-:Y:S01]  /*8b080*/  ISETP.GE.AND P5, PT, R12, UR6, PT ;  /* 0x000000060c007c0c */ /* 0x000fe2000bfa6270 */
[----:B------:R-:W-:Y:S01]  /*8b090*/  VIADD R12, R2, 0x1d6 ;  /* 0x000001d6020c7836 */ /* 0x000fe20000000000 */
[----:B------:R-:W-:Y:S01]  /*8b0a0*/  ULDC UR6, c[0x0][0x22c] ;  /* 0x00008b0000067ab9 */ /* 0x000fe20000000800 */
[----:B------:R-:W-:Y:S02]  /*8b0b0*/  PRMT R13, R29, 0x7632, R13 ;  /* 0x000076321d0d7816 */ /* 0x000fe4000000000d */
[C---:B------:R-:W-:Y:S02]  /*8b0c0*/  ISETP.LT.AND P2, PT, R3.reuse, UR4, !P5 ;  /* 0x0000000403007c0c */ /* 0x040fe4000ef41270 */
[----:B------:R-:W-:Y:S02]  /*8b0d0*/  ISETP.GE.AND P4, PT, R12, UR6, PT ;  /* 0x000000060c007c0c */ /* 0x000fe4000bf86270 */
[----:B------:R0:W-:Y:S01]  /*8b0e0*/  @P6 STG.E.U16 desc[UR58][R8.64], R29 ;  /* 0x0000001d08006986 */ /* 0x0001e2000c10153a */
[----:B------:R-:W-:Y:S01]  /*8b0f0*/  ISETP.LT.AND P5, PT, R28, UR4, !P5 ;  /* 0x000000041c007c0c */ /* 0x000fe2000efa1270 */
[----:B------:R-:W-:Y:S01]  /*8b100*/  VIADD R12, R2, 0x1d7 ;  /* 0x000001d7020c7836 */ /* 0x000fe20000000000 */
[----:B------:R-:W-:Y:S01]  /*8b110*/  ULDC UR6, c[0x0][0x22c] ;  /* 0x00008b0000067ab9 */ /* 0x000fe20000000800 */
[----:B------:R1:W-:Y:S01]  /*8b120*/  @P3 STG.E.U16 desc[UR58][R10.64], R13 ;  /* 0x0000000d0a003986 */ /* 0x0003e2000c10153a */
[----:B------:R-:W-:-:S02]  /*8b130*/  ISETP.LT.AND P3, PT, R3, UR4, !P4 ;  /* 0x0000000403007c0c */ /* 0x000fc4000e761270 */
[----:B------:R-:W-:Y:S01]  /*8b140*/  ISETP.GE.AND P6, PT, R12, UR6, PT ;  /* 0x000000060c007c0c */ /* 0x000fe2000bfc6270 */
[----:B------:R-:W-:Y:S01]  /*8b150*/  ULDC UR6, c[0x0][0x22c] ;  /* 0x00008b0000067ab9 */ /* 0x000fe20000000800 */
[----:B0-----:R-:W-:Y:S01]  /*8b160*/  IMAD.WIDE R8, R27, 0x2, R6 ;  /* 0x000000021b087825 */ /* 0x001fe200078e0206 */
[----:B------:R-:W-:-:S03]  /*8b170*/  PRMT R12, R23, 0x7632, R12 ;  /* 0x00007632170c7816 */ /* 0x000fc6000000000c */
[----:B-1----:R-:W-:Y:S01]  /*8b180*/  IMAD.WIDE R10, R27, 0x2, R4 ;  /* 0x000000021b0a7825 */ /* 0x002fe200078e0204 */
[----:B------:R0:W-:Y:S04]  /*8b190*/  @P2 STG.E.U16 desc[UR58][R8.64], R23 ;  /* 0x0000001708002986 */ /* 0x0001e8000c10153a */
[----:B------:R-:W4:Y:S04]  /*8b1a0*/  LDL.LU R27, [R1+0x7a0] ;  /* 0x0007a000011b7983 */ /* 0x000f280000300800 */
[----:B------:R-:W-:Y:S01]  /*8b1b0*/  @P5 STG.E.U16 desc[UR58][R10.64], R12 ;  /* 0x0000000c0a005986 */ /* 0x000fe2000c10153a */
[----:B0-----:R-:W-:Y:S01]  /*8b1c0*/  IMAD.WIDE R8, R26, 0x2, R6 ;  /* 0x000000021a087825 */ /* 0x001fe200078e0206 */
[----:B------:R-:W-:-:S02]  /*8b1d0*/  ISETP.LT.AND P4, PT, R28, UR4, !P4 ;  /* 0x000000041c007c0c */ /* 0x000fc4000e781270 */
[----:B------:R-:W-:Y:S01]  /*8b1e0*/  ISETP.LT.AND P5, PT, R3, UR4, !P6 ;  /* 0x0000000403007c0c */ /* 0x000fe2000f7a1270 */
[C---:B------:R-:W-:Y:S02]  /*8b1f0*/  VIADD R13, R2.reuse, 0x1d8 ;  /* 0x000001d8020d7836 */ /* 0x040fe40000000000 */
[----:B------:R-:W-:-:S03]  /*8b200*/  VIADD R16, R2, 0x1db ;  /* 0x000001db02107836 */ /* 0x000fc60000000000 */
[----:B------:R-:W-:Y:S01]  /*8b210*/  ISETP.GE.AND P2, PT, R13, UR6, PT ;  /* 0x000000060d007c0c */ /* 0x000fe2000bf46270 */
[----:B------:R-:W-:Y:S01]  /*8b220*/  VIADD R15, R2, 0x1d9 ;  /* 0x000001d9020f7836 */ /* 0x000fe20000000000 */
[----:B------:R-:W-:Y:S01]  /*8b230*/  ISETP.GE.AND P0, PT, R16, UR5, PT ;  /* 0x0000000510007c0c */ /* 0x000fe2000bf06270 */
[----:B------:R-:W-:Y:S01]  /*8b240*/  ULDC UR6, c[0x0][0x22c] ;  /* 0x00008b0000067ab9 */ /* 0x000fe20000000800 */
[----:B--2---:R-:W-:Y:S01]  /*8b250*/  PRMT R14, R19, 0x7632, R14 ;  /* 0x00007632130e7816 */ /* 0x004fe2000000000e */
[----:B------:R0:W-:Y:S04]  /*8b260*/  @P3 STG.E.U16 desc[UR58][R8.64], R19 ;  /* 0x0000001308003986 */ /* 0x0001e8000c10153a */
[----:B0-----:R-:W2:Y:S01]  /*8b270*/  LDL.LU R19, [R1+0x116c] ;  /* 0x00116c0001137983 */ /* 0x001ea20000300800 */
[----:B------:R-:W-:-:S03]  /*8b280*/  IMAD.WIDE R8, R26, 0x2, R4 ;  /* 0x000000021a087825 */ /* 0x000fc600078e0204 */
[----:B------:R-:W2:Y:S04]  /*8b290*/  LDL.LU R29, [R1+0x7c0] ;  /* 0x0007c000011d7983 */ /* 0x000ea80000300800 */
[----:B------:R-:W2:Y:S04]  /*8b2a0*/  LDL.LU R26, [R1+0x1170] ;  /* 0x00117000011a7983 */ /* 0x000ea80000300800 */
[----:B------:R-:W2:Y:S01]  /*8b2b0*/  LDL.LU R23, [R1+0x7a4] ;  /* 0x0007a40001177983 */ /* 0x000ea20000300800 */
[----:B---3--:R-:W-:-:S04]  /*8b2c0*/  IMAD.WIDE R10, R24, 0x2, R6 ;  /* 0x00000002180a7825 */ /* 0x008fc800078e0206 */
[----:B------:R-:W-:Y:S02]  /*8b2d0*/  IMAD.WIDE R12, R24, 0x2, R4 ;  /* 0x00000002180c7825 */ /* 0x000fe400078e0204 */
[----:B------:R-:W3:Y:S01]  /*8b2e0*/  LDL.LU R24, [R1+0x1174] ;  /* 0x0011740001187983 */ /* 0x000ee20000300800 */
[----:B------:R-:W-:-:S03]  /*8b2f0*/  PRMT R16, R22, 0x7632, R16 ;  /* 0x0000763216107816 */ /* 0x000fc60000000010 */
[----:B------:R-:W-:Y:S04]  /*8b300*/  @P4 STG.E.U16 desc[UR58][R8.64], R14 ;  /* 0x0000000e08004986 */ /* 0x000fe8000c10153a */
[----:B------:R0:W-:Y:S04]  /*8b310*/  @P5 STG.E.U16 desc[UR58][R10.64], R22 ;  /* 0x000000160a005986 */ /* 0x0001e8000c10153a */
[----:B0-----:R-:W3:Y:S01]  /*8b320*/  LDL.LU R22, [R1+0x7c4] ;  /* 0x0007c40001167983 */ /* 0x001ee20000300800 */
[----:B----4-:R-:W-:-:S04]  /*8b330*/  IMAD.WIDE R8, R21, 0x2, R6 ;  /* 0x0000000215087825 */ /* 0x010fc800078e0206 */
[----:B------:R-:W-:Y:S02]  /*8b340*/  IMAD.WIDE R10, R21, 0x2, R4 ;  /* 0x00000002150a7825 */ /* 0x000fe400078e0204 */
[----:B------:R-:W4:Y:S01]  /*8b350*/  LDL.LU R21, [R1+0x1178] ;  /* 0x0011780001157983 */ /* 0x000f220000300800 */
[C---:B------:R-:W-:Y:S02]  /*8b360*/  ISETP.LT.AND P6, PT, R28.reuse, UR4, !P6 ;  /* 0x000000041c007c0c */ /* 0x040fe4000f7c1270 */
[----:B------:R-:W-:Y:S02]  /*8b370*/  ISETP.LT.AND P3, PT, R3, UR4, !P2 ;  /* 0x0000000403007c0c */ /* 0x000fe4000d761270 */
[----:B------:R-:W-:Y:S02]  /*8b380*/  ISETP.LT.AND P2, PT, R28, UR4, !P2 ;  /* 0x000000041c007c0c */ /* 0x000fe4000d741270 */
[----:B------:R-:W-:Y:S01]  /*8b390*/  ISETP.GE.AND P4, PT, R15, UR6, PT ;  /* 0x000000060f007c0c */ /* 0x000fe2000bf86270 */
[----:B------:R-:W-:-:S06]  /*8b3a0*/  ULDC UR6, c[0x0][0x22c] ;  /* 0x00008b0000067ab9 */ /* 0x000fcc0000000800 */
[----:B------:R0:W-:Y:S01]  /*8b3b0*/  @P6 STG.E.U16 desc[UR58][R12.64], R16 ;  /* 0x000000100c006986 */ /* 0x0001e2000c10153a */
[----:B------:R-:W-:Y:S02]  /*8b3c0*/  ISETP.LT.AND P6, PT, R3, UR4, !P4 ;  /* 0x0000000403007c0c */ /* 0x000fe4000e7c1270 */
[----:B------:R-:W-:Y:S01]  /*8b3d0*/  ISETP.LT.AND P4, PT, R28, UR4, !P4 ;  /* 0x000000041c007c0c */ /* 0x000fe2000e781270 */
[----:B0-----:R-:W-:Y:S01]  /*8b3e0*/  VIADD R12, R2, 0x1da ;  /* 0x000001da020c7836 */ /* 0x001fe20000000000 */
[----:B------:R-:W-:Y:S01]  /*8b3f0*/  PRMT R13, R27, 0x7632, R13 ;  /* 0x000076321b0d7816 */ /* 0x000fe2000000000d */
[----:B------:R0:W-:Y:S03]  /*8b400*/  @P3 STG.E.U16 desc[UR58][R8.64], R27 ;  /* 0x0000001b08003986 */ /* 0x0001e6000c10153a */
[----:B------:R-:W-:Y:S01]  /*8b410*/  ISETP.GE.AND P5, PT, R12, UR6, PT ;  /* 0x000000060c007c0c */ /* 0x000fe2000bfa6270 */
[----:B------:R2:W-:Y:S03]  /*8b420*/  @P2 STG.E.U16 desc[UR58][R10.64], R13 ;  /* 0x0000000d0a002986 */ /* 0x0005e6000c10153a */
[----:B------:R-:W-:Y:S01]  /*8b430*/  ISETP.LT.AND P3, PT, R3, UR4, !P5 ;  /* 0x0000000403007c0c */ /* 0x000fe2000ef61270 */
[----:B0-----:R-:W-:Y:S01]  /*8b440*/  VIADD R8, R2, 0x1dd ;  /* 0x000001dd02087836 */ /* 0x001fe20000000000 */
[----:B------:R-:W4:Y:S04]  /*8b450*/  LDL.LU R27, [R1+0x7a8] ;  /* 0x0007a800011b7983 */ /* 0x000f280000300800 */
[----:B------:R-:W-:-:S02]  /*8b460*/  ISETP.GE.AND P2, PT, R8, UR5, PT ;  /* 0x0000000508007c0c */ /* 0x000fc4000bf46270 */
[----:B------:R-:W-:Y:S01]  /*8b470*/  ISETP.LT.AND P5, PT, R28, UR4, !P5 ;  /* 0x000000041c007c0c */ /* 0x000fe2000efa1270 */
[----:B------:R-:W-:Y:S02]  /*8b480*/  VIADD R12, R2, 0x1de ;  /* 0x000001de020c7836 */ /* 0x000fe40000000000 */
[----:B--2---:R-:W-:-:S04]  /*8b490*/  IMAD.WIDE R10, R19, 0x2, R6 ;  /* 0x00000002130a7825 */ /* 0x004fc800078e0206 */
[----:B------:R-:W-:Y:S01]  /*8b4a0*/  IMAD.WIDE R8, R19, 0x2, R4 ;  /* 0x0000000213087825 */ /* 0x000fe200078e0204 */
[----:B------:R-:W-:Y:S01]  /*8b4b0*/  PRMT R13, R29, 0x7632, R13 ;  /* 0x000076321d0d7816 */ /* 0x000fe2000000000d */
[----:B------:R0:W-:Y:S04]  /*8b4c0*/  @P6 STG.E.U16 desc[UR58][R10.64], R29 ;  /* 0x0000001d0a006986 */ /* 0x0001e8000c10153a */
[----:B------:R-:W2:Y:S01]  /*8b4d0*/  LDL.LU R19, [R1+0x117c] ;  /* 0x00117c0001137983 */ /* 0x000ea20000300800 */
[----:B------:R-:W-:-:S03]  /*8b4e0*/  PRMT R14, R23, 0x7632, R14 ;  /* 0x00007632170e7816 */ /* 0x000fc6000000000e */
[----:B------:R1:W-:Y:S01]  /*8b4f0*/  @P4 STG.E.U16 desc[UR58][R8.64], R13 ;  /* 0x0000000d08004986 */ /* 0x0003e2000c10153a */
[----:B0-----:R-:W-:-:S03]  /*8b500*/  IMAD.WIDE R10, R26, 0x2, R6 ;  /* 0x000000021a0a7825 */ /* 0x001fc600078e0206 */
[----:B------:R-:W2:Y:S04]  /*8b510*/  LDL.LU R29, [R1+0x7c8] ;  /* 0x0007c800011d7983 */ /* 0x000ea80000300800 */
[----:B------:R0:W-:Y:S01]  /*8b520*/  @P3 STG.E.U16 desc[UR58][R10.64], R23 ;  /* 0x000000170a003986 */ /* 0x0001e2000c10153a */
[----:B-1----:R-:W-:Y:S01]  /*8b530*/  IMAD.WIDE R8, R26, 0x2, R4 ;  /* 0x000000021a087825 */ /* 0x002fe200078e0204 */
[----:B------:R-:W-:Y:S02]  /*8b540*/  ISETP.LT.AND P4, PT, R3, UR4, !P0 ;  /* 0x0000000403007c0c */ /* 0x000fe4000c781270 */
[----:B0-----:R-:W2:Y:S04]  /*8b550*/  LDL.LU R23, [R1+0x7ac] ;  /* 0x0007ac0001177983 */ /* 0x001ea80000300800 */
[----:B------:R-:W2:Y:S01]  /*8b560*/  LDL.LU R26, [R1+0x1180] ;  /* 0x00118000011a7983 */ /* 0x000ea20000300800 */
[----:B------:R-:W-:Y:S01]  /*8b570*/  ISETP.GE.AND P6, PT, R12, UR5, PT ;  /* 0x000000050c007c0c */ /* 0x000fe2000bfc6270 */
        /* <DEDUP_REMOVED lines=11> */
[C---:B------:R-:W-:Y:S02]  /*8b630*/  ISETP.LT.AND P3, PT, R3.reuse, UR4, !P1 ;  /* 0x0000000403007c0c */ /* 0x040fe4000cf61270 */
[C---:B------:R-:W-:Y:S02]  /*8b640*/  ISETP.LT.AND P1, PT, R28.reuse, UR4, !P1 ;  /* 0x000000041c007c0c */ /* 0x040fe4000cf21270 */
[----:B------:R-:W-:Y:S02]  /*8b650*/  ISETP.LT.AND P4, PT, R3, UR4, !P2 ;  /* 0x0000000403007c0c */ /* 0x000fe4000d781270 */
[----:B------:R-:W-:-:S05]  /*8b660*/  ISETP.LT.AND P2, PT, R28, UR4, !P2 ;  /* 0x000000041c007c0c */ /* 0x000fca000d741270 */
[----:B------:R0:W-:Y:S04]  /*8b670*/  @P0 STG.E.U16 desc[UR58][R12.64], R16 ;  /* 0x000000100c000986 */ /* 0x0001e8000c10153a */
[----:B------:R1:W-:Y:S01]  /*8b680*/  @P3 STG.E.U16 desc[UR58][R8.64], R27 ;  /* 0x0000001b08003986 */ /* 0x0003e2000c10153a */
[----:B------:R-:W-:Y:S02]  /*8b690*/  ISETP.LT.AND P3, PT, R3, UR4, !P6 ;  /* 0x0000000403007c0c */ /* 0x000fe4000f761270 */
[----:B0-----:R-:W-:Y:S01]  /*8b6a0*/  PRMT R13, R27, 0x7632, R13 ;  /* 0x000076321b0d7816 */ /* 0x001fe2000000000d */
[C---:B------:R-:W-:Y:S02]  /*8b6b0*/  VIADD R12, R2.reuse, 0x1e0 ;  /* 0x000001e0020c7836 */ /* 0x040fe40000000000 */
[----:B-1----:R-:W-:-:S02]  /*8b6c0*/  VIADD R8, R2, 0x1e1 ;  /* 0x000001e102087836 */ /* 0x002fc40000000000 */
[----:B------:R0:W-:Y:S01]  /*8b6d0*/  @P1 STG.E.U16 desc[UR58][R10.64], R13 ;  /* 0x0000000d0a001986 */ /* 0x0001e2000c10153a */
[----:B------:R-:W-:Y:S01]  /*8b6e0*/  VIADD R15, R2, 0x1df ;  /* 0x000001df020f7836 */ /* 0x000fe20000000000 */
[----:B------:R-:W-:Y:S02]  /*8b6f0*/  ISETP.GE.AND P0, PT, R12, UR5, PT ;  /* 0x000000050c007c0c */ /* 0x000fe4000bf06270 */
[----:B------:R-:W4:Y:S01]  /*8b700*/  LDL.LU R27, [R1+0x7d0] ;  /* 0x0007d000011b7983 */ /* 0x000f220000300800 */
[----:B------:R-:W-:Y:S02]  /*8b710*/  ISETP.GE.AND P1, PT, R8, UR5, PT ;  /* 0x0000000508007c0c */ /* 0x000fe4000bf26270 */
[----:B------:R-:W-:Y:S02]  /*8b720*/  ISETP.GE.AND P5, PT, R15, UR5, PT ;  /* 0x000000050f007c0c */ /* 0x000fe4000bfa6270 */
[----:B------:R-:W-:Y:S01]  /*8b730*/  ISETP.LT.AND P6, PT, R28, UR4, !P6 ;  /* 0x000000041c007c0c */ /* 0x000fe2000f7c1270 */
[----:B0-----:R-:W-:-:S02]  /*8b740*/  VIADD R13, R2, 0x1e2 ;  /* 0x000001e2020d7836 */ /* 0x001fc40000000000 */
[----:B--2---:R-:W-:-:S04]  /*8b750*/  IMAD.WIDE R10, R19, 0x2, R6 ;  /* 0x00000002130a7825 */ /* 0x004fc800078e0206 */
[----:B------:R-:W-:Y:S02]  /*8b760*/  IMAD.WIDE R8, R19, 0x2, R4 ;  /* 0x0000000213087825 */ /* 0x000fe400078e0204 */
[----:B------:R-:W2:Y:S01]  /*8b770*/  LDL.LU R19, [R1+0x118c] ;  /* 0x00118c0001137983 */ /* 0x000ea20000300800 */
[----:B------:R-:W-:-:S03]  /*8b780*/  PRMT R12, R29, 0x7632, R12 ;  /* 0x000076321d0c7816 */ /* 0x000fc6000000000c */
[----:B------:R0:W-:Y:S04]  /*8b790*/  @P4 STG.E.U16 desc[UR58][R10.64], R29 ;  /* 0x0000001d0a004986 */ /* 0x0001e8000c10153a */
[----:B------:R1:W-:Y:S01]  /*8b7a0*/  @P2 STG.E.U16 desc[UR58][R8.64], R12 ;  /* 0x0000000c08002986 */ /* 0x0003e2000c10153a */
[----:B------:R-:W-:Y:S02]  /*8b7b0*/  ISETP.LT.AND P2, PT, R3, UR4, !P5 ;  /* 0x0000000403007c0c */ /* 0x000fe4000ef41270 */
[----:B------:R-:W-:Y:S01]  /*8b7c0*/  ISETP.GE.AND P4, PT, R13, UR5, PT ;  /* 0x000000050d007c0c */ /* 0x000fe2000bf86270 */
[----:B0-----:R-:W2:Y:S01]  /*8b7d0*/  LDL.LU R29, [R1+0x460] ;  /* 0x00046000011d7983 */ /* 0x001ea20000300800 */
[----:B------:R-:W-:-:S05]  /*8b7e0*/  IMAD.WIDE R10, R26, 0x2, R6 ;  /* 0x000000021a0a7825 */ /* 0x000fca00078e0206 */
[----:B------:R0:W-:Y:S01]  /*8b7f0*/  @P3 STG.E.U16 desc[UR58][R10.64], R23 ;  /* 0x000000170a003986 */ /* 0x0001e2000c10153a */
[----:B-1----:R-:W-:Y:S01]  /*8b800*/  PRMT R8, R23, 0x7632, R8 ;  /* 0x0000763217087816 */ /* 0x002fe20000000008 */
[----:B---3--:R-:W-:-:S04]  /*8b810*/  IMAD.WIDE R12, R24, 0x2, R6 ;  /* 0x00000002180c7825 */ /* 0x008fc800078e0206 */
[----:B0-----:R-:W-:Y:S02]  /*8b820*/  IMAD.WIDE R10, R26, 0x2, R4 ;  /* 0x000000021a0a7825 */ /* 0x001fe400078e0204 */
[----:B------:R-:W3:Y:S04]  /*8b830*/  LDL.LU R26, [R1+0x1190] ;  /* 0x00119000011a7983 */ /* 0x000ee80000300800 */
[----:B------:R-:W3:Y:S04]  /*8b840*/  LDL.LU R23, [R1+0x7d4] ;  /* 0x0007d40001177983 */ /* 0x000ee80000300800 */
[----:B------:R-:W-:Y:S01]  /*8b850*/  @P6 STG.E.U16 desc[UR58][R10.64], R8 ;  /* 0x000000080a006986 */ /* 0x000fe2000c10153a */
[----:B------:R-:W-:-:S03]  /*8b860*/  PRMT R16, R22, 0x7632, R16 ;  /* 0x0000763216107816 */ /* 0x000fc60000000010 */
[----:B------:R0:W-:Y:S01]  /*8b870*/  @P2 STG.E.U16 desc[UR58][R12.64], R22 ;  /* 0x000000160c002986 */ /* 0x0001e2000c10153a */
[----:B------:R-:W-:-:S03]  /*8b880*/  VIADD R9, R2, 0x1e3 ;  /* 0x000001e302097836 */ /* 0x000fc60000000000 */
[----:B0-----:R-:W3:Y:S01]  /*8b890*/  LDL.LU R22, [R1+0x1194] ;  /* 0x0011940001167983 */ /* 0x001ee20000300800 */
[----:B------:R-:W-:Y:S01]  /*8b8a0*/  IMAD.WIDE R14, R24, 0x2, R4 ;  /* 0x00000002180e7825 */ /* 0x000fe200078e0204 */
[----:B------:R-:W-:Y:S02]  /*8b8b0*/  ISETP.GE.AND P6, PT, R9, UR5, PT ;  /* 0x0000000509007c0c */ /* 0x000fe4000bfc6270 */
[----:B------:R-:W3:Y:S01]  /*8b8c0*/  LDL.LU R24, [R1+0x464] ;  /* 0x0004640001187983 */ /* 0x000ee20000300800 */
[----:B----4-:R-:W-:-:S04]  /*8b8d0*/  IMAD.WIDE R8, R21, 0x2, R6 ;  /* 0x0000000215087825 */ /* 0x010fc800078e0206 */
[----:B------:R-:W-:Y:S02]  /*8b8e0*/  IMAD.WIDE R10, R21, 0x2, R4 ;  /* 0x00000002150a7825 */ /* 0x000fe400078e0204 */
[----:B------:R-:W4:Y:S01]  /*8b8f0*/  LDL.LU R21, [R1+0x1198] ;  /* 0x0011980001157983 */ /* 0x000f220000300800 */
[C---:B------:R-:W-:Y:S02]  /*8b900*/  ISETP.LT.AND P5, PT, R28.reuse, UR4, !P5 ;  /* 0x000000041c007c0c */ /* 0x040fe4000efa1270 */
[----:B------:R-:W-:Y:S02]  /*8b910*/  ISETP.LT.AND P3, PT, R3, UR4, !P0 ;  /* 0x0000000403007c0c */ /* 0x000fe4000c761270 */
[----:B------:R-:W-:-:S09]  /*8b920*/  ISETP.LT.AND P0, PT, R28, UR4, !P0 ;  /* 0x000000041c007c0c */ /* 0x000fd2000c701270 */
[----:B------:R-:W-:Y:S01]  /*8b930*/  @P5 STG.E.U16 desc[UR58][R14.64], R16 ;  /* 0x000000100e005986 */ /* 0x000fe2000c10153a */
[----:B------:R-:W-:Y:S02]  /*8b940*/  ISETP.LT.AND P5, PT, R3, UR4, !P1 ;  /* 0x0000000403007c0c */ /* 0x000fe4000cfa1270 */
[----:B------:R-:W-:Y:S01]  /*8b950*/  PRMT R13, R27, 0x7632, R13 ;  /* 0x000076321b0d7816 */ /* 0x000fe2000000000d */
[----:B------:R0:W-:Y:S01]  /*8b960*/  @P3 STG.E.U16 desc[UR58][R8.64], R27 ;  /* 0x0000001b08003986 */ /* 0x0001e2000c10153a */
[----:B------:R-:W-:Y:S02]  /*8b970*/  ISETP.LT.AND P1, PT, R28, UR4, !P1 ;  /* 0x000000041c007c0c */ /* 0x000fe4000cf21270 */
[----:B------:R-:W-:Y:S01]  /*8b980*/  ISETP.LT.AND P3, PT, R3, UR4, !P4 ;  /* 0x0000000403007c0c */ /* 0x000fe2000e761270 */
[----:B------:R2:W-:Y:S01]  /*8b990*/  @P0 STG.E.U16 desc[UR58][R10.64], R13 ;  /* 0x0000000d0a000986 */ /* 0x0005e2000c10153a */
[C---:B------:R-:W-:Y:S02]  /*8b9a0*/  VIADD R12, R2.reuse, 0x1e4 ;  /* 0x000001e4020c7836 */ /* 0x040fe40000000000 */
[----:B0-----:R-:W-:Y:S01]  /*8b9b0*/  VIADD R8, R2, 0x1e5 ;  /* 0x000001e502087836 */ /* 0x001fe20000000000 */
[----:B------:R-:W4:Y:S04]  /*8b9c0*/  LDL.LU R27, [R1+0x7d8] ;  /* 0x0007d800011b7983 */ /* 0x000f280000300800 */
[----:B------:R-:W-:-:S02]  /*8b9d0*/  ISETP.GE.AND P0, PT, R8, UR5, PT ;  /* 0x0000000508007c0c */ /* 0x000fc4000bf06270 */
[----:B------:R-:W-:Y:S01]  /*8b9e0*/  ISETP.GE.AND P2, PT, R12, UR5, PT ;  /* 0x000000050c007c0c */ /* 0x000fe2000bf46270 */
[----:B------:R-:W-:Y:S01]  /*8b9f0*/  VIADD R12, R2, 0x1e6 ;  /* 0x000001e6020c7836 */ /* 0x000fe20000000000 */
[----:B------:R-:W-:Y:S01]  /*8ba00*/  ISETP.LT.AND P4, PT, R28, UR4, !P4 ;  /* 0x000000041c007c0c */ /* 0x000fe2000e781270 */
[----:B--2---:R-:W-:-:S04]  /*8ba10*/  IMAD.WIDE R10, R19, 0x2, R6 ;  /* 0x00000002130a7825 */ /* 0x004fc800078e0206 */
[----:B------:R-:W-:Y:S02]  /*8ba20*/  IMAD.WIDE R8, R19, 0x2, R4 ;  /* 0x0000000213087825 */ /* 0x000fe400078e0204 */
[----:B------:R-:W2:Y:S01]  /*8ba30*/  LDL.LU R19, [R1+0x119c] ;  /* 0x00119c0001137983 */ /* 0x000ea20000300800 */
[----:B------:R-:W-:-:S03]  /*8ba40*/  PRMT R13, R29, 0x7632, R13 ;  /* 0x000076321d0d7816 */ /* 0x000fc6000000000d */
[----:B------:R3:W-:Y:S04]  /*8ba50*/  @P5 STG.E.U16 desc[UR58][R10.64], R29 ;  /* 0x0000001d0a005986 */ /* 0x0007e8000c10153a */
[----:B------:R-:W-:Y:S01]  /*8ba60*/  @P1 STG.E.U16 desc[UR58][R8.64], R13 ;  /* 0x0000000d08001986 */ /* 0x000fe2000c10153a */
[----:B------:R-:W-:Y:S02]  /*8ba70*/  ISETP.GE.AND P5, PT, R12, UR5, PT ;  /* 0x000000050c007c0c */ /* 0x000fe4000bfa6270 */
[----:B------:R-:W-:Y:S01]  /*8ba80*/  ISETP.LT.AND P1, PT, R3, UR4, !P6 ;  /* 0x0000000403007c0c */ /* 0x000fe2000f721270 */
[----:B---3--:R-:W-:Y:S01]  /*8ba90*/  IMAD.WIDE R10, R26, 0x2, R6 ;  /* 0x000000021a0a7825 */ /* 0x008fe200078e0206 */
[----:B------:R-:W-:-:S04]  /*8baa0*/  PRMT R14, R23, 0x7632, R14 ;  /* 0x00007632170e7816 */ /* 0x000fc8000000000e */
[----:B------:R0:W-:Y:S04]  /*8bab0*/  @P3 STG.E.U16 desc[UR58][R10.64], R23 ;  /* 0x000000170a003986 */ /* 0x0001e8000c10153a */
[----:B0-----:R-:W3:Y:S01]  /*8bac0*/  LDL.LU R23, [R1+0x468] ;  /* 0x0004680001177983 */ /* 0x001ee20000300800 */
[----:B------:R-:W-:-:S04]  /*8bad0*/  IMAD.WIDE R10, R22, 0x2, R6 ;  /* 0x00000002160a7825 */ /* 0x000fc800078e0206 */
[--C-:B------:R-:W-:Y:S02]  /*8bae0*/  IMAD.WIDE R12, R22, 0x2, R4.reuse ;  /* 0x00000002160c7825 */ /* 0x100fe400078e0204 */
[----:B------:R-:W3:Y:S04]  /*8baf0*/  LDL.LU R22, [R1+0x7dc] ;  /* 0x0007dc0001167983 */ /* 0x000ee80000300800 */
[----:B------:R-:W3:Y:S01]  /*8bb00*/  LDL.LU R29, [R1+0x11a0] ;  /* 0x0011a000011d7983 */ /* 0x000ee20000300800 */
[----:B------:R-:W-:-:S03]  /*8bb10*/  IMAD.WIDE R8, R26, 0x2, R4 ;  /* 0x000000021a087825 */ /* 0x000fc600078e0204 */
[----:B------:R-:W3:Y:S01]  /*8bb20*/  LDL.LU R26, [R1+0x11a4] ;  /* 0x0011a400011a7983 */ /* 0x000ee20000300800 */
[----:B------:R-:W-:-:S03]  /*8bb30*/  PRMT R16, R24, 0x7632, R16 ;  /* 0x0000763218107816 */ /* 0x000fc60000000010 */
[----:B------:R4:W-:Y:S04]  /*8bb40*/  @P4 STG.E.U16 desc[UR58][R8.64], R14 ;  /* 0x0000000e08004986 */ /* 0x0009e8000c10153a */
[----:B------:R0:W-:Y:S01]  /*8bb50*/  @P1 STG.E.U16 desc[UR58][R10.64], R24 ;  /* 0x000000180a001986 */ /* 0x0001e2000c10153a */
[----:B----4-:R-:W-:-:S04]  /*8bb60*/  IMAD.WIDE R8, R21, 0x2, R6 ;  /* 0x0000000215087825 */ /* 0x010fc800078e0206 */
[----:B0-----:R-:W-:Y:S01]  /*8bb70*/  IMAD.WIDE R10, R21, 0x2, R4 ;  /* 0x00000002150a7825 */ /* 0x001fe200078e0204 */
[----:B------:R-:W4:Y:S04]  /*8bb80*/  LDL.LU R24, [R1+0x46c] ;  /* 0x00046c0001187983 */ /* 0x000f280000300800 */
[----:B------:R-:W4:Y:S01]  /*8bb90*/  LDL.LU R21, [R1+0x11a8] ;  /* 0x0011a80001157983 */ /* 0x000f220000300800 */
[C---:B------:R-:W-:Y:S02]  /*8bba0*/  ISETP.LT.AND P6, PT, R28.reuse, UR4, !P6 ;  /* 0x000000041c007c0c */ /* 0x040fe4000f7c1270 */
[----:B------:R-:W-:Y:S02]  /*8bbb0*/  ISETP.LT.AND P3, PT, R3, UR4, !P2 ;  /* 0x0000000403007c0c */ /* 0x000fe4000d761270 */
[----:B------:R-:W-:-:S09]  /*8bbc0*/  ISETP.LT.AND P4, PT, R28, UR4, !P2 ;  /* 0x000000041c007c0c */ /* 0x000fd2000d781270 */
[----:B------:R0:W-:Y:S01]  /*8bbd0*/  @P6 STG.E.U16 desc[UR58][R12.64], R16 ;  /* 0x000000100c006986 */ /* 0x0001e2000c10153a */
[----:B------:R-:W-:Y:S02]  /*8bbe0*/  ISETP.LT.AND P6, PT, R3, UR4, !P0 ;  /* 0x0000000403007c0c */ /* 0x000fe4000c7c1270 */
[----:B------:R-:W-:Y:S01]  /*8bbf0*/  ISETP.LT.AND P0, PT, R28, UR4, !P0 ;  /* 0x000000041c007c0c */ /* 0x000fe2000c701270 */
[----:B------:R1:W-:Y:S01]  /*8bc00*/  @P3 STG.E.U16 desc[UR58][R8.64], R27 ;  /* 0x0000001b08003986 */ /* 0x0003e2000c10153a */
[----:B0-----:R-:W-:Y:S01]  /*8bc10*/  VIADD R12, R2, 0x1e8 ;  /* 0x000001e8020c7836 */ /* 0x001fe20000000000 */
[----:B------:R-:W-:Y:S02]  /*8bc20*/  PRMT R13, R27, 0x7632, R13 ;  /* 0x000076321b0d7816 */ /* 0x000fe4000000000d */
[----:B-1----:R-:W4:Y:S02]  /*8bc30*/  LDL.LU R27, [R1+0x7e0] ;  /* 0x0007e000011b7983 */ /* 0x002f240000300800 */
[----:B------:R-:W-:Y:S01]  /*8bc40*/  ISETP.GE.AND P1, PT, R12, UR5, PT ;  /* 0x000000050c007c0c */ /* 0x000fe2000bf26270 */
[C---:B------:R-:W-:Y:S01]  /*8bc50*/  VIADD R12, R2.reuse, 0x1e9 ;  /* 0x000001e9020c7836 */ /* 0x040fe20000000000 */
[----:B------:R0:W-:Y:S01]  /*8bc60*/  @P4 STG.E.U16 desc[UR58][R10.64], R13 ;  /* 0x0000000d0a004986 */ /* 0x0001e2000c10153a */
[----:B------:R-:W-:Y:S01]  /*8bc70*/  VIADD R15, R2, 0x1e7 ;  /* 0x000001e7020f7836 */ /* 0x000fe20000000000 */
[----:B------:R-:W-:-:S02]  /*8bc80*/  ISETP.LT.AND P4, PT, R3, UR4, !P5 ;  /* 0x0000000403007c0c */ /* 0x000fc4000ef81270 */
[----:B------:R-:W-:Y:S02]  /*8bc90*/  ISETP.GE.AND P3, PT, R12, UR5, PT ;  /* 0x000000050c007c0c */ /* 0x000fe4000bf66270 */
[----:B------:R-:W-:Y:S02]  /*8bca0*/  ISETP.GE.AND P2, PT, R15, UR5, PT ;  /* 0x000000050f007c0c */ /* 0x000fe4000bf46270 */
[----:B------:R-:W-:Y:S01]  /*8bcb0*/  ISETP.LT.AND P5, PT, R28, UR4, !P5 ;  /* 0x000000041c007c0c */ /* 0x000fe2000efa1270 */
[----:B0-----:R-:W-:Y:S02]  /*8bcc0*/  VIADD R13, R2, 0x1ea ;  /* 0x000001ea020d7836 */ /* 0x001fe40000000000 */
[----:B--2---:R-:W-:-:S04]  /*8bcd0*/  IMAD.WIDE R8, R19, 0x2, R6 ;  /* 0x0000000213087825 */ /* 0x004fc800078e0206 */
[----:B------:R-:W-:Y:S02]  /*8bce0*/  IMAD.WIDE R10, R19, 0x2, R4 ;  /* 0x00000002130a7825 */ /* 0x000fe400078e0204 */
[----:B------:R-:W2:Y:S01]  /*8bcf0*/  LDL.LU R19, [R1+0x11ac] ;  /* 0x0011ac0001137983 */ /* 0x000ea20000300800 */
[----:B---3--:R-:W-:-:S03]  /*8bd00*/  PRMT R12, R23, 0x7632, R12 ;  /* 0x00007632170c7816 */ /* 0x008fc6000000000c */
[----:B------:R0:W-:Y:S04]  /*8bd10*/  @P6 STG.E.U16 desc[UR58][R8.64], R23 ;  /* 0x0000001708006986 */ /* 0x0001e8000c10153a */
[----:B------:R1:W-:Y:S01]  /*8bd20*/  @P0 STG.E.U16 desc[UR58][R10.64], R12 ;  /* 0x0000000c0a000986 */ /* 0x0003e2000c10153a */
[----:B------:R-:W-:Y:S02]  /*8bd30*/  ISETP.LT.AND P0, PT, R3, UR4, !P2 ;  /* 0x0000000403007c0c */ /* 0x000fe4000d701270 */
[----:B------:R-:W-:Y:S01]  /*8bd40*/  ISETP.GE.AND P6, PT, R13, UR5, PT ;  /* 0x000000050d007c0c */ /* 0x000fe2000bfc6270 */
[----:B0-----:R-:W3:Y:S01]  /*8bd50*/  LDL.LU R23, [R1+0x7b0] ;  /* 0x0007b00001177983 */ /* 0x001ee20000300800 */
[----:B------:R-:W-:Y:S01]  /*8bd60*/  IMAD.WIDE R8, R29, 0x2, R6 ;  /* 0x000000021d087825 */ /* 0x000fe200078e0206 */
[----:B------:R-:W-:-:S04]  /*8bd70*/  PRMT R14, R22, 0x7632, R14 ;  /* 0x00007632160e7816 */ /* 0x000fc8000000000e */
[----:B------:R0:W-:Y:S01]  /*8bd80*/  @P4 STG.E.U16 desc[UR58][R8.64], R22 ;  /* 0x0000001608004986 */ /* 0x0001e2000c10153a */
[----:B-1----:R-:W-:-:S04]  /*8bd90*/  IMAD.WIDE R10, R26, 0x2, R6 ;  /* 0x000000021a0a7825 */ /* 0x002fc800078e0206 */
[----:B------:R-:W-:-:S04]  /*8bda0*/  IMAD.WIDE R12, R26, 0x2, R4 ;  /* 0x000000021a0c7825 */ /* 0x000fc800078e0204 */
[----:B0-----:R-:W-:Y:S01]  /*8bdb0*/  IMAD.WIDE R8, R29, 0x2, R4 ;  /* 0x000000021d087825 */ /* 0x001fe200078e0204 */
[----:B------:R-:W3:Y:S04]  /*8bdc0*/  LDL.LU R22, [R1+0x11b0] ;  /* 0x0011b00001167983 */ /* 0x000ee80000300800 */
[----:B------:R-:W3:Y:S04]  /*8bdd0*/  LDL.LU R26, [R1+0x7e4] ;  /* 0x0007e400011a7983 */ /* 0x000ee80000300800 */
[----:B------:R0:W-:Y:S04]  /*8bde0*/  @P5 STG.E.U16 desc[UR58][R8.64], R14 ;  /* 0x0000000e08005986 */ /* 0x0001e8000c10153a */
[----:B----4-:R1:W-:Y:S01]  /*8bdf0*/  @P0 STG.E.U16 desc[UR58][R10.64], R24 ;  /* 0x000000180a000986 */ /* 0x0103e2000c10153a */
[----:B0-----:R-:W-:-:S04]  /*8be00*/  IMAD.WIDE R8, R21, 0x2, R6 ;  /* 0x0000000215087825 */ /* 0x001fc800078e0206 */
[----:B-1----:R-:W-:Y:S02]  /*8be10*/  IMAD.WIDE R10, R21, 0x2, R4 ;  /* 0x00000002150a7825 */ /* 0x002fe400078e0204 */
[----:B------:R-:W4:Y:S01]  /*8be20*/  LDL.LU R21, [R1+0x11b4] ;  /* 0x0011b40001157983 */ /* 0x000f220000300800 */
[C---:B------:R-:W-:Y:S02]  /*8be30*/  ISETP.LT.AND P2, PT, R28.reuse, UR4, !P2 ;  /* 0x000000041c007c0c */ /* 0x040fe4000d741270 */
[----:B------:R-:W-:Y:S01]  /*8be40*/  ISETP.LT.AND P4, PT, R3, UR4, !P1 ;  /* 0x0000000403007c0c */ /* 0x000fe2000cf81270 */
[----:B------:R-:W4:Y:S01]  /*8be50*/  LDL.LU R29, [R1+0x7b4] ;  /* 0x0007b400011d7983 */ /* 0x000f220000300800 */
[----:B------:R-:W-:Y:S02]  /*8be60*/  ISETP.LT.AND P1, PT, R28, UR4, !P1 ;  /* 0x000000041c007c0c */ /* 0x000fe4000cf21270 */
[----:B------:R-:W-:Y:S02]  /*8be70*/  PRMT R16, R24, 0x7632, R16 ;  /* 0x0000763218107816 */ /* 0x000fe40000000010 */
[----:B------:R-:W4:Y:S05]  /*8be80*/  LDL.LU R24, [R1+0x11b8] ;  /* 0x0011b80001187983 */ /* 0x000f2a0000300800 */
[----:B------:R0:W-:Y:S04]  /*8be90*/  @P2 STG.E.U16 desc[UR58][R12.64], R16 ;  /* 0x000000100c002986 */ /* 0x0001e8000c10153a */
[----:B------:R2:W-:Y:S01]  /*8bea0*/  @P4 STG.E.U16 desc[UR58][R8.64], R27 ;  /* 0x0000001b08004986 */ /* 0x0005e2000c10153a */
[----:B0-----:R-:W-:-:S02]  /*8beb0*/  PRMT R13, R27, 0x7632, R13 ;  /* 0x000076321b0d7816 */ /* 0x001fc4000000000d */
[----:B------:R-:W-:-:S03]  /*8bec0*/  ISETP.LT.AND P0, PT, R3, UR4, !P3 ;  /* 0x0000000403007c0c */ /* 0x000fc6000df01270 */
[----:B------:R0:W-:Y:S01]  /*8bed0*/  @P1 STG.E.U16 desc[UR58][R10.64], R13 ;  /* 0x0000000d0a001986 */ /* 0x0001e2000c10153a */
[----:B------:R-:W-:Y:S01]  /*8bee0*/  ISETP.LT.AND P3, PT, R28, UR4, !P3 ;  /* 0x000000041c007c0c */ /* 0x000fe2000df61270 */
[C---:B------:R-:W-:Y:S01]  /*8bef0*/  VIADD R15, R2.reuse, 0x1eb ;  /* 0x000001eb020f7836 */ /* 0x040fe20000000000 */
[----:B------:R-:W-:Y:S01]  /*8bf00*/  ISETP.LT.AND P2, PT, R3, UR4, !P6 ;  /* 0x0000000403007c0c */ /* 0x000fe2000f741270 */
[----:B------:R-:W-:Y:S01]  /*8bf10*/  VIADD R12, R2, 0x1ec ;  /* 0x000001ec020c7836 */ /* 0x000fe20000000000 */
[----:B------:R-:W-:Y:S02]  /*8bf20*/  ISETP.LT.AND P6, PT, R28, UR4, !P6 ;  /* 0x000000041c007c0c */ /* 0x000fe4000f7c1270 */
[----:B------:R-:W-:Y:S02]  /*8bf30*/  ISETP.GE.AND P5, PT, R15, UR5, PT ;  /* 0x000000050f007c0c */ /* 0x000fe4000bfa6270 */
[----:B------:R-:W-:Y:S01]  /*8bf40*/  ISETP.GE.AND P4, PT, R12, UR5, PT ;  /* 0x000000050c007c0c */ /* 0x000fe2000bf86270 */
[----:B--2---:R-:W-:-:S04]  /*8bf50*/  IMAD.WIDE R8, R19, 0x2, R6 ;  /* 0x0000000213087825 */ /* 0x004fc800078e0206 */
[----:B0-----:R-:W-:Y:S02]  /*8bf60*/  IMAD.WIDE R10, R19, 0x2, R4 ;  /* 0x00000002130a7825 */ /* 0x001fe400078e0204 */
[----:B------:R-:W2:Y:S04]  /*8bf70*/  LDL.LU R19, [R1+0x7e8] ;  /* 0x0007e80001137983 */ /* 0x000ea80000300800 */
[----:B------:R-:W2:Y:S01]  /*8bf80*/  LDL.LU R27, [R1+0x11bc] ;  /* 0x0011bc00011b7983 */ /* 0x000ea20000300800 */
[----:B---3--:R-:W-:-:S03]  /*8bf90*/  PRMT R15, R23, 0x7632, R15 ;  /* 0x00007632170f7816 */ /* 0x008fc6000000000f */
[----:B------:R-:W-:Y:S04]  /*8bfa0*/  @P0 STG.E.U16 desc[UR58][R8.64], R23 ;  /* 0x0000001708000986 */ /* 0x000fe8000c10153a */
[----:B------:R0:W-:Y:S02]  /*8bfb0*/  @P3 STG.E.U16 desc[UR58][R10.64], R15 ;  /* 0x0000000f0a003986 */ /* 0x0001e4000c10153a */
[----:B0-----:R-:W-:Y:S02]  /*8bfc0*/  VIADD R11, R2, 0x1ee ;  /* 0x000001ee020b7836 */ /* 0x001fe40000000000 */
[----:B------:R-:W-:Y:S01]  /*8bfd0*/  IMAD.WIDE R12, R22, 0x2, R6 ;  /* 0x00000002160c7825 */ /* 0x000fe200078e0206 */
[----:B------:R-:W-:-:S03]  /*8bfe0*/  PRMT R10, R26, 0x7632, R10 ;  /* 0x000076321a0a7816 */ /* 0x000fc6000000000a */
[----:B------:R-:W-:Y:S02]  /*8bff0*/  IMAD.WIDE R8, R22, 0x2, R4 ;  /* 0x0000000216087825 */ /* 0x000fe400078e0204 */
[----:B------:R-:W3:Y:S01]  /*8c000*/  LDL.LU R22, [R1+0x7b8] ;  /* 0x0007b80001167983 */ /* 0x000ee20000300800 */
[----:B------:R-:W-:-:S03]  /*8c010*/  ISETP.GE.AND P0, PT, R11, UR5, PT ;  /* 0x000000050b007c0c */ /* 0x000fc6000bf06270 */
[----:B------:R-:W3:Y:S04]  /*8c020*/  LDL.LU R23, [R1+0x11c0] ;  /* 0x0011c00001177983 */ /* 0x000ee80000300800 */
[----:B------:R-:W-:Y:S04]  /*8c030*/  @P2 STG.E.U16 desc[UR58][R12.64], R26 ;  /* 0x0000001a0c002986 */ /* 0x000fe8000c10153a */
[----:B------:R4:W-:Y:S02]  /*8c040*/  @P6 STG.E.U16 desc[UR58][R8.64], R10 ;  /* 0x0000000a08006986 */ /* 0x0009e4000c10153a */
[----:B----4-:R-:W-:-:S04]  /*8c050*/  IMAD.WIDE R8, R21, 0x2, R6 ;  /* 0x0000000215087825 */ /* 0x010fc800078e0206 */
[----:B------:R-:W-:Y:S02]  /*8c060*/  IMAD.WIDE R10, R21, 0x2, R4 ;  /* 0x00000002150a7825 */ /* 0x000fe400078e0204 */
[----:B------:R-:W4:Y:S04]  /*8c070*/  LDL.LU R21, [R1+0x7ec] ;  /* 0x0007ec0001157983 */ /* 0x000f280000300800 */
[----:B------:R-:W4:Y:S01]  /*8c080*/  LDL.LU R26, [R1+0x11c4] ;  /* 0x0011c400011a7983 */ /* 0x000f220000300800 */
[C---:B------:R-:W-:Y:S02]  /*8c090*/  ISETP.LT.AND P2, PT, R3.reuse, UR4, !P5 ;  /* 0x0000000403007c0c */ /* 0x040fe4000ef41270 */
[----:B------:R-:W-:Y:S02]  /*8c0a0*/  ISETP.LT.AND P5, PT, R28, UR4, !P5 ;  /* 0x000000041c007c0c */ /* 0x000fe4000efa1270 */
[----:B------:R-:W-:Y:S01]  /*8c0b0*/  ISETP.LT.AND P3, PT, R3, UR4, !P4 ;  /* 0x0000000403007c0c */ /* 0x000fe2000e761270 */
[----:B------:R-:W-:Y:S01]  /*8c0c0*/  VIADD R12, R2, 0x1ef ;  /* 0x000001ef020c7836 */ /* 0x000fe20000000000 */
[----:B------:R-:W-:-:S04]  /*8c0d0*/  PRMT R15, R29, 0x7632, R15 ;  /* 0x000076321d0f7816 */ /* 0x000fc8000000000f */
[----:B------:R-:W-:Y:S01]  /*8c0e0*/  ISETP.GE.AND P6, PT, R12, UR5, PT ;  /* 0x000000050c007c0c */ /* 0x000fe2000bfc6270 */
[----:B------:R-:W-:Y:S02]  /*8c0f0*/  IMAD.WIDE R12, R24, 0x2, R6 ;  /* 0x00000002180c7825 */ /* 0x000fe400078e0206 */
[----:B------:R-:W-:Y:S02]  /*8c100*/  @P2 STG.E.U16 desc[UR58][R8.64], R29 ;  /* 0x0000001d08002986 */ /* 0x000fe4000c10153a */
[----:B------:R-:W-:Y:S02]  /*8c110*/  VIADD R14, R2, 0x1ed ;  /* 0x000001ed020e7836 */ /* 0x000fe40000000000 */
[----:B------:R-:W-:Y:S01]  /*8c120*/  @P5 STG.E.U16 desc[UR58][R10.64], R15 ;  /* 0x0000000f0a005986 */ /* 0x000fe2000c10153a */
[----:B------:R-:W-:Y:S02]  /*8c130*/  ISETP.LT.AND P4, PT, R28, UR4, !P4 ;  /* 0x000000041c007c0c */ /* 0x000fe4000e781270 */
[----:B------:R-:W-:Y:S01]  /*8c140*/  ISETP.GE.AND P1, PT, R14, UR5, PT ;  /* 0x000000050e007c0c */ /* 0x000fe2000bf26270 */
[----:B------:R-:W-:Y:S01]  /*8c150*/  VIADD R14, R2, 0x1f0 ;  /* 0x000001f0020e7836 */ /* 0x000fe20000000000 */
[C---:B------:R-:W-:Y:S01]  /*8c160*/  ISETP.LT.AND P5, PT, R3.reuse, UR4, !P0 ;  /* 0x0000000403007c0c */ /* 0x040fe2000c7a1270 */
[----:B------:R-:W0:Y:S03]  /*8c170*/  LDS.128 R8, [R0] ;  /* 0x0000000000087984 */ /* 0x000e260000000c00 */
[----:B------:R-:W-:Y:S01]  /*8c180*/  ISETP.GE.AND P2, PT, R14, UR5, PT ;  /* 0x000000050e007c0c */ /* 0x000fe2000bf46270 */
[----:B--2---:R1:W-:Y:S01]  /*8c190*/  @P3 STG.E.U16 desc[UR58][R12.64], R19 ;  /* 0x000000130c003986 */ /* 0x0043e2000c10153a */
[----:B------:R-:W-:-:S02]  /*8c1a0*/  ISETP.LT.AND P3, PT, R3, UR4, !P1 ;  /* 0x0000000403007c0c */ /* 0x000fc4000cf61270 */
[----:B------:R-:W-:Y:S01]  /*8c1b0*/  ISETP.LT.AND P1, PT, R28, UR4, !P1 ;  /* 0x000000041c007c0c */ /* 0x000fe2000cf21270 */
[----:B-1----:R-:W-:Y:S02]  /*8c1c0*/  IMAD.WIDE R12, R24, 0x2, R4 ;  /* 0x00000002180c7825 */ /* 0x002fe400078e0204 */
[----:B------:R-:W2:Y:S04]  /*8c1d0*/  LDL.LU R24, [R1+0x7bc] ;  /* 0x0007bc0001187983 */ /* 0x000ea80000300800 */
[----:B------:R-:W2:Y:S01]  /*8c1e0*/  LDL.LU R29, [R1+0x11c8] ;  /* 0x0011c800011d7983 */ /* 0x000ea20000300800 */
[----:B------:R-:W-:-:S03]  /*8c1f0*/  PRMT R18, R19, 0x7632, R18 ;  /* 0x0000763213127816 */ /* 0x000fc60000000012 */
[----:B------:R-:W2:Y:S01]  /*8c200*/  LDL.LU R25, [R1+0x7f0] ;  /* 0x0007f00001197983 */ /* 0x000ea20000300800 */
[----:B------:R-:W-:-:S03]  /*8c210*/  IMAD.WIDE R14, R27, 0x2, R6 ;  /* 0x000000021b0e7825 */ /* 0x000fc600078e0206 */
[----:B------:R1:W-:Y:S01]  /*8c220*/  @P4 STG.E.U16 desc[UR58][R12.64], R18 ;  /* 0x000000120c004986 */ /* 0x0003e2000c10153a */
[----:B------:R-:W-:Y:S01]  /*8c230*/  IMAD.WIDE R16, R27, 0x2, R4 ;  /* 0x000000021b107825 */ /* 0x000fe200078e0204 */
[----:B------:R-:W-:Y:S02]  /*8c240*/  ISETP.LT.AND P4, PT, R28, UR4, !P0 ;  /* 0x000000041c007c0c */ /* 0x000fe4000c781270 */
[----:B------:R-:W2:Y:S01]  /*8c250*/  LDL.LU R27, [R1+0x11cc] ;  /* 0x0011cc00011b7983 */ /* 0x000ea20000300800 */
[----:B---3--:R-:W-:-:S03]  /*8c260*/  PRMT R20, R22, 0x7632, R20 ;  /* 0x0000763216147816 */ /* 0x008fc60000000014 */
[----:B------:R3:W-:Y:S01]  /*8c270*/  @P3 STG.E.U16 desc[UR58][R14.64], R22 ;  /* 0x000000160e003986 */ /* 0x0007e2000c10153a */
[----:B-1----:R-:W-:-:S03]  /*8c280*/  IMAD.WIDE R12, R23, 0x2, R6 ;  /* 0x00000002170c7825 */ /* 0x002fc600078e0206 */
[----:B------:R4:W-:Y:S04]  /*8c290*/  @P1 STG.E.U16 desc[UR58][R16.64], R20 ;  /* 0x0000001410001986 */ /* 0x0009e8000c10153a */
[----:B---3--:R-:W3:Y:S01]  /*8c2a0*/  LDL.LU R22, [R1+0x2054] ;  /* 0x0020540001167983 */ /* 0x008ee20000300800 */
[----:B------:R-:W-:Y:S01]  /*8c2b0*/  IMAD.WIDE R14, R23, 0x2, R4 ;  /* 0x00000002170e7825 */ /* 0x000fe200078e0204 */
[----:B----4-:R-:W-:Y:S02]  /*8c2c0*/  PRMT R17, R21, 0x7632, R17 ;  /* 0x0000763215117816 */ /* 0x010fe40000000011 */
[----:B------:R1:W-:Y:S04]  /*8c2d0*/  @P5 STG.E.U16 desc[UR58][R12.64], R21 ;  /* 0x000000150c005986 */ /* 0x0003e8000c10153a */
[----:B------:R4:W-:Y:S04]  /*8c2e0*/  @P4 STG.E.U16 desc[UR58][R14.64], R17 ;  /* 0x000000110e004986 */ /* 0x0009e8000c10153a */
[----:B-1----:R-:W3:Y:S04]  /*8c2f0*/  LDL.LU R21, [R1+0x11d0] ;  /* 0x0011d00001157983 */ /* 0x002ee80000300800 */
[----:B------:R-:W3:Y:S01]  /*8c300*/  LDL.LU R23, [R1+0x7f4] ;  /* 0x0007f40001177983 */ /* 0x000ee20000300800 */
[----:B------:R-:W-:-:S04]  /*8c310*/  IMAD.WIDE R12, R26, 0x2, R6 ;  /* 0x000000021a0c7825 */ /* 0x000fc800078e0206 */
[----:B----4-:R-:W-:Y:S02]  /*8c320*/  IMAD.WIDE R14, R26, 0x2, R4 ;  /* 0x000000021a0e7825 */ /* 0x010fe400078e0204 */
[----:B------:R-:W4:Y:S01]  /*8c330*/  LDL.LU R26, [R1+0x11d4] ;  /* 0x0011d400011a7983 */ /* 0x000f220000300800 */
[C---:B------:R-:W-:Y:S02]  /*8c340*/  ISETP.LT.AND P3, PT, R3.reuse, UR4, !P6 ;  /* 0x0000000403007c0c */ /* 0x040fe4000f761270 */
[----:B------:R-:W-:Y:S02]  /*8c350*/  ISETP.LT.AND P6, PT, R28, UR4, !P6 ;  /* 0x000000041c007c0c */ /* 0x000fe4000f7c1270 */
[----:B------:R-:W-:Y:S01]  /*8c360*/  ISETP.LT.AND P5, PT, R3, UR4, !P2 ;  /* 0x0000000403007c0c */ /* 0x000fe2000d7a1270 */
[C---:B------:R-:W-:Y:S02]  /*8c370*/  VIADD R19, R2.reuse, 0x1f1 ;  /* 0x000001f102137836 */ /* 0x040fe40000000000 */
[----:B------:R-:W-:Y:S01]  /*8c380*/  VIADD R16, R2, 0x1f2 ;  /* 0x000001f202107836 */ /* 0x000fe20000000000 */
[----:B------:R-:W-:-:S02]  /*8c390*/  ISETP.LT.AND P2, PT, R28, UR4, !P2 ;  /* 0x000000041c007c0c */ /* 0x000fc4000d741270 */
[----:B------:R-:W-:Y:S02]  /*8c3a0*/  ISETP.GE.AND P0, PT, R19, UR5, PT ;  /* 0x0000000513007c0c */ /* 0x000fe4000bf06270 */
[----:B------:R-:W-:Y:S01]  /*8c3b0*/  ISETP.GE.AND P1, PT, R16, UR5, PT ;  /* 0x0000000510007c0c */ /* 0x000fe2000bf26270 */
[----:B------:R-:W-:-:S05]  /*8c3c0*/  VIADD R16, R2, 0x1f3 ;  /* 0x000001f302107836 */ /* 0x000fca0000000000 */
[----:B------:R-:W-:Y:S01]  /*8c3d0*/  ISETP.GE.AND P4, PT, R16, UR5, PT ;  /* 0x0000000510007c0c */ /* 0x000fe2000bf86270 */
[----:B------:R-:W-:Y:S01]  /*8c3e0*/  VIADD R16, R2, 0x1f4 ;  /* 0x000001f402107836 */ /* 0x000fe20000000000 */
[----:B0-----:R-:W-:Y:S02]  /*8c3f0*/  PRMT R20, R8, 0x7632, R20 ;  /* 0x0000763208147816 */ /* 0x001fe40000000014 */
[----:B--2---:R-:W-:Y:S01]  /*8c400*/  PRMT R17, R24, 0x7632, R17 ;  /* 0x0000763218117816 */ /* 0x004fe20000000011 */
[----:B------:R0:W-:Y:S04]  /*8c410*/  @P3 STG.E.U16 desc[UR58][R12.64], R24 ;  /* 0x000000180c003986 */ /* 0x0001e8000c10153a */
[----:B------:R1:W-:Y:S01]  /*8c420*/  @P6 STG.E.U16 desc[UR58][R14.64], R17 ;  /* 0x000000110e006986 */ /* 0x0003e2000c10153a */
[----:B------:R-:W-:Y:S01]  /*8c430*/  ISETP.LT.AND P6, PT, R3, UR4, !P0 ;  /* 0x0000000403007c0c */ /* 0x000fe2000c7c1270 */
[----:B0-----:R-:W-:Y:S01]  /*8c440*/  IMAD.WIDE R12, R29, 0x2, R6 ;  /* 0x000000021d0c7825 */ /* 0x001fe200078e0206 */
[----:B------:R-:W-:Y:S01]  /*8c450*/  ISETP.LT.AND P0, PT, R28, UR4, !P0 ;  /* 0x000000041c007c0c */ /* 0x000fe2000c701270 */
[----:B------:R-:W2:Y:S01]  /*8c460*/  LDL.LU R24, [R1+0x11d8] ;  /* 0x0011d80001187983 */ /* 0x000ea20000300800 */
[----:B------:R-:W-:-:S03]  /*8c470*/  PRMT R18, R25, 0x7632, R18 ;  /* 0x0000763219127816 */ /* 0x000fc60000000012 */
[----:B------:R0:W-:Y:S01]  /*8c480*/  @P5 STG.E.U16 desc[UR58][R12.64], R25 ;  /* 0x000000190c005986 */ /* 0x0001e2000c10153a */
[----:B-1----:R-:W-:Y:S01]  /*8c490*/  IMAD.WIDE R14, R27, 0x2, R6 ;  /* 0x000000021b0e7825 */ /* 0x002fe200078e0206 */
[----:B------:R-:W-:Y:S02]  /*8c4a0*/  ISETP.LT.AND P5, PT, R3, UR4, !P1 ;  /* 0x0000000403007c0c */ /* 0x000fe4000cfa1270 */
[----:B------:R-:W-:Y:S01]  /*8c4b0*/  ISETP.GE.AND P3, PT, R16, UR5, PT ;  /* 0x0000000510007c0c */ /* 0x000fe2000bf66270 */
[----:B0-----:R-:W-:-:S05]  /*8c4c0*/  IMAD.WIDE R12, R29, 0x2, R4 ;  /* 0x000000021d0c7825 */ /* 0x001fca00078e0204 */
[----:B------:R0:W-:Y:S01]  /*8c4d0*/  @P2 STG.E.U16 desc[UR58][R12.64], R18 ;  /* 0x000000120c002986 */ /* 0x0001e2000c10153a */
[C---:B------:R-:W-:Y:S01]  /*8c4e0*/  ISETP.LT.AND P2, PT, R28.reuse, UR4, !P1 ;  /* 0x000000041c007c0c */ /* 0x040fe2000cf41270 */
[----:B------:R-:W-:Y:S02]  /*8c4f0*/  IMAD.WIDE R16, R27, 0x2, R4 ;  /* 0x000000021b107825 */ /* 0x000fe400078e0204 */
[----:B------:R1:W-:Y:S01]  /*8c500*/  @P6 STG.E.U16 desc[UR58][R14.64], R8 ;  /* 0x000000080e006986 */ /* 0x0003e2000c10153a */
[----:B------:R-:W-:Y:S02]  /*8c510*/  ISETP.LT.AND P6, PT, R3, UR4, !P4 ;  /* 0x0000000403007c0c */ /* 0x000fe4000e7c1270 */
[----:B------:R-:W-:Y:S01]  /*8c520*/  ISETP.LT.AND P4, PT, R28, UR4, !P4 ;  /* 0x000000041c007c0c */ /* 0x000fe2000e781270 */
[----:B------:R1:W-:Y:S01]  /*8c530*/  @P0 STG.E.U16 desc[UR58][R16.64], R20 ;  /* 0x0000001410000986 */ /* 0x0003e2000c10153a */
[----:B0-----:R-:W-:-:S03]  /*8c540*/  PRMT R18, R9, 0x7632, R18 ;  /* 0x0000763209127816 */ /* 0x001fc60000000012 */
[----:B------:R-:W2:Y:S01]  /*8c550*/  LDL.LU R27, [R1+0x7f8] ;  /* 0x0007f800011b7983 */ /* 0x000ea20000300800 */
[----:B---3--:R-:W-:-:S04]  /*8c560*/  IMAD.WIDE R12, R21, 0x2, R6 ;  /* 0x00000002150c7825 */ /* 0x008fc800078e0206 */
[----:B-1----:R-:W-:Y:S01]  /*8c570*/  IMAD.WIDE R14, R21, 0x2, R4 ;  /* 0x00000002150e7825 */ /* 0x002fe200078e0204 */
[----:B------:R-:W-:Y:S01]  /*8c580*/  PRMT R16, R23, 0x7632, R16 ;  /* 0x0000763217107816 */ /* 0x000fe20000000010 */
[----:B------:R4:W-:Y:S04]  /*8c590*/  @P5 STG.E.U16 desc[UR58][R12.64], R23 ;  /* 0x000000170c005986 */ /* 0x0009e8000c10153a */
[----:B------:R0:W-:Y:S04]  /*8c5a0*/  @P2 STG.E.U16 desc[UR58][R14.64], R16 ;  /* 0x000000100e002986 */ /* 0x0001e8000c10153a */
[----:B------:R-:W3:Y:S01]  /*8c5b0*/  LDL.LU R21, [R1+0x11dc] ;  /* 0x0011dc0001157983 */ /* 0x000ee20000300800 */
[----:B----4-:R-:W-:-:S03]  /*8c5c0*/  IMAD.WIDE R12, R26, 0x2, R6 ;  /* 0x000000021a0c7825 */ /* 0x010fc600078e0206 */
[----:B------:R-:W4:Y:S01]  /*8c5d0*/  LDL.LU R25, [R1+0x11e4] ;  /* 0x0011e40001197983 */ /* 0x000f220000300800 */
[----:B0-----:R-:W-:-:S03]  /*8c5e0*/  IMAD.WIDE R14, R26, 0x2, R4 ;  /* 0x000000021a0e7825 */ /* 0x001fc600078e0204 */
[----:B------:R-:W-:Y:S04]  /*8c5f0*/  @P6 STG.E.U16 desc[UR58][R12.64], R9 ;  /* 0x000000090c006986 */ /* 0x000fe8000c10153a */
[----:B------:R-:W-:Y:S04]  /*8c600*/  @P4 STG.E.U16 desc[UR58][R14.64], R18 ;  /* 0x000000120e004986 */ /* 0x000fe8000c10153a */
[----:B------:R-:W0:Y:S04]  /*8c610*/  LDS.128 R12, [R0+0x400] ;  /* 0x00040000000c7984 */ /* 0x000e280000000c00 */
[----:B------:R-:W4:Y:S04]  /*8c620*/  LDL.LU R29, [R1+0x11e8] ;  /* 0x0011e800011d7983 */ /* 0x000f280000300800 */
[----:B------:R-:W4:Y:S04]  /*8c630*/  LDL.LU R26, [R1+0x11ec] ;  /* 0x0011ec00011a7983 */ /* 0x000f280000300800 */
[----:B0-----:R0:W-:Y:S04]  /*8c640*/  STL [R1+0x2050], R15 ;  /* 0x0020500f01007387 */ /* 0x0011e80000100800 */
[----:B0-----:R-:W4:Y:S01]  /*8c650*/  LDL.LU R15, [R1+0x7fc] ;  /* 0x0007fc00010f7983 */ /* 0x001f220000300800 */
[----:B------:R-:W-:Y:S01]  /*8c660*/  ISETP.LT.AND P5, PT, R3, UR4, !P3 ;  /* 0x0000000403007c0c */ /* 0x000fe2000dfa1270 */
[----:B------:R-:W-:-:S02]  /*8c670*/  VIADD R16, R2, 0x1f7 ;  /* 0x000001f702107836 */ /* 0x000fc40000000000 */
[----:B------:R-:W-:-:S03]  /*8c680*/  VIADD R8, R2, 0x1f6 ;  /* 0x000001f602087836 */ /* 0x000fc60000000000 */
[----:B------:R-:W-:Y:S02]  /*8c690*/  ISETP.GE.AND P2, PT, R16, UR5, PT ;  /* 0x0000000510007c0c */ /* 0x000fe4000bf46270 */
[----:B------:R-:W-:Y:S01]  /*8c6a0*/  ISETP.GE.AND P0, PT, R8, UR5, PT ;  /* 0x0000000508007c0c */ /* 0x000fe2000bf06270 */
[----:B------:R-:W-:-:S05]  /*8c6b0*/  VIADD R8, R2, 0x1f8 ;  /* 0x000001f802087836 */ /* 0x000fca0000000000 */
[----:B------:R-:W-:Y:S01]  /*8c6c0*/  ISETP.GE.AND P6, PT, R8, UR5, PT ;  /* 0x0000000508007c0c */ /* 0x000fe2000bfc6270 */
[----:B------:R-:W-:Y:S01]  /*8c6d0*/  VIADD R19, R2, 0x1f5 ;  /* 0x000001f502137836 */ /* 0x000fe20000000000 */
[----:B------:R-:W-:-:S04]  /*8c6e0*/  ISETP.LT.AND P3, PT, R28, UR4, !P3 ;  /* 0x000000041c007c0c */ /* 0x000fc8000df61270 */
[----:B------:R-:W-:-:S04]  /*8c6f0*/  ISETP.GE.AND P1, PT, R19, UR5, PT ;  /* 0x0000000513007c0c */ /* 0x000fc8000bf26270 */
[----:B------:R-:W-:Y:S02]  /*8c700*/  ISETP.LT.AND P4, PT, R3, UR4, !P1 ;  /* 0x0000000403007c0c */ /* 0x000fe4000cf81270 */
[----:B------:R-:W-:Y:S02]  /*8c710*/  ISETP.LT.AND P1, PT, R28, UR4, !P1 ;  /* 0x000000041c007c0c */ /* 0x000fe4000cf21270 */
[----:B------:R-:W-:Y:S01]  /*8c720*/  PRMT R0, R10, 0x7632, R0 ;  /* 0x000076320a007816 */ /* 0x000fe20000000000 */
[----:B--2---:R-:W-:-:S04]  /*8c730*/  IMAD.WIDE R16, R24, 0x2, R6 ;  /* 0x0000000218107825 */ /* 0x004fc800078e0206 */
[----:B------:R-:W-:Y:S01]  /*8c740*/  IMAD.WIDE R8, R24, 0x2, R4 ;  /* 0x0000000218087825 */ /* 0x000fe200078e0204 */
[----:B------:R0:W-:Y:S01]  /*8c750*/  @P5 STG.E.U16 desc[UR58][R16.64], R27 ;  /* 0x0000001b10005986 */ /* 0x0001e2000c10153a */
[----:B------:R-:W-:-:S03]  /*8c760*/  PRMT R22, R27, 0x7632, R22 ;  /* 0x000076321b167816 */ /* 0x000fc60000000016 */
[----:B0-----:R-:W2:Y:S04]  /*8c770*/  LDL.LU R27, [R1+0x3b0] ;  /* 0x0003b000011b7983 */ /* 0x001ea80000300800 */
[----:B------:R-:W2:Y:S01]  /*8c780*/  LDL.LU R24, [R1+0x11f4] ;  /* 0x0011f40001187983 */ /* 0x000ea20000300800 */
[----:B------:R-:W-:-:S03]  /*8c790*/  ISETP.LT.AND P5, PT, R3, UR4, !P0 ;  /* 0x0000000403007c0c */ /* 0x000fc6000c7a1270 */
[----:B------:R-:W-:Y:S01]  /*8c7a0*/  @P3 STG.E.U16 desc[UR58][R8.64], R22 ;  /* 0x0000001608003986 */ /* 0x000fe2000c10153a */
[----:B---3--:R-:W-:-:S04]  /*8c7b0*/  IMAD.WIDE R16, R21, 0x2, R6 ;  /* 0x0000000215107825 */ /* 0x008fc800078e0206 */
[----:B------:R-:W-:Y:S01]  /*8c7c0*/  IMAD.WIDE R18, R21, 0x2, R4 ;  /* 0x0000000215127825 */ /* 0x000fe200078e0204 */
[----:B------:R-:W-:Y:S03]  /*8c7d0*/  @P4 STG.E.U16 desc[UR58][R16.64], R10 ;  /* 0x0000000a10004986 */ /* 0x000fe6000c10153a */
[----:B----4-:R-:W-:Y:S01]  /*8c7e0*/  IMAD.WIDE R20, R25, 0x2, R6 ;  /* 0x0000000219147825 */ /* 0x010fe200078e0206 */
[----:B------:R0:W-:Y:S04]  /*8c7f0*/  @P1 STG.E.U16 desc[UR58][R18.64], R0 ;  /* 0x0000000012001986 */ /* 0x0001e8000c10153a */
[----:B------:R1:W-:Y:S01]  /*8c800*/  @P5 STG.E.U16 desc[UR58][R20.64], R15 ;  /* 0x0000000f14005986 */ /* 0x0003e2000c10153a */
[----:B0-----:R-:W-:-:S03]  /*8c810*/  PRMT R0, R15, 0x7632, R0 ;  /* 0x000076320f007816 */ /* 0x001fc60000000000 */
[----:B-1----:R-:W3:Y:S01]  /*8c820*/  LDL.LU R15, [R1+0x1200] ;  /* 0x00120000010f7983 */ /* 0x002ee20000300800 */
[C---:B------:R-:W-:Y:S02]  /*8c830*/  ISETP.LT.AND P0, PT, R28.reuse, UR4, !P0 ;  /* 0x000000041c007c0c */ /* 0x040fe4000c701270 */
[C---:B------:R-:W-:Y:S02]  /*8c840*/  ISETP.LT.AND P4, PT, R3.reuse, UR4, !P2 ;  /* 0x0000000403007c0c */ /* 0x040fe4000d781270 */
[----:B------:R-:W-:Y:S01]  /*8c850*/  ISETP.LT.AND P2, PT, R28, UR4, !P2 ;  /* 0x000000041c007c0c */ /* 0x000fe2000d741270 */
[----:B------:R-:W-:Y:S01]  /*8c860*/  VIADD R23, R2, 0x1f9 ;  /* 0x000001f902177836 */ /* 0x000fe20000000000 */
[----:B------:R-:W-:Y:S01]  /*8c870*/  ISETP.LT.AND P5, PT, R3, UR4, !P6 ;  /* 0x0000000403007c0c */ /* 0x000fe2000f7a1270 */
[----:B------:R-:W-:Y:S01]  /*8c880*/  IMAD.WIDE R8, R25, 0x2, R4 ;  /* 0x0000000219087825 */ /* 0x000fe200078e0204 */
[----:B------:R-:W-:Y:S01]  /*8c890*/  ISETP.LT.AND P6, PT, R28, UR4, !P6 ;  /* 0x000000041c007c0c */ /* 0x000fe2000f7c1270 */
[----:B------:R-:W4:Y:S02]  /*8c8a0*/  LDL.LU R25, [R1+0x11f8] ;  /* 0x0011f80001197983 */ /* 0x000f240000300800 */
[----:B------:R-:W-:Y:S01]  /*8c8b0*/  VIADD R10, R2, 0x1fb ;  /* 0x000001fb020a7836 */ /* 0x000fe20000000000 */
[----:B------:R-:W-:Y:S01]  /*8c8c0*/  ISETP.GE.AND P3, PT, R23, UR5, PT ;  /* 0x0000000517007c0c */ /* 0x000fe2000bf66270 */
[----:B------:R-:W-:Y:S01]  /*8c8d0*/  IMAD.WIDE R16, R29, 0x2, R6 ;  /* 0x000000021d107825 */ /* 0x000fe200078e0206 */
[----:B------:R-:W-:Y:S01]  /*8c8e0*/  PRMT R22, R11, 0x7632, R22 ;  /* 0x000076320b167816 */ /* 0x000fe20000000016 */
[----:B------:R0:W-:Y:S02]  /*8c8f0*/  @P0 STG.E.U16 desc[UR58][R8.64], R0 ;  /* 0x0000000008000986 */ /* 0x0001e4000c10153a */
[----:B------:R-:W-:Y:S01]  /*8c900*/  IMAD.WIDE R18, R29, 0x2, R4 ;  /* 0x000000021d127825 */ /* 0x000fe200078e0204 */
[----:B------:R-:W-:-:S03]  /*8c910*/  ISETP.GE.AND P0, PT, R10, UR5, PT ;  /* 0x000000050a007c0c */ /* 0x000fc6000bf06270 */
[----:B------:R-:W-:Y:S01]  /*8c920*/  VIADD R23, R2, 0x1fa ;  /* 0x000001fa02177836 */ /* 0x000fe20000000000 */
[----:B------:R-:W-:Y:S01]  /*8c930*/  @P4 STG.E.U16 desc[UR58][R16.64], R11 ;  /* 0x0000000b10004986 */ /* 0x000fe2000c10153a */
[----:B------:R-:W-:-:S03]  /*8c940*/  IMAD.WIDE R20, R26, 0x2, R6 ;  /* 0x000000021a147825 */ /* 0x000fc600078e0206 */
[----:B------:R1:W-:Y:S01]  /*8c950*/  @P2 STG.E.U16 desc[UR58][R18.64], R22 ;  /* 0x0000001612002986 */ /* 0x0003e2000c10153a */
[----:B------:R-:W-:Y:S01]  /*8c960*/  VIADD R10, R2, 0x1fc ;  /* 0x000001fc020a7836 */ /* 0x000fe20000000000 */
[----:B------:R-:W-:Y:S01]  /*8c970*/  ISETP.GE.AND P1, PT, R23, UR5, PT ;  /* 0x0000000517007c0c */ /* 0x000fe2000bf26270 */
[----:B0-----:R-:W-:-:S03]  /*8c980*/  IMAD.WIDE R8, R26, 0x2, R4 ;  /* 0x000000021a087825 */ /* 0x001fc600078e0204 */
[----:B------:R-:W-:Y:S01]  /*8c990*/  ISETP.GE.AND P2, PT, R10, UR5, PT ;  /* 0x000000050a007c0c */ /* 0x000fe2000bf46270 */
[----:B-1----:R-:W4:Y:S04]  /*8c9a0*/  LDL.LU R22, [R1+0x11fc] ;  /* 0x0011fc0001167983 */ /* 0x002f280000300800 */
[----:B------:R-:W4:Y:S04]  /*8c9b0*/  LDL.LU R23, [R1+0x3b8] ;  /* 0x0003b80001177983 */ /* 0x000f280000300800 */
[----:B------:R-:W4:Y:S01]  /*8c9c0*/  LDL.LU R29, [R1+0x11f0] ;  /* 0x0011f000011d7983 */ /* 0x000f220000300800 */
[----:B------:R-:W-:-:S02]  /*8c9d0*/  ISETP.LT.AND P4, PT, R3, UR4, !P3 ;  /* 0x0000000403007c0c */ /* 0x000fc4000df81270 */
[----:B--2---:R-:W-:Y:S01]  /*8c9e0*/  PRMT R0, R27, 0x7632, R0 ;  /* 0x000076321b007816 */ /* 0x004fe20000000000 */
[----:B------:R0:W-:Y:S01]  /*8c9f0*/  @P5 STG.E.U16 desc[UR58][R20.64], R27 ;  /* 0x0000001b14005986 */ /* 0x0001e2000c10153a */
[----:B------:R-:W-:-:S03]  /*8ca00*/  IMAD.WIDE R10, R24, 0x2, R6 ;  /* 0x00000002180a7825 */ /* 0x000fc600078e0206 */
[----:B------:R1:W-:Y:S01]  /*8ca10*/  @P6 STG.E.U16 desc[UR58][R8.64], R0 ;  /* 0x0000000008006986 */ /* 0x0003e2000c10153a */
[----:B------:R-:W-:-:S03]  /*8ca20*/  IMAD.WIDE R16, R24, 0x2, R4 ;  /* 0x0000000218107825 */ /* 0x000fc600078e0204 */
[----:B0-----:R-:W2:Y:S04]  /*8ca30*/  LDL.LU R27, [R1+0x11e0] ;  /* 0x0011e000011b7983 */ /* 0x001ea80000300800 */
[----:B------:R-:W2:Y:S04]  /*8ca40*/  LDL.LU R26, [R1+0x1204] ;  /* 0x00120400011a7983 */ /* 0x000ea80000300800 */
[----:B------:R-:W2:Y:S04]  /*8ca50*/  LDL.LU R24, [R1+0x3bc] ;  /* 0x0003bc0001187983 */ /* 0x000ea80000300800 */
[----:B-1----:R-:W2:Y:S04]  /*8ca60*/  LDL.LU R9, [R1+0x3b4] ;  /* 0x0003b40001097983 */ /* 0x002ea80000300800 */
[----:B------:R0:W-:Y:S01]  /*8ca70*/  @P4 STG.E.U16 desc[UR58][R10.64], R12 ;  /* 0x0000000c0a004986 */ /* 0x0001e2000c10153a */
[----:B---3--:R-:W-:-:S04]  /*8ca80*/  IMAD.WIDE R18, R15, 0x2, R6 ;  /* 0x000000020f127825 */ /* 0x008fc800078e0206 */
[----:B0-----:R-:W-:Y:S02]  /*8ca90*/  IMAD.WIDE R10, R15, 0x2, R4 ;  /* 0x000000020f0a7825 */ /* 0x001fe400078e0204 */
[----:B------:R-:W3:Y:S01]  /*8caa0*/  LDL.LU R15, [R1+0x2050] ;  /* 0x00205000010f7983 */ /* 0x000ee20000300800 */
[----:B------:R-:W-:Y:S02]  /*8cab0*/  ISETP.LT.AND P3, PT, R28, UR4, !P3 ;  /* 0x000000041c007c0c */ /* 0x000fe4000df61270 */
[C---:B------:R-:W-:Y:S02]  /*8cac0*/  ISETP.LT.AND P5, PT, R3.reuse, UR4, !P1 ;  /* 0x0000000403007c0c */ /* 0x040fe4000cfa1270 */
[----:B------:R-:W-:Y:S02]  /*8cad0*/  PRMT R21, R12, 0x7632, R21 ;  /* 0x000076320c157816 */ /* 0x000fe40000000015 */
[----:B------:R-:W-:Y:S02]  /*8cae0*/  ISETP.LT.AND P1, PT, R28, UR4, !P1 ;  /* 0x000000041c007c0c */ /* 0x000fe4000cf21270 */
[----:B------:R-:W-:Y:S01]  /*8caf0*/  ISETP.LT.AND P4, PT, R3, UR4, !P0 ;  /* 0x0000000403007c0c */ /* 0x000fe2000c781270 */
[----:B------:R-:W-:-:S04]  /*8cb00*/  VIADD R20, R2, 0x1fd ;  /* 0x000001fd02147836 */ /* 0x000fc80000000000 */
[----:B------:R4:W-:Y:S01]  /*8cb10*/  @P3 STG.E.U16 desc[UR58][R16.64], R21 ;  /* 0x0000001510003986 */ /* 0x0009e2000c10153a */
[----:B------:R-:W-:Y:S02]  /*8cb20*/  ISETP.LT.AND P3, PT, R28, UR4, !P0 ;  /* 0x000000041c007c0c */ /* 0x000fe4000c761270 */
[----:B------:R-:W-:Y:S01]  /*8cb30*/  ISETP.GE.AND P6, PT, R20, UR5, PT ;  /* 0x0000000514007c0c */ /* 0x000fe2000bfc6270 */
[C---:B------:R-:W-:Y:S01]  /*8cb40*/  VIADD R20, R2.reuse, 0x1fe ;  /* 0x000001fe02147836 */ /* 0x040fe20000000000 */
[----:B------:R-:W-:Y:S01]  /*8cb50*/  PRMT R12, R13, 0x7632, R12 ;  /* 0x000076320d0c7816 */ /* 0x000fe2000000000c */
[----:B------:R-:W-:-:S03]  /*8cb60*/  VIADD R2, R2, 0x1ff ;  /* 0x000001ff02027836 */ /* 0x000fc60000000000 */
[----:B------:R-:W-:Y:S01]  /*8cb70*/  ISETP.GE.AND P0, PT, R20, UR5, PT ;  /* 0x0000000514007c0c */ /* 0x000fe2000bf06270 */
[----:B----4-:R-:W-:Y:S01]  /*8cb80*/  IMAD.WIDE R16, R22, 0x2, R4 ;  /* 0x0000000216107825 */ /* 0x010fe200078e0204 */
[----:B--2---:R0:W-:Y:S01]  /*8cb90*/  @P5 STG.E.U16 desc[UR58][R18.64], R9 ;  /* 0x0000000912005986 */ /* 0x0041e2000c10153a */
[----:B------:R-:W-:Y:S02]  /*8cba0*/  ISETP.LT.AND P5, PT, R3, UR4, !P2 ;  /* 0x0000000403007c0c */ /* 0x000fe4000d7a1270 */
[----:B------:R-:W-:Y:S02]  /*8cbb0*/  PRMT R0, R9, 0x7632, R0 ;  /* 0x0000763209007816 */ /* 0x000fe40000000000 */
[----:B------:R-:W-:-:S03]  /*8cbc0*/  ISETP.LT.AND P2, PT, R28, UR4, !P2 ;  /* 0x000000041c007c0c */ /* 0x000fc6000d741270 */
[----:B------:R-:W-:Y:S01]  /*8cbd0*/  @P1 STG.E.U16 desc[UR58][R10.64], R0 ;  /* 0x000000000a001986 */ /* 0x000fe2000c10153a */
[----:B0-----:R-:W-:-:S04]  /*8cbe0*/  IMAD.WIDE R8, R22, 0x2, R6 ;  /* 0x0000000216087825 */ /* 0x001fc800078e0206 */
[----:B------:R-:W-:Y:S01]  /*8cbf0*/  IMAD.WIDE R18, R25, 0x2, R6 ;  /* 0x0000000219127825 */ /* 0x000fe200078e0206 */
[----:B------:R-:W-:Y:S01]  /*8cc00*/  @P4 STG.E.U16 desc[UR58][R8.64], R13 ;  /* 0x0000000d08004986 */ /* 0x000fe2000c10153a */
[----:B------:R-:W-:-:S03]  /*8cc10*/  ISETP.GE.AND P1, PT, R2, UR5, PT ;  /* 0x0000000502007c0c */ /* 0x000fc6000bf26270 */
[----:B------:R-:W-:Y:S01]  /*8cc20*/  @P3 STG.E.U16 desc[UR58][R16.64], R12 ;  /* 0x0000000c10003986 */ /* 0x000fe2000c10153a */
[----:B------:R-:W-:-:S03]  /*8cc30*/  ISETP.LT.AND P4, PT, R3, UR4, !P0 ;  /* 0x0000000403007c0c */ /* 0x000fc6000c781270 */
[----:B------:R0:W-:Y:S01]  /*8cc40*/  @P5 STG.E.U16 desc[UR58][R18.64], R23 ;  /* 0x0000001712005986 */ /* 0x0001e2000c10153a */
[C---:B------:R-:W-:Y:S02]  /*8cc50*/  ISETP.LT.AND P5, PT, R3.reuse, UR4, !P6 ;  /* 0x0000000403007c0c */ /* 0x040fe4000f7a1270 */
[C---:B------:R-:W-:Y:S02]  /*8cc60*/  ISETP.LT.AND P6, PT, R28.reuse, UR4, !P6 ;  /* 0x000000041c007c0c */ /* 0x040fe4000f7c1270 */
[C---:B------:R-:W-:Y:S02]  /*8cc70*/  ISETP.LT.AND P0, PT, R28.reuse, UR4, !P0 ;  /* 0x000000041c007c0c */ /* 0x040fe4000c701270 */
[----:B------:R-:W-:Y:S02]  /*8cc80*/  ISETP.LT.AND P3, PT, R3, UR4, !P1 ;  /* 0x0000000403007c0c */ /* 0x000fe4000cf61270 */
[----:B------:R-:W-:Y:S01]  /*8cc90*/  ISETP.LT.AND P1, PT, R28, UR4, !P1 ;  /* 0x000000041c007c0c */ /* 0x000fe2000cf21270 */
[----:B------:R-:W-:Y:S01]  /*8cca0*/  IMAD.WIDE R2, R25, 0x2, R4 ;  /* 0x0000000219027825 */ /* 0x000fe200078e0204 */
[----:B0-----:R-:W-:-:S03]  /*8ccb0*/  PRMT R19, R23, 0x7632, R19 ;  /* 0x0000763217137816 */ /* 0x001fc60000000013 */
[----:B------:R-:W-:Y:S01]  /*8ccc0*/  IMAD.WIDE R10, R29, 0x2, R6 ;  /* 0x000000021d0a7825 */ /* 0x000fe200078e0206 */
[----:B------:R-:W-:-:S03]  /*8ccd0*/  PRMT R0, R14, 0x7632, R0 ;  /* 0x000076320e007816 */ /* 0x000fc60000000000 */
[----:B------:R-:W-:Y:S01]  /*8cce0*/  IMAD.WIDE R8, R29, 0x2, R4 ;  /* 0x000000021d087825 */ /* 0x000fe200078e0204 */
[----:B------:R-:W-:Y:S01]  /*8ccf0*/  PRMT R18, R24, 0x7632, R18 ;  /* 0x0000763218127816 */ /* 0x000fe20000000012 */
[----:B------:R0:W-:Y:S02]  /*8cd00*/  @P2 STG.E.U16 desc[UR58][R2.64], R19 ;  /* 0x0000001302002986 */ /* 0x0001e4000c10153a */
[C---:B------:R-:W-:Y:S02]  /*8cd10*/  IMAD.WIDE R12, R27.reuse, 0x2, R6 ;  /* 0x000000021b0c7825 */ /* 0x040fe400078e0206 */
[----:B------:R0:W-:Y:S02]  /*8cd20*/  @P5 STG.E.U16 desc[UR58][R10.64], R14 ;  /* 0x0000000e0a005986 */ /* 0x0001e4000c10153a */
[----:B------:R-:W-:Y:S02]  /*8cd30*/  IMAD.WIDE R16, R27, 0x2, R4 ;  /* 0x000000021b107825 */ /* 0x000fe400078e0204 */
[----:B------:R0:W-:Y:S02]  /*8cd40*/  @P6 STG.E.U16 desc[UR58][R8.64], R0 ;  /* 0x0000000008006986 */ /* 0x0001e4000c10153a */
[----:B------:R-:W-:-:S02]  /*8cd50*/  IMAD.WIDE R6, R26, 0x2, R6 ;  /* 0x000000021a067825 */ /* 0x000fc400078e0206 */
[----:B------:R0:W-:Y:S04]  /*8cd60*/  @P4 STG.E.U16 desc[UR58][R12.64], R24 ;  /* 0x000000180c004986 */ /* 0x0001e8000c10153a */
[----:B------:R0:W-:Y:S01]  /*8cd70*/  @P0 STG.E.U16 desc[UR58][R16.64], R18 ;  /* 0x0000001210000986 */ /* 0x0001e2000c10153a */
[----:B------:R-:W-:-:S03]  /*8cd80*/  IMAD.WIDE R4, R26, 0x2, R4 ;  /* 0x000000021a047825 */ /* 0x000fc600078e0204 */
[----:B---3--:R0:W-:Y:S01]  /*8cd90*/  @P3 STG.E.U16 desc[UR58][R6.64], R15 ;  /* 0x0000000f06003986 */ /* 0x0081e2000c10153a */
[----:B------:R-:W-:Y:S05]  /*8cda0*/  @!P1 EXIT ;  /* 0x000000000000994d */ /* 0x000fea0003800000 */
[----:B0-----:R-:W-:-:S05]  /*8cdb0*/  PRMT R2, R15, 0x7632, R2 ;  /* 0x000076320f027816 */ /* 0x001fca0000000002 */
[----:B------:R-:W-:Y:S01]  /*8cdc0*/  STG.E.U16 desc[UR58][R4.64], R2 ;  /* 0x0000000204007986 */ /* 0x000fe2000c10153a */
[----:B------:R-:W-:Y:S05]  /*8cdd0*/  EXIT ;  /* 0x000000000000794d */ /* 0x000fea0003800000 */
.L_x_2:
[----:B------:R-:W-:-:S00]  /*8cde0*/  BRA `(.L_x_2) ;  /* 0xfffffffc00fc7947 */ /* 0x000fc0000383ffff */
[----:B------:R-:W-:-:S00]  /*8cdf0*/  NOP ;  /* 0x0000000000007918 */ /* 0x000fc00000000000 */
        /* <DEDUP_REMOVED lines=8> */
.L_x_3:


//--------------------- .nv.shared.matmul_kernel  --------------------------
	.section	.nv.shared.matmul_kernel,"aw",@nobits
	.sectionflags	@""
	.align	16
	.zero		1024


//--------------------- .nv.shared.reserved.0     --------------------------
	.section	.nv.shared.reserved.0,"aw",@nobits
	.weak		__nv_reservedSMEM_offset_0_alias
	.size		__nv_reservedSMEM_offset_0_alias, 0, 0
	.other		__nv_reservedSMEM_offset_0_alias,@"STO_CUDA_RESERVED_SHARED STV_DEFAULT"
__nv_reservedSMEM_offset_0_alias:
	.zero		0


//--------------------- .nv.constant0.matmul_kernel --------------------------
	.section	.nv.constant0.matmul_kernel,"a",@progbits
	.sectionflags	@""
	.align	4
.nv.constant0.matmul_kernel:
	.zero		608


//--------------------- SYMBOLS --------------------------

	.type		.nv.reservedSmem.offset0,@object
	.size		.nv.reservedSmem.offset0,0x4
